//
// Generated by NVIDIA NVVM Compiler
//
// Compiler Build ID: CL-36424714
// Cuda compilation tools, release 13.0, V13.0.88
// Based on NVVM 20.0.0
//

.version 9.0
.target sm_100
.address_size 64

	// .globl	_ZN3cub18CUB_300001_SM_10006detail11EmptyKernelIvEEvv
// _ZZN3cub18CUB_300001_SM_10006detail6reduce28DeviceReduceSingleTileKernelINS2_10policy_hubIdjN4cuda3std3__44plusIdEEE10Policy1000EN6thrust24THRUST_300001_SM_1000_NS6detail15normal_iteratorINSD_10device_ptrIdEEEEPdjS9_ddNS7_10__identityEEEvT0_T1_T2_T3_T4_T6_E12temp_storage has been demoted
// _ZZN3cub18CUB_300001_SM_10006detail6reduce18DeviceReduceKernelINS2_10policy_hubIdjN4cuda3std3__44plusIdEEE10Policy1000EN6thrust24THRUST_300001_SM_1000_NS6detail15normal_iteratorINSD_10device_ptrIdEEEEjS9_dNS7_10__identityEEEvT0_PT3_T1_NS0_13GridEvenShareISN_EET2_T4_E12temp_storage has been demoted
// _ZZN3cub18CUB_300001_SM_10006detail6reduce28DeviceReduceSingleTileKernelINS2_10policy_hubIdjN4cuda3std3__44plusIdEEE10Policy1000EPdSC_iS9_ddNS7_10__identityEEEvT0_T1_T2_T3_T4_T6_E12temp_storage has been demoted
// _ZZN3cub18CUB_300001_SM_10006detail6reduce28DeviceReduceSingleTileKernelINS2_10policy_hubIdyN4cuda3std3__44plusIdEEE10Policy1000EN6thrust24THRUST_300001_SM_1000_NS6detail15normal_iteratorINSD_10device_ptrIdEEEEPdyS9_ddNS7_10__identityEEEvT0_T1_T2_T3_T4_T6_E12temp_storage has been demoted
// _ZZN3cub18CUB_300001_SM_10006detail6reduce18DeviceReduceKernelINS2_10policy_hubIdyN4cuda3std3__44plusIdEEE10Policy1000EN6thrust24THRUST_300001_SM_1000_NS6detail15normal_iteratorINSD_10device_ptrIdEEEEyS9_dNS7_10__identityEEEvT0_PT3_T1_NS0_13GridEvenShareISN_EET2_T4_E12temp_storage has been demoted
// _ZZN3cub18CUB_300001_SM_10006detail6reduce28DeviceReduceSingleTileKernelINS2_10policy_hubIdyN4cuda3std3__44plusIdEEE10Policy1000EPdSC_iS9_ddNS7_10__identityEEEvT0_T1_T2_T3_T4_T6_E12temp_storage has been demoted
.global .align 1 .b8 _ZN30_INTERNAL_e927e45b_4_k_cu_main4cuda3std3__45__cpo5beginE[1];
.global .align 1 .b8 _ZN30_INTERNAL_e927e45b_4_k_cu_main4cuda3std3__45__cpo3endE[1];
.global .align 1 .b8 _ZN30_INTERNAL_e927e45b_4_k_cu_main4cuda3std3__45__cpo6cbeginE[1];
.global .align 1 .b8 _ZN30_INTERNAL_e927e45b_4_k_cu_main4cuda3std3__45__cpo4cendE[1];
.global .align 1 .b8 _ZN30_INTERNAL_e927e45b_4_k_cu_main4cuda3std3__45__cpo6rbeginE[1];
.global .align 1 .b8 _ZN30_INTERNAL_e927e45b_4_k_cu_main4cuda3std3__45__cpo4rendE[1];
.global .align 1 .b8 _ZN30_INTERNAL_e927e45b_4_k_cu_main4cuda3std3__45__cpo7crbeginE[1];
.global .align 1 .b8 _ZN30_INTERNAL_e927e45b_4_k_cu_main4cuda3std3__45__cpo5crendE[1];
.global .align 1 .b8 _ZN30_INTERNAL_e927e45b_4_k_cu_main4cuda3std3__432_GLOBAL__N__e927e45b_4_k_cu_main6ignoreE[1];
.global .align 1 .b8 _ZN30_INTERNAL_e927e45b_4_k_cu_main4cuda3std3__419piecewise_constructE[1];
.global .align 1 .b8 _ZN30_INTERNAL_e927e45b_4_k_cu_main4cuda3std3__48in_placeE[1];
.global .align 1 .b8 _ZN30_INTERNAL_e927e45b_4_k_cu_main4cuda3std3__420unreachable_sentinelE[1];
.global .align 1 .b8 _ZN30_INTERNAL_e927e45b_4_k_cu_main4cuda3std3__47nulloptE[1];
.global .align 1 .b8 _ZN30_INTERNAL_e927e45b_4_k_cu_main4cuda3std3__48unexpectE[1];
.global .align 1 .b8 _ZN30_INTERNAL_e927e45b_4_k_cu_main4cuda3std6ranges3__45__cpo4swapE[1];
.global .align 1 .b8 _ZN30_INTERNAL_e927e45b_4_k_cu_main4cuda3std6ranges3__45__cpo9iter_moveE[1];
.global .align 1 .b8 _ZN30_INTERNAL_e927e45b_4_k_cu_main4cuda3std6ranges3__45__cpo5beginE[1];
.global .align 1 .b8 _ZN30_INTERNAL_e927e45b_4_k_cu_main4cuda3std6ranges3__45__cpo3endE[1];
.global .align 1 .b8 _ZN30_INTERNAL_e927e45b_4_k_cu_main4cuda3std6ranges3__45__cpo6cbeginE[1];
.global .align 1 .b8 _ZN30_INTERNAL_e927e45b_4_k_cu_main4cuda3std6ranges3__45__cpo4cendE[1];
.global .align 1 .b8 _ZN30_INTERNAL_e927e45b_4_k_cu_main4cuda3std6ranges3__45__cpo7advanceE[1];
.global .align 1 .b8 _ZN30_INTERNAL_e927e45b_4_k_cu_main4cuda3std6ranges3__45__cpo9iter_swapE[1];
.global .align 1 .b8 _ZN30_INTERNAL_e927e45b_4_k_cu_main4cuda3std6ranges3__45__cpo4nextE[1];
.global .align 1 .b8 _ZN30_INTERNAL_e927e45b_4_k_cu_main4cuda3std6ranges3__45__cpo4prevE[1];
.global .align 1 .b8 _ZN30_INTERNAL_e927e45b_4_k_cu_main4cuda3std6ranges3__45__cpo4dataE[1];
.global .align 1 .b8 _ZN30_INTERNAL_e927e45b_4_k_cu_main4cuda3std6ranges3__45__cpo5cdataE[1];
.global .align 1 .b8 _ZN30_INTERNAL_e927e45b_4_k_cu_main4cuda3std6ranges3__45__cpo4sizeE[1];
.global .align 1 .b8 _ZN30_INTERNAL_e927e45b_4_k_cu_main4cuda3std6ranges3__45__cpo5ssizeE[1];
.global .align 1 .b8 _ZN30_INTERNAL_e927e45b_4_k_cu_main4cuda3std6ranges3__45__cpo8distanceE[1];
.global .align 1 .b8 _ZN30_INTERNAL_e927e45b_4_k_cu_main6thrust24THRUST_300001_SM_1000_NS8cuda_cub3parE[1];
.global .align 1 .b8 _ZN30_INTERNAL_e927e45b_4_k_cu_main6thrust24THRUST_300001_SM_1000_NS8cuda_cub10par_nosyncE[1];
.global .align 1 .b8 _ZN30_INTERNAL_e927e45b_4_k_cu_main6thrust24THRUST_300001_SM_1000_NS6system6detail10sequential3seqE[1];
.global .align 1 .b8 _ZN30_INTERNAL_e927e45b_4_k_cu_main6thrust24THRUST_300001_SM_1000_NS12placeholders2_1E[1];
.global .align 1 .b8 _ZN30_INTERNAL_e927e45b_4_k_cu_main6thrust24THRUST_300001_SM_1000_NS12placeholders2_2E[1];
.global .align 1 .b8 _ZN30_INTERNAL_e927e45b_4_k_cu_main6thrust24THRUST_300001_SM_1000_NS12placeholders2_3E[1];
.global .align 1 .b8 _ZN30_INTERNAL_e927e45b_4_k_cu_main6thrust24THRUST_300001_SM_1000_NS12placeholders2_4E[1];
.global .align 1 .b8 _ZN30_INTERNAL_e927e45b_4_k_cu_main6thrust24THRUST_300001_SM_1000_NS12placeholders2_5E[1];
.global .align 1 .b8 _ZN30_INTERNAL_e927e45b_4_k_cu_main6thrust24THRUST_300001_SM_1000_NS12placeholders2_6E[1];
.global .align 1 .b8 _ZN30_INTERNAL_e927e45b_4_k_cu_main6thrust24THRUST_300001_SM_1000_NS12placeholders2_7E[1];
.global .align 1 .b8 _ZN30_INTERNAL_e927e45b_4_k_cu_main6thrust24THRUST_300001_SM_1000_NS12placeholders2_8E[1];
.global .align 1 .b8 _ZN30_INTERNAL_e927e45b_4_k_cu_main6thrust24THRUST_300001_SM_1000_NS12placeholders2_9E[1];
.global .align 1 .b8 _ZN30_INTERNAL_e927e45b_4_k_cu_main6thrust24THRUST_300001_SM_1000_NS12placeholders3_10E[1];
.global .align 1 .b8 _ZN30_INTERNAL_e927e45b_4_k_cu_main6thrust24THRUST_300001_SM_1000_NS3seqE[1];

.visible .entry _ZN3cub18CUB_300001_SM_10006detail11EmptyKernelIvEEvv()
{


	ret;

}
	// .globl	_ZN3cub18CUB_300001_SM_10006detail8for_each13static_kernelINS2_12policy_hub_t12policy_500_tEmN6thrust24THRUST_300001_SM_1000_NS8cuda_cub20__uninitialized_fill7functorINS7_10device_ptrIdEEdEEEEvT0_T1_
.visible .entry _ZN3cub18CUB_300001_SM_10006detail8for_each13static_kernelINS2_12policy_hub_t12policy_500_tEmN6thrust24THRUST_300001_SM_1000_NS8cuda_cub20__uninitialized_fill7functorINS7_10device_ptrIdEEdEEEEvT0_T1_(
	.param .u64 _ZN3cub18CUB_300001_SM_10006detail8for_each13static_kernelINS2_12policy_hub_t12policy_500_tEmN6thrust24THRUST_300001_SM_1000_NS8cuda_cub20__uninitialized_fill7functorINS7_10device_ptrIdEEdEEEEvT0_T1__param_0,
	.param .align 8 .b8 _ZN3cub18CUB_300001_SM_10006detail8for_each13static_kernelINS2_12policy_hub_t12policy_500_tEmN6thrust24THRUST_300001_SM_1000_NS8cuda_cub20__uninitialized_fill7functorINS7_10device_ptrIdEEdEEEEvT0_T1__param_1[16]
)
.maxntid 256
{
	.reg .pred 	%p<4>;
	.reg .b32 	%r<5>;
	.reg .b64 	%rd<16>;
	.reg .b64 	%fd<3>;

	ld.param.f64 	%fd2, [_ZN3cub18CUB_300001_SM_10006detail8for_each13static_kernelINS2_12policy_hub_t12policy_500_tEmN6thrust24THRUST_300001_SM_1000_NS8cuda_cub20__uninitialized_fill7functorINS7_10device_ptrIdEEdEEEEvT0_T1__param_1+8];
	ld.param.u64 	%rd4, [_ZN3cub18CUB_300001_SM_10006detail8for_each13static_kernelINS2_12policy_hub_t12policy_500_tEmN6thrust24THRUST_300001_SM_1000_NS8cuda_cub20__uninitialized_fill7functorINS7_10device_ptrIdEEdEEEEvT0_T1__param_1];
	ld.param.u64 	%rd5, [_ZN3cub18CUB_300001_SM_10006detail8for_each13static_kernelINS2_12policy_hub_t12policy_500_tEmN6thrust24THRUST_300001_SM_1000_NS8cuda_cub20__uninitialized_fill7functorINS7_10device_ptrIdEEdEEEEvT0_T1__param_0];
	mov.u32 	%r2, %ctaid.x;
	mul.wide.u32 	%rd1, %r2, 512;
	sub.s64 	%rd2, %rd5, %rd1;
	setp.lt.u64 	%p1, %rd2, 512;
	@%p1 bra 	$L__BB1_2;
	mov.u32 	%r4, %tid.x;
	cvta.to.global.u64 	%rd11, %rd4;
	cvt.u64.u32 	%rd12, %r4;
	add.s64 	%rd13, %rd1, %rd12;
	shl.b64 	%rd14, %rd13, 3;
	add.s64 	%rd15, %rd11, %rd14;
	st.global.f64 	[%rd15], %fd2;
	st.global.f64 	[%rd15+2048], %fd2;
	bra.uni 	$L__BB1_6;
$L__BB1_2:
	cvta.to.global.u64 	%rd6, %rd4;
	mov.u32 	%r1, %tid.x;
	cvt.u64.u32 	%rd7, %r1;
	setp.le.u64 	%p2, %rd2, %rd7;
	add.s64 	%rd8, %rd1, %rd7;
	shl.b64 	%rd9, %rd8, 3;
	add.s64 	%rd3, %rd6, %rd9;
	@%p2 bra 	$L__BB1_4;
	st.global.f64 	[%rd3], %fd2;
$L__BB1_4:
	add.s32 	%r3, %r1, 256;
	cvt.u64.u32 	%rd10, %r3;
	setp.le.u64 	%p3, %rd2, %rd10;
	@%p3 bra 	$L__BB1_6;
	st.global.f64 	[%rd3+2048], %fd2;
$L__BB1_6:
	ret;

}
	// .globl	_ZN3cub18CUB_300001_SM_10006detail9transform16transform_kernelINS2_10policy_hubILb1EN4cuda3std3__45tupleIJN6thrust24THRUST_300001_SM_1000_NS17counting_iteratorIiNSA_11use_defaultESC_SC_EEEEEE10policy1000Ei4calcNSA_6detail15normal_iteratorINSA_10device_ptrIdEEEEJSD_EEEvT0_iT1_T2_DpNS2_10kernel_argIT3_EE
.visible .entry _ZN3cub18CUB_300001_SM_10006detail9transform16transform_kernelINS2_10policy_hubILb1EN4cuda3std3__45tupleIJN6thrust24THRUST_300001_SM_1000_NS17counting_iteratorIiNSA_11use_defaultESC_SC_EEEEEE10policy1000Ei4calcNSA_6detail15normal_iteratorINSA_10device_ptrIdEEEEJSD_EEEvT0_iT1_T2_DpNS2_10kernel_argIT3_EE(
	.param .u32 _ZN3cub18CUB_300001_SM_10006detail9transform16transform_kernelINS2_10policy_hubILb1EN4cuda3std3__45tupleIJN6thrust24THRUST_300001_SM_1000_NS17counting_iteratorIiNSA_11use_defaultESC_SC_EEEEEE10policy1000Ei4calcNSA_6detail15normal_iteratorINSA_10device_ptrIdEEEEJSD_EEEvT0_iT1_T2_DpNS2_10kernel_argIT3_EE_param_0,
	.param .u32 _ZN3cub18CUB_300001_SM_10006detail9transform16transform_kernelINS2_10policy_hubILb1EN4cuda3std3__45tupleIJN6thrust24THRUST_300001_SM_1000_NS17counting_iteratorIiNSA_11use_defaultESC_SC_EEEEEE10policy1000Ei4calcNSA_6detail15normal_iteratorINSA_10device_ptrIdEEEEJSD_EEEvT0_iT1_T2_DpNS2_10kernel_argIT3_EE_param_1,
	.param .align 1 .b8 _ZN3cub18CUB_300001_SM_10006detail9transform16transform_kernelINS2_10policy_hubILb1EN4cuda3std3__45tupleIJN6thrust24THRUST_300001_SM_1000_NS17counting_iteratorIiNSA_11use_defaultESC_SC_EEEEEE10policy1000Ei4calcNSA_6detail15normal_iteratorINSA_10device_ptrIdEEEEJSD_EEEvT0_iT1_T2_DpNS2_10kernel_argIT3_EE_param_2[1],
	.param .align 8 .b8 _ZN3cub18CUB_300001_SM_10006detail9transform16transform_kernelINS2_10policy_hubILb1EN4cuda3std3__45tupleIJN6thrust24THRUST_300001_SM_1000_NS17counting_iteratorIiNSA_11use_defaultESC_SC_EEEEEE10policy1000Ei4calcNSA_6detail15normal_iteratorINSA_10device_ptrIdEEEEJSD_EEEvT0_iT1_T2_DpNS2_10kernel_argIT3_EE_param_3[8],
	.param .align 8 .b8 _ZN3cub18CUB_300001_SM_10006detail9transform16transform_kernelINS2_10policy_hubILb1EN4cuda3std3__45tupleIJN6thrust24THRUST_300001_SM_1000_NS17counting_iteratorIiNSA_11use_defaultESC_SC_EEEEEE10policy1000Ei4calcNSA_6detail15normal_iteratorINSA_10device_ptrIdEEEEJSD_EEEvT0_iT1_T2_DpNS2_10kernel_argIT3_EE_param_4[16]
)
.maxntid 128
{
	.reg .pred 	%p<23>;
	.reg .b32 	%r<83>;
	.reg .b64 	%rd<23>;
	.reg .b64 	%fd<81>;

	ld.param.u32 	%r1, [_ZN3cub18CUB_300001_SM_10006detail9transform16transform_kernelINS2_10policy_hubILb1EN4cuda3std3__45tupleIJN6thrust24THRUST_300001_SM_1000_NS17counting_iteratorIiNSA_11use_defaultESC_SC_EEEEEE10policy1000Ei4calcNSA_6detail15normal_iteratorINSA_10device_ptrIdEEEEJSD_EEEvT0_iT1_T2_DpNS2_10kernel_argIT3_EE_param_4];
	ld.param.u32 	%r40, [_ZN3cub18CUB_300001_SM_10006detail9transform16transform_kernelINS2_10policy_hubILb1EN4cuda3std3__45tupleIJN6thrust24THRUST_300001_SM_1000_NS17counting_iteratorIiNSA_11use_defaultESC_SC_EEEEEE10policy1000Ei4calcNSA_6detail15normal_iteratorINSA_10device_ptrIdEEEEJSD_EEEvT0_iT1_T2_DpNS2_10kernel_argIT3_EE_param_0];
	ld.param.u64 	%rd7, [_ZN3cub18CUB_300001_SM_10006detail9transform16transform_kernelINS2_10policy_hubILb1EN4cuda3std3__45tupleIJN6thrust24THRUST_300001_SM_1000_NS17counting_iteratorIiNSA_11use_defaultESC_SC_EEEEEE10policy1000Ei4calcNSA_6detail15normal_iteratorINSA_10device_ptrIdEEEEJSD_EEEvT0_iT1_T2_DpNS2_10kernel_argIT3_EE_param_3];
	ld.param.u32 	%r39, [_ZN3cub18CUB_300001_SM_10006detail9transform16transform_kernelINS2_10policy_hubILb1EN4cuda3std3__45tupleIJN6thrust24THRUST_300001_SM_1000_NS17counting_iteratorIiNSA_11use_defaultESC_SC_EEEEEE10policy1000Ei4calcNSA_6detail15normal_iteratorINSA_10device_ptrIdEEEEJSD_EEEvT0_iT1_T2_DpNS2_10kernel_argIT3_EE_param_1];
	cvta.to.global.u64 	%rd1, %rd7;
	shl.b32 	%r41, %r39, 7;
	mov.u32 	%r42, %ctaid.x;
	mul.lo.s32 	%r2, %r41, %r42;
	sub.s32 	%r43, %r40, %r2;
	min.s32 	%r3, %r41, %r43;
	add.s32 	%r4, %r1, %r2;
	mul.wide.s32 	%rd8, %r2, 8;
	add.s64 	%rd2, %rd1, %rd8;
	setp.gt.s32 	%p1, %r41, %r43;
	@%p1 bra 	$L__BB2_10;
	setp.lt.s32 	%p2, %r39, 1;
	@%p2 bra 	$L__BB2_32;
	mov.u32 	%r5, %tid.x;
	and.b32  	%r6, %r39, 3;
	setp.lt.u32 	%p3, %r39, 4;
	mov.b32 	%r81, 0;
	@%p3 bra 	$L__BB2_5;
	and.b32  	%r81, %r39, 2147483644;
	neg.s32 	%r74, %r81;
	add.s64 	%rd10, %rd8, %rd1;
	add.s64 	%rd3, %rd10, 2048;
	add.s32 	%r45, %r1, %r5;
	add.s32 	%r46, %r45, %r2;
	add.s32 	%r72, %r46, 256;
	mov.u32 	%r73, %r5;
$L__BB2_4:
	.pragma "nounroll";
	mul.wide.s32 	%rd11, %r73, 8;
	add.s64 	%rd12, %rd3, %rd11;
	add.s32 	%r47, %r72, -256;
	cvt.rn.f64.s32 	%fd1, %r47;
	add.f64 	%fd2, %fd1, 0d3FE0000000000000;
	mul.f64 	%fd3, %fd2, 0d3E112E0BE826D695;
	fma.rn.f64 	%fd4, %fd3, %fd3, 0d3FF0000000000000;
	mov.f64 	%fd5, 0d4010000000000000;
	div.rn.f64 	%fd6, %fd5, %fd4;
	st.global.f64 	[%rd12+-2048], %fd6;
	add.s32 	%r48, %r72, -128;
	cvt.rn.f64.s32 	%fd7, %r48;
	add.f64 	%fd8, %fd7, 0d3FE0000000000000;
	mul.f64 	%fd9, %fd8, 0d3E112E0BE826D695;
	fma.rn.f64 	%fd10, %fd9, %fd9, 0d3FF0000000000000;
	div.rn.f64 	%fd11, %fd5, %fd10;
	st.global.f64 	[%rd12+-1024], %fd11;
	add.s32 	%r49, %r72, 128;
	cvt.rn.f64.s32 	%fd12, %r72;
	add.f64 	%fd13, %fd12, 0d3FE0000000000000;
	mul.f64 	%fd14, %fd13, 0d3E112E0BE826D695;
	fma.rn.f64 	%fd15, %fd14, %fd14, 0d3FF0000000000000;
	div.rn.f64 	%fd16, %fd5, %fd15;
	st.global.f64 	[%rd12], %fd16;
	cvt.rn.f64.s32 	%fd17, %r49;
	add.f64 	%fd18, %fd17, 0d3FE0000000000000;
	mul.f64 	%fd19, %fd18, 0d3E112E0BE826D695;
	fma.rn.f64 	%fd20, %fd19, %fd19, 0d3FF0000000000000;
	div.rn.f64 	%fd21, %fd5, %fd20;
	st.global.f64 	[%rd12+1024], %fd21;
	add.s32 	%r74, %r74, 4;
	add.s32 	%r73, %r73, 512;
	add.s32 	%r72, %r72, 512;
	setp.eq.s32 	%p4, %r74, 0;
	@%p4 bra 	$L__BB2_5;
	bra.uni 	$L__BB2_4;
$L__BB2_5:
	setp.eq.s32 	%p5, %r6, 0;
	@%p5 bra 	$L__BB2_32;
	setp.eq.s32 	%p6, %r6, 1;
	@%p6 bra 	$L__BB2_8;
	shl.b32 	%r50, %r81, 7;
	add.s32 	%r51, %r50, %r5;
	add.s32 	%r52, %r51, %r4;
	cvt.rn.f64.s32 	%fd22, %r52;
	add.f64 	%fd23, %fd22, 0d3FE0000000000000;
	mul.f64 	%fd24, %fd23, 0d3E112E0BE826D695;
	fma.rn.f64 	%fd25, %fd24, %fd24, 0d3FF0000000000000;
	mov.f64 	%fd26, 0d4010000000000000;
	div.rn.f64 	%fd27, %fd26, %fd25;
	mul.wide.s32 	%rd13, %r51, 8;
	add.s64 	%rd14, %rd2, %rd13;
	st.global.f64 	[%rd14], %fd27;
	add.s32 	%r53, %r52, 128;
	cvt.rn.f64.s32 	%fd28, %r53;
	add.f64 	%fd29, %fd28, 0d3FE0000000000000;
	mul.f64 	%fd30, %fd29, 0d3E112E0BE826D695;
	fma.rn.f64 	%fd31, %fd30, %fd30, 0d3FF0000000000000;
	div.rn.f64 	%fd32, %fd26, %fd31;
	st.global.f64 	[%rd14+1024], %fd32;
	add.s32 	%r81, %r81, 2;
$L__BB2_8:
	and.b32  	%r54, %r39, 1;
	setp.eq.b32 	%p7, %r54, 1;
	not.pred 	%p8, %p7;
	@%p8 bra 	$L__BB2_32;
	shl.b32 	%r55, %r81, 7;
	add.s32 	%r56, %r55, %r5;
	add.s32 	%r57, %r56, %r4;
	cvt.rn.f64.s32 	%fd33, %r57;
	add.f64 	%fd34, %fd33, 0d3FE0000000000000;
	mul.f64 	%fd35, %fd34, 0d3E112E0BE826D695;
	fma.rn.f64 	%fd36, %fd35, %fd35, 0d3FF0000000000000;
	mov.f64 	%fd37, 0d4010000000000000;
	div.rn.f64 	%fd38, %fd37, %fd36;
	mul.wide.s32 	%rd15, %r56, 8;
	add.s64 	%rd16, %rd2, %rd15;
	st.global.f64 	[%rd16], %fd38;
	bra.uni 	$L__BB2_32;
$L__BB2_10:
	setp.lt.s32 	%p9, %r39, 1;
	@%p9 bra 	$L__BB2_32;
	mov.u32 	%r10, %tid.x;
	and.b32  	%r11, %r39, 3;
	setp.lt.u32 	%p10, %r39, 4;
	mov.b32 	%r79, 0;
	@%p10 bra 	$L__BB2_22;
	and.b32  	%r79, %r39, 2147483644;
	neg.s32 	%r78, %r79;
	add.s32 	%r77, %r10, 256;
	add.s32 	%r59, %r1, %r10;
	add.s32 	%r76, %r59, %r2;
	add.s64 	%rd18, %rd8, %rd1;
	add.s64 	%rd4, %rd18, 2048;
	mov.u32 	%r75, %r10;
$L__BB2_13:
	.pragma "nounroll";
	mul.wide.s32 	%rd19, %r75, 8;
	add.s64 	%rd5, %rd4, %rd19;
	add.s32 	%r60, %r77, -256;
	setp.ge.s32 	%p11, %r60, %r3;
	@%p11 bra 	$L__BB2_15;
	cvt.rn.f64.s32 	%fd39, %r76;
	add.f64 	%fd40, %fd39, 0d3FE0000000000000;
	mul.f64 	%fd41, %fd40, 0d3E112E0BE826D695;
	fma.rn.f64 	%fd42, %fd41, %fd41, 0d3FF0000000000000;
	mov.f64 	%fd43, 0d4010000000000000;
	div.rn.f64 	%fd44, %fd43, %fd42;
	st.global.f64 	[%rd5+-2048], %fd44;
$L__BB2_15:
	add.s32 	%r61, %r77, -128;
	setp.ge.s32 	%p12, %r61, %r3;
	@%p12 bra 	$L__BB2_17;
	add.s32 	%r62, %r76, 128;
	cvt.rn.f64.s32 	%fd45, %r62;
	add.f64 	%fd46, %fd45, 0d3FE0000000000000;
	mul.f64 	%fd47, %fd46, 0d3E112E0BE826D695;
	fma.rn.f64 	%fd48, %fd47, %fd47, 0d3FF0000000000000;
	mov.f64 	%fd49, 0d4010000000000000;
	div.rn.f64 	%fd50, %fd49, %fd48;
	st.global.f64 	[%rd5+-1024], %fd50;
$L__BB2_17:
	setp.ge.s32 	%p13, %r77, %r3;
	@%p13 bra 	$L__BB2_19;
	add.s32 	%r63, %r76, 256;
	cvt.rn.f64.s32 	%fd51, %r63;
	add.f64 	%fd52, %fd51, 0d3FE0000000000000;
	mul.f64 	%fd53, %fd52, 0d3E112E0BE826D695;
	fma.rn.f64 	%fd54, %fd53, %fd53, 0d3FF0000000000000;
	mov.f64 	%fd55, 0d4010000000000000;
	div.rn.f64 	%fd56, %fd55, %fd54;
	st.global.f64 	[%rd5], %fd56;
$L__BB2_19:
	add.s32 	%r64, %r77, 128;
	setp.ge.s32 	%p14, %r64, %r3;
	@%p14 bra 	$L__BB2_21;
	add.s32 	%r65, %r76, 384;
	cvt.rn.f64.s32 	%fd57, %r65;
	add.f64 	%fd58, %fd57, 0d3FE0000000000000;
	mul.f64 	%fd59, %fd58, 0d3E112E0BE826D695;
	fma.rn.f64 	%fd60, %fd59, %fd59, 0d3FF0000000000000;
	mov.f64 	%fd61, 0d4010000000000000;
	div.rn.f64 	%fd62, %fd61, %fd60;
	st.global.f64 	[%rd5+1024], %fd62;
$L__BB2_21:
	add.s32 	%r78, %r78, 4;
	add.s32 	%r77, %r77, 512;
	add.s32 	%r76, %r76, 512;
	add.s32 	%r75, %r75, 512;
	setp.ne.s32 	%p15, %r78, 0;
	@%p15 bra 	$L__BB2_13;
$L__BB2_22:
	setp.eq.s32 	%p16, %r11, 0;
	@%p16 bra 	$L__BB2_32;
	setp.eq.s32 	%p17, %r11, 1;
	@%p17 bra 	$L__BB2_29;
	shl.b32 	%r66, %r79, 7;
	add.s32 	%r31, %r66, %r10;
	setp.ge.s32 	%p18, %r31, %r3;
	mul.wide.s32 	%rd20, %r31, 8;
	add.s64 	%rd6, %rd2, %rd20;
	@%p18 bra 	$L__BB2_26;
	add.s32 	%r67, %r31, %r4;
	cvt.rn.f64.s32 	%fd63, %r67;
	add.f64 	%fd64, %fd63, 0d3FE0000000000000;
	mul.f64 	%fd65, %fd64, 0d3E112E0BE826D695;
	fma.rn.f64 	%fd66, %fd65, %fd65, 0d3FF0000000000000;
	mov.f64 	%fd67, 0d4010000000000000;
	div.rn.f64 	%fd68, %fd67, %fd66;
	st.global.f64 	[%rd6], %fd68;
$L__BB2_26:
	add.s32 	%r32, %r31, 128;
	setp.ge.s32 	%p19, %r32, %r3;
	@%p19 bra 	$L__BB2_28;
	add.s32 	%r68, %r32, %r4;
	cvt.rn.f64.s32 	%fd69, %r68;
	add.f64 	%fd70, %fd69, 0d3FE0000000000000;
	mul.f64 	%fd71, %fd70, 0d3E112E0BE826D695;
	fma.rn.f64 	%fd72, %fd71, %fd71, 0d3FF0000000000000;
	mov.f64 	%fd73, 0d4010000000000000;
	div.rn.f64 	%fd74, %fd73, %fd72;
	st.global.f64 	[%rd6+1024], %fd74;
$L__BB2_28:
	add.s32 	%r79, %r79, 2;
$L__BB2_29:
	and.b32  	%r69, %r39, 1;
	setp.eq.b32 	%p20, %r69, 1;
	not.pred 	%p21, %p20;
	@%p21 bra 	$L__BB2_32;
	shl.b32 	%r70, %r79, 7;
	add.s32 	%r35, %r70, %r10;
	setp.ge.s32 	%p22, %r35, %r3;
	@%p22 bra 	$L__BB2_32;
	add.s32 	%r71, %r35, %r4;
	cvt.rn.f64.s32 	%fd75, %r71;
	add.f64 	%fd76, %fd75, 0d3FE0000000000000;
	mul.f64 	%fd77, %fd76, 0d3E112E0BE826D695;
	fma.rn.f64 	%fd78, %fd77, %fd77, 0d3FF0000000000000;
	mov.f64 	%fd79, 0d4010000000000000;
	div.rn.f64 	%fd80, %fd79, %fd78;
	mul.wide.s32 	%rd21, %r35, 8;
	add.s64 	%rd22, %rd2, %rd21;
	st.global.f64 	[%rd22], %fd80;
$L__BB2_32:
	ret;

}
	// .globl	_ZN3cub18CUB_300001_SM_10006detail9transform16transform_kernelINS2_10policy_hubILb1EN4cuda3std3__45tupleIJN6thrust24THRUST_300001_SM_1000_NS17counting_iteratorIiNSA_11use_defaultESC_SC_EEEEEE10policy1000El4calcNSA_6detail15normal_iteratorINSA_10device_ptrIdEEEEJSD_EEEvT0_iT1_T2_DpNS2_10kernel_argIT3_EE
.visible .entry _ZN3cub18CUB_300001_SM_10006detail9transform16transform_kernelINS2_10policy_hubILb1EN4cuda3std3__45tupleIJN6thrust24THRUST_300001_SM_1000_NS17counting_iteratorIiNSA_11use_defaultESC_SC_EEEEEE10policy1000El4calcNSA_6detail15normal_iteratorINSA_10device_ptrIdEEEEJSD_EEEvT0_iT1_T2_DpNS2_10kernel_argIT3_EE(
	.param .u64 _ZN3cub18CUB_300001_SM_10006detail9transform16transform_kernelINS2_10policy_hubILb1EN4cuda3std3__45tupleIJN6thrust24THRUST_300001_SM_1000_NS17counting_iteratorIiNSA_11use_defaultESC_SC_EEEEEE10policy1000El4calcNSA_6detail15normal_iteratorINSA_10device_ptrIdEEEEJSD_EEEvT0_iT1_T2_DpNS2_10kernel_argIT3_EE_param_0,
	.param .u32 _ZN3cub18CUB_300001_SM_10006detail9transform16transform_kernelINS2_10policy_hubILb1EN4cuda3std3__45tupleIJN6thrust24THRUST_300001_SM_1000_NS17counting_iteratorIiNSA_11use_defaultESC_SC_EEEEEE10policy1000El4calcNSA_6detail15normal_iteratorINSA_10device_ptrIdEEEEJSD_EEEvT0_iT1_T2_DpNS2_10kernel_argIT3_EE_param_1,
	.param .align 1 .b8 _ZN3cub18CUB_300001_SM_10006detail9transform16transform_kernelINS2_10policy_hubILb1EN4cuda3std3__45tupleIJN6thrust24THRUST_300001_SM_1000_NS17counting_iteratorIiNSA_11use_defaultESC_SC_EEEEEE10policy1000El4calcNSA_6detail15normal_iteratorINSA_10device_ptrIdEEEEJSD_EEEvT0_iT1_T2_DpNS2_10kernel_argIT3_EE_param_2[1],
	.param .align 8 .b8 _ZN3cub18CUB_300001_SM_10006detail9transform16transform_kernelINS2_10policy_hubILb1EN4cuda3std3__45tupleIJN6thrust24THRUST_300001_SM_1000_NS17counting_iteratorIiNSA_11use_defaultESC_SC_EEEEEE10policy1000El4calcNSA_6detail15normal_iteratorINSA_10device_ptrIdEEEEJSD_EEEvT0_iT1_T2_DpNS2_10kernel_argIT3_EE_param_3[8],
	.param .align 8 .b8 _ZN3cub18CUB_300001_SM_10006detail9transform16transform_kernelINS2_10policy_hubILb1EN4cuda3std3__45tupleIJN6thrust24THRUST_300001_SM_1000_NS17counting_iteratorIiNSA_11use_defaultESC_SC_EEEEEE10policy1000El4calcNSA_6detail15normal_iteratorINSA_10device_ptrIdEEEEJSD_EEEvT0_iT1_T2_DpNS2_10kernel_argIT3_EE_param_4[16]
)
.maxntid 128
{
	.reg .pred 	%p<23>;
	.reg .b32 	%r<81>;
	.reg .b64 	%rd<29>;
	.reg .b64 	%fd<81>;

	ld.param.u32 	%r1, [_ZN3cub18CUB_300001_SM_10006detail9transform16transform_kernelINS2_10policy_hubILb1EN4cuda3std3__45tupleIJN6thrust24THRUST_300001_SM_1000_NS17counting_iteratorIiNSA_11use_defaultESC_SC_EEEEEE10policy1000El4calcNSA_6detail15normal_iteratorINSA_10device_ptrIdEEEEJSD_EEEvT0_iT1_T2_DpNS2_10kernel_argIT3_EE_param_4];
	ld.param.u64 	%rd8, [_ZN3cub18CUB_300001_SM_10006detail9transform16transform_kernelINS2_10policy_hubILb1EN4cuda3std3__45tupleIJN6thrust24THRUST_300001_SM_1000_NS17counting_iteratorIiNSA_11use_defaultESC_SC_EEEEEE10policy1000El4calcNSA_6detail15normal_iteratorINSA_10device_ptrIdEEEEJSD_EEEvT0_iT1_T2_DpNS2_10kernel_argIT3_EE_param_0];
	ld.param.u64 	%rd9, [_ZN3cub18CUB_300001_SM_10006detail9transform16transform_kernelINS2_10policy_hubILb1EN4cuda3std3__45tupleIJN6thrust24THRUST_300001_SM_1000_NS17counting_iteratorIiNSA_11use_defaultESC_SC_EEEEEE10policy1000El4calcNSA_6detail15normal_iteratorINSA_10device_ptrIdEEEEJSD_EEEvT0_iT1_T2_DpNS2_10kernel_argIT3_EE_param_3];
	ld.param.u32 	%r39, [_ZN3cub18CUB_300001_SM_10006detail9transform16transform_kernelINS2_10policy_hubILb1EN4cuda3std3__45tupleIJN6thrust24THRUST_300001_SM_1000_NS17counting_iteratorIiNSA_11use_defaultESC_SC_EEEEEE10policy1000El4calcNSA_6detail15normal_iteratorINSA_10device_ptrIdEEEEJSD_EEEvT0_iT1_T2_DpNS2_10kernel_argIT3_EE_param_1];
	cvta.to.global.u64 	%rd1, %rd9;
	shl.b32 	%r40, %r39, 7;
	mov.u32 	%r41, %ctaid.x;
	cvt.u64.u32 	%rd10, %r41;
	cvt.s64.s32 	%rd11, %r40;
	mul.lo.s64 	%rd2, %rd11, %rd10;
	sub.s64 	%rd12, %rd8, %rd2;
	min.s64 	%rd13, %rd12, %rd11;
	cvt.u32.u64 	%r2, %rd13;
	cvt.u32.u64 	%r3, %rd2;
	add.s32 	%r4, %r1, %r3;
	shl.b64 	%rd14, %rd2, 3;
	add.s64 	%rd3, %rd1, %rd14;
	setp.eq.s32 	%p1, %r40, %r2;
	@%p1 bra 	$L__BB3_23;
	setp.lt.s32 	%p2, %r39, 1;
	@%p2 bra 	$L__BB3_32;
	mov.u32 	%r5, %tid.x;
	and.b32  	%r6, %r39, 3;
	setp.lt.u32 	%p3, %r39, 4;
	mov.b32 	%r79, 0;
	@%p3 bra 	$L__BB3_13;
	and.b32  	%r79, %r39, 2147483644;
	neg.s32 	%r76, %r79;
	add.s32 	%r75, %r5, 256;
	add.s32 	%r43, %r1, %r5;
	add.s32 	%r74, %r43, %r3;
	add.s64 	%rd16, %rd14, %rd1;
	add.s64 	%rd4, %rd16, 2048;
	mov.u32 	%r73, %r5;
$L__BB3_4:
	.pragma "nounroll";
	mul.wide.s32 	%rd17, %r73, 8;
	add.s64 	%rd6, %rd4, %rd17;
	add.s32 	%r44, %r75, -256;
	setp.ge.s32 	%p4, %r44, %r2;
	@%p4 bra 	$L__BB3_6;
	cvt.rn.f64.s32 	%fd1, %r74;
	add.f64 	%fd2, %fd1, 0d3FE0000000000000;
	mul.f64 	%fd3, %fd2, 0d3E112E0BE826D695;
	fma.rn.f64 	%fd4, %fd3, %fd3, 0d3FF0000000000000;
	mov.f64 	%fd5, 0d4010000000000000;
	div.rn.f64 	%fd6, %fd5, %fd4;
	st.global.f64 	[%rd6+-2048], %fd6;
$L__BB3_6:
	add.s32 	%r45, %r75, -128;
	setp.ge.s32 	%p5, %r45, %r2;
	@%p5 bra 	$L__BB3_8;
	add.s32 	%r46, %r74, 128;
	cvt.rn.f64.s32 	%fd7, %r46;
	add.f64 	%fd8, %fd7, 0d3FE0000000000000;
	mul.f64 	%fd9, %fd8, 0d3E112E0BE826D695;
	fma.rn.f64 	%fd10, %fd9, %fd9, 0d3FF0000000000000;
	mov.f64 	%fd11, 0d4010000000000000;
	div.rn.f64 	%fd12, %fd11, %fd10;
	st.global.f64 	[%rd6+-1024], %fd12;
$L__BB3_8:
	setp.ge.s32 	%p6, %r75, %r2;
	@%p6 bra 	$L__BB3_10;
	add.s32 	%r47, %r74, 256;
	cvt.rn.f64.s32 	%fd13, %r47;
	add.f64 	%fd14, %fd13, 0d3FE0000000000000;
	mul.f64 	%fd15, %fd14, 0d3E112E0BE826D695;
	fma.rn.f64 	%fd16, %fd15, %fd15, 0d3FF0000000000000;
	mov.f64 	%fd17, 0d4010000000000000;
	div.rn.f64 	%fd18, %fd17, %fd16;
	st.global.f64 	[%rd6], %fd18;
$L__BB3_10:
	add.s32 	%r48, %r75, 128;
	setp.ge.s32 	%p7, %r48, %r2;
	@%p7 bra 	$L__BB3_12;
	add.s32 	%r49, %r74, 384;
	cvt.rn.f64.s32 	%fd19, %r49;
	add.f64 	%fd20, %fd19, 0d3FE0000000000000;
	mul.f64 	%fd21, %fd20, 0d3E112E0BE826D695;
	fma.rn.f64 	%fd22, %fd21, %fd21, 0d3FF0000000000000;
	mov.f64 	%fd23, 0d4010000000000000;
	div.rn.f64 	%fd24, %fd23, %fd22;
	st.global.f64 	[%rd6+1024], %fd24;
$L__BB3_12:
	add.s32 	%r76, %r76, 4;
	add.s32 	%r75, %r75, 512;
	add.s32 	%r74, %r74, 512;
	add.s32 	%r73, %r73, 512;
	setp.eq.s32 	%p8, %r76, 0;
	@%p8 bra 	$L__BB3_13;
	bra.uni 	$L__BB3_4;
$L__BB3_13:
	setp.eq.s32 	%p9, %r6, 0;
	@%p9 bra 	$L__BB3_32;
	setp.eq.s32 	%p10, %r6, 1;
	@%p10 bra 	$L__BB3_20;
	shl.b32 	%r50, %r79, 7;
	add.s32 	%r34, %r50, %r5;
	setp.ge.s32 	%p11, %r34, %r2;
	mul.wide.s32 	%rd18, %r34, 8;
	add.s64 	%rd7, %rd3, %rd18;
	@%p11 bra 	$L__BB3_17;
	add.s32 	%r51, %r34, %r4;
	cvt.rn.f64.s32 	%fd25, %r51;
	add.f64 	%fd26, %fd25, 0d3FE0000000000000;
	mul.f64 	%fd27, %fd26, 0d3E112E0BE826D695;
	fma.rn.f64 	%fd28, %fd27, %fd27, 0d3FF0000000000000;
	mov.f64 	%fd29, 0d4010000000000000;
	div.rn.f64 	%fd30, %fd29, %fd28;
	st.global.f64 	[%rd7], %fd30;
$L__BB3_17:
	add.s32 	%r35, %r34, 128;
	setp.ge.s32 	%p12, %r35, %r2;
	@%p12 bra 	$L__BB3_19;
	add.s32 	%r52, %r35, %r4;
	cvt.rn.f64.s32 	%fd31, %r52;
	add.f64 	%fd32, %fd31, 0d3FE0000000000000;
	mul.f64 	%fd33, %fd32, 0d3E112E0BE826D695;
	fma.rn.f64 	%fd34, %fd33, %fd33, 0d3FF0000000000000;
	mov.f64 	%fd35, 0d4010000000000000;
	div.rn.f64 	%fd36, %fd35, %fd34;
	st.global.f64 	[%rd7+1024], %fd36;
$L__BB3_19:
	add.s32 	%r79, %r79, 2;
$L__BB3_20:
	and.b32  	%r53, %r39, 1;
	setp.eq.b32 	%p13, %r53, 1;
	not.pred 	%p14, %p13;
	@%p14 bra 	$L__BB3_32;
	shl.b32 	%r54, %r79, 7;
	add.s32 	%r38, %r54, %r5;
	setp.ge.s32 	%p15, %r38, %r2;
	@%p15 bra 	$L__BB3_32;
	add.s32 	%r55, %r38, %r4;
	cvt.rn.f64.s32 	%fd37, %r55;
	add.f64 	%fd38, %fd37, 0d3FE0000000000000;
	mul.f64 	%fd39, %fd38, 0d3E112E0BE826D695;
	fma.rn.f64 	%fd40, %fd39, %fd39, 0d3FF0000000000000;
	mov.f64 	%fd41, 0d4010000000000000;
	div.rn.f64 	%fd42, %fd41, %fd40;
	mul.wide.s32 	%rd19, %r38, 8;
	add.s64 	%rd20, %rd3, %rd19;
	st.global.f64 	[%rd20], %fd42;
	bra.uni 	$L__BB3_32;
$L__BB3_23:
	setp.lt.s32 	%p16, %r39, 1;
	@%p16 bra 	$L__BB3_32;
	mov.u32 	%r11, %tid.x;
	and.b32  	%r12, %r39, 3;
	setp.lt.u32 	%p17, %r39, 4;
	mov.b32 	%r78, 0;
	@%p17 bra 	$L__BB3_27;
	and.b32  	%r78, %r39, 2147483644;
	neg.s32 	%r72, %r78;
	add.s64 	%rd22, %rd14, %rd1;
	add.s64 	%rd5, %rd22, 2048;
	add.s32 	%r57, %r1, %r11;
	add.s32 	%r58, %r57, %r3;
	add.s32 	%r70, %r58, 256;
	mov.u32 	%r71, %r11;
$L__BB3_26:
	.pragma "nounroll";
	mul.wide.s32 	%rd23, %r71, 8;
	add.s64 	%rd24, %rd5, %rd23;
	add.s32 	%r59, %r70, -256;
	cvt.rn.f64.s32 	%fd43, %r59;
	add.f64 	%fd44, %fd43, 0d3FE0000000000000;
	mul.f64 	%fd45, %fd44, 0d3E112E0BE826D695;
	fma.rn.f64 	%fd46, %fd45, %fd45, 0d3FF0000000000000;
	mov.f64 	%fd47, 0d4010000000000000;
	div.rn.f64 	%fd48, %fd47, %fd46;
	st.global.f64 	[%rd24+-2048], %fd48;
	add.s32 	%r60, %r70, -128;
	cvt.rn.f64.s32 	%fd49, %r60;
	add.f64 	%fd50, %fd49, 0d3FE0000000000000;
	mul.f64 	%fd51, %fd50, 0d3E112E0BE826D695;
	fma.rn.f64 	%fd52, %fd51, %fd51, 0d3FF0000000000000;
	div.rn.f64 	%fd53, %fd47, %fd52;
	st.global.f64 	[%rd24+-1024], %fd53;
	add.s32 	%r61, %r70, 128;
	cvt.rn.f64.s32 	%fd54, %r70;
	add.f64 	%fd55, %fd54, 0d3FE0000000000000;
	mul.f64 	%fd56, %fd55, 0d3E112E0BE826D695;
	fma.rn.f64 	%fd57, %fd56, %fd56, 0d3FF0000000000000;
	div.rn.f64 	%fd58, %fd47, %fd57;
	st.global.f64 	[%rd24], %fd58;
	cvt.rn.f64.s32 	%fd59, %r61;
	add.f64 	%fd60, %fd59, 0d3FE0000000000000;
	mul.f64 	%fd61, %fd60, 0d3E112E0BE826D695;
	fma.rn.f64 	%fd62, %fd61, %fd61, 0d3FF0000000000000;
	div.rn.f64 	%fd63, %fd47, %fd62;
	st.global.f64 	[%rd24+1024], %fd63;
	add.s32 	%r72, %r72, 4;
	add.s32 	%r71, %r71, 512;
	add.s32 	%r70, %r70, 512;
	setp.eq.s32 	%p18, %r72, 0;
	@%p18 bra 	$L__BB3_27;
	bra.uni 	$L__BB3_26;
$L__BB3_27:
	setp.eq.s32 	%p19, %r12, 0;
	@%p19 bra 	$L__BB3_32;
	setp.eq.s32 	%p20, %r12, 1;
	@%p20 bra 	$L__BB3_30;
	shl.b32 	%r62, %r78, 7;
	add.s32 	%r63, %r62, %r11;
	add.s32 	%r64, %r63, %r4;
	cvt.rn.f64.s32 	%fd64, %r64;
	add.f64 	%fd65, %fd64, 0d3FE0000000000000;
	mul.f64 	%fd66, %fd65, 0d3E112E0BE826D695;
	fma.rn.f64 	%fd67, %fd66, %fd66, 0d3FF0000000000000;
	mov.f64 	%fd68, 0d4010000000000000;
	div.rn.f64 	%fd69, %fd68, %fd67;
	mul.wide.s32 	%rd25, %r63, 8;
	add.s64 	%rd26, %rd3, %rd25;
	st.global.f64 	[%rd26], %fd69;
	add.s32 	%r65, %r64, 128;
	cvt.rn.f64.s32 	%fd70, %r65;
	add.f64 	%fd71, %fd70, 0d3FE0000000000000;
	mul.f64 	%fd72, %fd71, 0d3E112E0BE826D695;
	fma.rn.f64 	%fd73, %fd72, %fd72, 0d3FF0000000000000;
	div.rn.f64 	%fd74, %fd68, %fd73;
	st.global.f64 	[%rd26+1024], %fd74;
	add.s32 	%r78, %r78, 2;
$L__BB3_30:
	and.b32  	%r66, %r39, 1;
	setp.eq.b32 	%p21, %r66, 1;
	not.pred 	%p22, %p21;
	@%p22 bra 	$L__BB3_32;
	shl.b32 	%r67, %r78, 7;
	add.s32 	%r68, %r67, %r11;
	add.s32 	%r69, %r68, %r4;
	cvt.rn.f64.s32 	%fd75, %r69;
	add.f64 	%fd76, %fd75, 0d3FE0000000000000;
	mul.f64 	%fd77, %fd76, 0d3E112E0BE826D695;
	fma.rn.f64 	%fd78, %fd77, %fd77, 0d3FF0000000000000;
	mov.f64 	%fd79, 0d4010000000000000;
	div.rn.f64 	%fd80, %fd79, %fd78;
	mul.wide.s32 	%rd27, %r68, 8;
	add.s64 	%rd28, %rd3, %rd27;
	st.global.f64 	[%rd28], %fd80;
$L__BB3_32:
	ret;

}
	// .globl	_ZN3cub18CUB_300001_SM_10006detail6reduce28DeviceReduceSingleTileKernelINS2_10policy_hubIdjN4cuda3std3__44plusIdEEE10Policy1000EN6thrust24THRUST_300001_SM_1000_NS6detail15normal_iteratorINSD_10device_ptrIdEEEEPdjS9_ddNS7_10__identityEEEvT0_T1_T2_T3_T4_T6_
.visible .entry _ZN3cub18CUB_300001_SM_10006detail6reduce28DeviceReduceSingleTileKernelINS2_10policy_hubIdjN4cuda3std3__44plusIdEEE10Policy1000EN6thrust24THRUST_300001_SM_1000_NS6detail15normal_iteratorINSD_10device_ptrIdEEEEPdjS9_ddNS7_10__identityEEEvT0_T1_T2_T3_T4_T6_(
	.param .align 8 .b8 _ZN3cub18CUB_300001_SM_10006detail6reduce28DeviceReduceSingleTileKernelINS2_10policy_hubIdjN4cuda3std3__44plusIdEEE10Policy1000EN6thrust24THRUST_300001_SM_1000_NS6detail15normal_iteratorINSD_10device_ptrIdEEEEPdjS9_ddNS7_10__identityEEEvT0_T1_T2_T3_T4_T6__param_0[8],
	.param .u64 .ptr .align 1 _ZN3cub18CUB_300001_SM_10006detail6reduce28DeviceReduceSingleTileKernelINS2_10policy_hubIdjN4cuda3std3__44plusIdEEE10Policy1000EN6thrust24THRUST_300001_SM_1000_NS6detail15normal_iteratorINSD_10device_ptrIdEEEEPdjS9_ddNS7_10__identityEEEvT0_T1_T2_T3_T4_T6__param_1,
	.param .u32 _ZN3cub18CUB_300001_SM_10006detail6reduce28DeviceReduceSingleTileKernelINS2_10policy_hubIdjN4cuda3std3__44plusIdEEE10Policy1000EN6thrust24THRUST_300001_SM_1000_NS6detail15normal_iteratorINSD_10device_ptrIdEEEEPdjS9_ddNS7_10__identityEEEvT0_T1_T2_T3_T4_T6__param_2,
	.param .align 1 .b8 _ZN3cub18CUB_300001_SM_10006detail6reduce28DeviceReduceSingleTileKernelINS2_10policy_hubIdjN4cuda3std3__44plusIdEEE10Policy1000EN6thrust24THRUST_300001_SM_1000_NS6detail15normal_iteratorINSD_10device_ptrIdEEEEPdjS9_ddNS7_10__identityEEEvT0_T1_T2_T3_T4_T6__param_3[1],
	.param .f64 _ZN3cub18CUB_300001_SM_10006detail6reduce28DeviceReduceSingleTileKernelINS2_10policy_hubIdjN4cuda3std3__44plusIdEEE10Policy1000EN6thrust24THRUST_300001_SM_1000_NS6detail15normal_iteratorINSD_10device_ptrIdEEEEPdjS9_ddNS7_10__identityEEEvT0_T1_T2_T3_T4_T6__param_4,
	.param .align 1 .b8 _ZN3cub18CUB_300001_SM_10006detail6reduce28DeviceReduceSingleTileKernelINS2_10policy_hubIdjN4cuda3std3__44plusIdEEE10Policy1000EN6thrust24THRUST_300001_SM_1000_NS6detail15normal_iteratorINSD_10device_ptrIdEEEEPdjS9_ddNS7_10__identityEEEvT0_T1_T2_T3_T4_T6__param_5[1]
)
.maxntid 640
.minnctapersm 1
{
	.reg .pred 	%p<71>;
	.reg .b32 	%r<288>;
	.reg .b64 	%rd<114>;
	.reg .b64 	%fd<380>;
	// demoted variable
	.shared .align 8 .b8 _ZZN3cub18CUB_300001_SM_10006detail6reduce28DeviceReduceSingleTileKernelINS2_10policy_hubIdjN4cuda3std3__44plusIdEEE10Policy1000EN6thrust24THRUST_300001_SM_1000_NS6detail15normal_iteratorINSD_10device_ptrIdEEEEPdjS9_ddNS7_10__identityEEEvT0_T1_T2_T3_T4_T6_E12temp_storage[192];
	ld.param.u64 	%rd9, [_ZN3cub18CUB_300001_SM_10006detail6reduce28DeviceReduceSingleTileKernelINS2_10policy_hubIdjN4cuda3std3__44plusIdEEE10Policy1000EN6thrust24THRUST_300001_SM_1000_NS6detail15normal_iteratorINSD_10device_ptrIdEEEEPdjS9_ddNS7_10__identityEEEvT0_T1_T2_T3_T4_T6__param_0];
	ld.param.u64 	%rd10, [_ZN3cub18CUB_300001_SM_10006detail6reduce28DeviceReduceSingleTileKernelINS2_10policy_hubIdjN4cuda3std3__44plusIdEEE10Policy1000EN6thrust24THRUST_300001_SM_1000_NS6detail15normal_iteratorINSD_10device_ptrIdEEEEPdjS9_ddNS7_10__identityEEEvT0_T1_T2_T3_T4_T6__param_1];
	ld.param.u32 	%r51, [_ZN3cub18CUB_300001_SM_10006detail6reduce28DeviceReduceSingleTileKernelINS2_10policy_hubIdjN4cuda3std3__44plusIdEEE10Policy1000EN6thrust24THRUST_300001_SM_1000_NS6detail15normal_iteratorINSD_10device_ptrIdEEEEPdjS9_ddNS7_10__identityEEEvT0_T1_T2_T3_T4_T6__param_2];
	ld.param.f64 	%fd42, [_ZN3cub18CUB_300001_SM_10006detail6reduce28DeviceReduceSingleTileKernelINS2_10policy_hubIdjN4cuda3std3__44plusIdEEE10Policy1000EN6thrust24THRUST_300001_SM_1000_NS6detail15normal_iteratorINSD_10device_ptrIdEEEEPdjS9_ddNS7_10__identityEEEvT0_T1_T2_T3_T4_T6__param_4];
	cvta.to.global.u64 	%rd1, %rd10;
	setp.ne.s32 	%p1, %r51, 0;
	@%p1 bra 	$L__BB4_3;
	mov.u32 	%r270, %tid.x;
	setp.ne.s32 	%p70, %r270, 0;
	@%p70 bra 	$L__BB4_52;
	st.global.f64 	[%rd1], %fd42;
	bra.uni 	$L__BB4_52;
$L__BB4_3:
	cvta.to.global.u64 	%rd2, %rd9;
	setp.gt.u32 	%p2, %r51, 5119;
	@%p2 bra 	$L__BB4_28;
	mov.u32 	%r1, %tid.x;
	setp.ge.u32 	%p24, %r1, %r51;
	mov.f64 	%fd367, 0d0000000000000000;
	mov.u32 	%r274, %r1;
	@%p24 bra 	$L__BB4_6;
	mul.wide.u32 	%rd83, %r1, 8;
	add.s64 	%rd84, %rd2, %rd83;
	ld.global.f64 	%fd367, [%rd84];
	add.s32 	%r274, %r1, 640;
$L__BB4_6:
	setp.ge.u32 	%p25, %r274, %r51;
	@%p25 bra 	$L__BB4_19;
	not.b32 	%r146, %r274;
	add.s32 	%r147, %r51, %r146;
	mul.hi.u32 	%r148, %r147, -858993459;
	shr.u32 	%r149, %r148, 9;
	add.s32 	%r4, %r149, 1;
	and.b32  	%r5, %r4, 15;
	setp.lt.u32 	%p26, %r147, 9600;
	@%p26 bra 	$L__BB4_10;
	and.b32  	%r150, %r4, 16777200;
	neg.s32 	%r272, %r150;
	mul.wide.u32 	%rd85, %r274, 8;
	add.s64 	%rd86, %rd85, %rd2;
	add.s64 	%rd112, %rd86, 40960;
$L__BB4_9:
	.pragma "nounroll";
	ld.global.f64 	%fd181, [%rd112+-40960];
	add.f64 	%fd182, %fd367, %fd181;
	ld.global.f64 	%fd183, [%rd112+-35840];
	add.f64 	%fd184, %fd182, %fd183;
	ld.global.f64 	%fd185, [%rd112+-30720];
	add.f64 	%fd186, %fd184, %fd185;
	ld.global.f64 	%fd187, [%rd112+-25600];
	add.f64 	%fd188, %fd186, %fd187;
	ld.global.f64 	%fd189, [%rd112+-20480];
	add.f64 	%fd190, %fd188, %fd189;
	ld.global.f64 	%fd191, [%rd112+-15360];
	add.f64 	%fd192, %fd190, %fd191;
	ld.global.f64 	%fd193, [%rd112+-10240];
	add.f64 	%fd194, %fd192, %fd193;
	ld.global.f64 	%fd195, [%rd112+-5120];
	add.f64 	%fd196, %fd194, %fd195;
	ld.global.f64 	%fd197, [%rd112];
	add.f64 	%fd198, %fd196, %fd197;
	ld.global.f64 	%fd199, [%rd112+5120];
	add.f64 	%fd200, %fd198, %fd199;
	ld.global.f64 	%fd201, [%rd112+10240];
	add.f64 	%fd202, %fd200, %fd201;
	ld.global.f64 	%fd203, [%rd112+15360];
	add.f64 	%fd204, %fd202, %fd203;
	ld.global.f64 	%fd205, [%rd112+20480];
	add.f64 	%fd206, %fd204, %fd205;
	ld.global.f64 	%fd207, [%rd112+25600];
	add.f64 	%fd208, %fd206, %fd207;
	ld.global.f64 	%fd209, [%rd112+30720];
	add.f64 	%fd210, %fd208, %fd209;
	ld.global.f64 	%fd211, [%rd112+35840];
	add.f64 	%fd367, %fd210, %fd211;
	add.s32 	%r274, %r274, 10240;
	add.s32 	%r272, %r272, 16;
	add.s64 	%rd112, %rd112, 81920;
	setp.ne.s32 	%p27, %r272, 0;
	@%p27 bra 	$L__BB4_9;
$L__BB4_10:
	setp.eq.s32 	%p28, %r5, 0;
	@%p28 bra 	$L__BB4_19;
	and.b32  	%r12, %r4, 7;
	setp.lt.u32 	%p29, %r5, 8;
	@%p29 bra 	$L__BB4_13;
	mul.wide.u32 	%rd87, %r274, 8;
	add.s64 	%rd88, %rd2, %rd87;
	ld.global.f64 	%fd213, [%rd88];
	add.f64 	%fd214, %fd367, %fd213;
	ld.global.f64 	%fd215, [%rd88+5120];
	add.f64 	%fd216, %fd214, %fd215;
	ld.global.f64 	%fd217, [%rd88+10240];
	add.f64 	%fd218, %fd216, %fd217;
	ld.global.f64 	%fd219, [%rd88+15360];
	add.f64 	%fd220, %fd218, %fd219;
	ld.global.f64 	%fd221, [%rd88+20480];
	add.f64 	%fd222, %fd220, %fd221;
	ld.global.f64 	%fd223, [%rd88+25600];
	add.f64 	%fd224, %fd222, %fd223;
	ld.global.f64 	%fd225, [%rd88+30720];
	add.f64 	%fd226, %fd224, %fd225;
	ld.global.f64 	%fd227, [%rd88+35840];
	add.f64 	%fd367, %fd226, %fd227;
	add.s32 	%r274, %r274, 5120;
$L__BB4_13:
	setp.eq.s32 	%p30, %r12, 0;
	@%p30 bra 	$L__BB4_19;
	and.b32  	%r15, %r4, 3;
	setp.lt.u32 	%p31, %r12, 4;
	@%p31 bra 	$L__BB4_16;
	mul.wide.u32 	%rd89, %r274, 8;
	add.s64 	%rd90, %rd2, %rd89;
	ld.global.f64 	%fd229, [%rd90];
	add.f64 	%fd230, %fd367, %fd229;
	ld.global.f64 	%fd231, [%rd90+5120];
	add.f64 	%fd232, %fd230, %fd231;
	ld.global.f64 	%fd233, [%rd90+10240];
	add.f64 	%fd234, %fd232, %fd233;
	ld.global.f64 	%fd235, [%rd90+15360];
	add.f64 	%fd367, %fd234, %fd235;
	add.s32 	%r274, %r274, 2560;
$L__BB4_16:
	setp.eq.s32 	%p32, %r15, 0;
	@%p32 bra 	$L__BB4_19;
	mul.wide.u32 	%rd91, %r274, 8;
	add.s64 	%rd113, %rd2, %rd91;
	neg.s32 	%r277, %r15;
$L__BB4_18:
	.pragma "nounroll";
	ld.global.f64 	%fd236, [%rd113];
	add.f64 	%fd367, %fd367, %fd236;
	add.s64 	%rd113, %rd113, 5120;
	add.s32 	%r277, %r277, 1;
	setp.ne.s32 	%p33, %r277, 0;
	@%p33 bra 	$L__BB4_18;
$L__BB4_19:
	setp.lt.u32 	%p34, %r51, 640;
	@%p34 bra 	$L__BB4_24;
	// begin inline asm
	mov.u32 %r214, %laneid;
	// end inline asm
	mov.b64 	%rd102, %fd367;
	mov.b64 	{%r216, %r221}, %rd102;
	mov.b32 	%r222, 1;
	mov.b32 	%r263, 31;
	mov.b32 	%r264, -1;
	// begin inline asm
	shfl.sync.down.b32 %r215, %r216, %r222, %r263, %r264;
	// end inline asm
	// begin inline asm
	shfl.sync.down.b32 %r220, %r221, %r222, %r263, %r264;
	// end inline asm
	mov.b64 	%rd103, {%r215, %r220};
	mov.b64 	%fd307, %rd103;
	setp.gt.s32 	%p62, %r214, 30;
	add.f64 	%fd308, %fd367, %fd307;
	selp.f64 	%fd309, %fd367, %fd308, %p62;
	mov.b64 	%rd104, %fd309;
	mov.b64 	{%r226, %r231}, %rd104;
	mov.b32 	%r232, 2;
	// begin inline asm
	shfl.sync.down.b32 %r225, %r226, %r232, %r263, %r264;
	// end inline asm
	// begin inline asm
	shfl.sync.down.b32 %r230, %r231, %r232, %r263, %r264;
	// end inline asm
	mov.b64 	%rd105, {%r225, %r230};
	mov.b64 	%fd310, %rd105;
	setp.gt.s32 	%p63, %r214, 29;
	add.f64 	%fd311, %fd309, %fd310;
	selp.f64 	%fd312, %fd309, %fd311, %p63;
	mov.b64 	%rd106, %fd312;
	mov.b64 	{%r236, %r241}, %rd106;
	mov.b32 	%r242, 4;
	// begin inline asm
	shfl.sync.down.b32 %r235, %r236, %r242, %r263, %r264;
	// end inline asm
	// begin inline asm
	shfl.sync.down.b32 %r240, %r241, %r242, %r263, %r264;
	// end inline asm
	mov.b64 	%rd107, {%r235, %r240};
	mov.b64 	%fd313, %rd107;
	setp.gt.s32 	%p64, %r214, 27;
	add.f64 	%fd314, %fd312, %fd313;
	selp.f64 	%fd315, %fd312, %fd314, %p64;
	mov.b64 	%rd108, %fd315;
	mov.b64 	{%r246, %r251}, %rd108;
	mov.b32 	%r252, 8;
	// begin inline asm
	shfl.sync.down.b32 %r245, %r246, %r252, %r263, %r264;
	// end inline asm
	// begin inline asm
	shfl.sync.down.b32 %r250, %r251, %r252, %r263, %r264;
	// end inline asm
	mov.b64 	%rd109, {%r245, %r250};
	mov.b64 	%fd316, %rd109;
	setp.gt.s32 	%p65, %r214, 23;
	add.f64 	%fd317, %fd315, %fd316;
	selp.f64 	%fd318, %fd315, %fd317, %p65;
	mov.b64 	%rd110, %fd318;
	mov.b64 	{%r256, %r261}, %rd110;
	mov.b32 	%r262, 16;
	// begin inline asm
	shfl.sync.down.b32 %r255, %r256, %r262, %r263, %r264;
	// end inline asm
	// begin inline asm
	shfl.sync.down.b32 %r260, %r261, %r262, %r263, %r264;
	// end inline asm
	mov.b64 	%rd111, {%r255, %r260};
	mov.b64 	%fd319, %rd111;
	setp.gt.s32 	%p66, %r214, 15;
	add.f64 	%fd16, %fd318, %fd319;
	selp.f64 	%fd379, %fd318, %fd16, %p66;
	setp.ne.s32 	%p67, %r214, 0;
	@%p67 bra 	$L__BB4_22;
	shr.u32 	%r265, %r1, 2;
	and.b32  	%r266, %r265, 248;
	mov.u32 	%r267, _ZZN3cub18CUB_300001_SM_10006detail6reduce28DeviceReduceSingleTileKernelINS2_10policy_hubIdjN4cuda3std3__44plusIdEEE10Policy1000EN6thrust24THRUST_300001_SM_1000_NS6detail15normal_iteratorINSD_10device_ptrIdEEEEPdjS9_ddNS7_10__identityEEEvT0_T1_T2_T3_T4_T6_E12temp_storage;
	add.s32 	%r268, %r267, %r266;
	st.shared.f64 	[%r268+24], %fd16;
$L__BB4_22:
	bar.sync 	0;
	setp.ne.s32 	%p68, %r1, 0;
	@%p68 bra 	$L__BB4_50;
	ld.shared.f64 	%fd320, [_ZZN3cub18CUB_300001_SM_10006detail6reduce28DeviceReduceSingleTileKernelINS2_10policy_hubIdjN4cuda3std3__44plusIdEEE10Policy1000EN6thrust24THRUST_300001_SM_1000_NS6detail15normal_iteratorINSD_10device_ptrIdEEEEPdjS9_ddNS7_10__identityEEEvT0_T1_T2_T3_T4_T6_E12temp_storage+32];
	add.f64 	%fd321, %fd379, %fd320;
	ld.shared.f64 	%fd322, [_ZZN3cub18CUB_300001_SM_10006detail6reduce28DeviceReduceSingleTileKernelINS2_10policy_hubIdjN4cuda3std3__44plusIdEEE10Policy1000EN6thrust24THRUST_300001_SM_1000_NS6detail15normal_iteratorINSD_10device_ptrIdEEEEPdjS9_ddNS7_10__identityEEEvT0_T1_T2_T3_T4_T6_E12temp_storage+40];
	add.f64 	%fd323, %fd321, %fd322;
	ld.shared.f64 	%fd324, [_ZZN3cub18CUB_300001_SM_10006detail6reduce28DeviceReduceSingleTileKernelINS2_10policy_hubIdjN4cuda3std3__44plusIdEEE10Policy1000EN6thrust24THRUST_300001_SM_1000_NS6detail15normal_iteratorINSD_10device_ptrIdEEEEPdjS9_ddNS7_10__identityEEEvT0_T1_T2_T3_T4_T6_E12temp_storage+48];
	add.f64 	%fd325, %fd323, %fd324;
	ld.shared.f64 	%fd326, [_ZZN3cub18CUB_300001_SM_10006detail6reduce28DeviceReduceSingleTileKernelINS2_10policy_hubIdjN4cuda3std3__44plusIdEEE10Policy1000EN6thrust24THRUST_300001_SM_1000_NS6detail15normal_iteratorINSD_10device_ptrIdEEEEPdjS9_ddNS7_10__identityEEEvT0_T1_T2_T3_T4_T6_E12temp_storage+56];
	add.f64 	%fd327, %fd325, %fd326;
	ld.shared.f64 	%fd328, [_ZZN3cub18CUB_300001_SM_10006detail6reduce28DeviceReduceSingleTileKernelINS2_10policy_hubIdjN4cuda3std3__44plusIdEEE10Policy1000EN6thrust24THRUST_300001_SM_1000_NS6detail15normal_iteratorINSD_10device_ptrIdEEEEPdjS9_ddNS7_10__identityEEEvT0_T1_T2_T3_T4_T6_E12temp_storage+64];
	add.f64 	%fd329, %fd327, %fd328;
	ld.shared.f64 	%fd330, [_ZZN3cub18CUB_300001_SM_10006detail6reduce28DeviceReduceSingleTileKernelINS2_10policy_hubIdjN4cuda3std3__44plusIdEEE10Policy1000EN6thrust24THRUST_300001_SM_1000_NS6detail15normal_iteratorINSD_10device_ptrIdEEEEPdjS9_ddNS7_10__identityEEEvT0_T1_T2_T3_T4_T6_E12temp_storage+72];
	add.f64 	%fd331, %fd329, %fd330;
	ld.shared.f64 	%fd332, [_ZZN3cub18CUB_300001_SM_10006detail6reduce28DeviceReduceSingleTileKernelINS2_10policy_hubIdjN4cuda3std3__44plusIdEEE10Policy1000EN6thrust24THRUST_300001_SM_1000_NS6detail15normal_iteratorINSD_10device_ptrIdEEEEPdjS9_ddNS7_10__identityEEEvT0_T1_T2_T3_T4_T6_E12temp_storage+80];
	add.f64 	%fd333, %fd331, %fd332;
	ld.shared.f64 	%fd334, [_ZZN3cub18CUB_300001_SM_10006detail6reduce28DeviceReduceSingleTileKernelINS2_10policy_hubIdjN4cuda3std3__44plusIdEEE10Policy1000EN6thrust24THRUST_300001_SM_1000_NS6detail15normal_iteratorINSD_10device_ptrIdEEEEPdjS9_ddNS7_10__identityEEEvT0_T1_T2_T3_T4_T6_E12temp_storage+88];
	add.f64 	%fd335, %fd333, %fd334;
	ld.shared.f64 	%fd336, [_ZZN3cub18CUB_300001_SM_10006detail6reduce28DeviceReduceSingleTileKernelINS2_10policy_hubIdjN4cuda3std3__44plusIdEEE10Policy1000EN6thrust24THRUST_300001_SM_1000_NS6detail15normal_iteratorINSD_10device_ptrIdEEEEPdjS9_ddNS7_10__identityEEEvT0_T1_T2_T3_T4_T6_E12temp_storage+96];
	add.f64 	%fd337, %fd335, %fd336;
	ld.shared.f64 	%fd338, [_ZZN3cub18CUB_300001_SM_10006detail6reduce28DeviceReduceSingleTileKernelINS2_10policy_hubIdjN4cuda3std3__44plusIdEEE10Policy1000EN6thrust24THRUST_300001_SM_1000_NS6detail15normal_iteratorINSD_10device_ptrIdEEEEPdjS9_ddNS7_10__identityEEEvT0_T1_T2_T3_T4_T6_E12temp_storage+104];
	add.f64 	%fd339, %fd337, %fd338;
	ld.shared.f64 	%fd340, [_ZZN3cub18CUB_300001_SM_10006detail6reduce28DeviceReduceSingleTileKernelINS2_10policy_hubIdjN4cuda3std3__44plusIdEEE10Policy1000EN6thrust24THRUST_300001_SM_1000_NS6detail15normal_iteratorINSD_10device_ptrIdEEEEPdjS9_ddNS7_10__identityEEEvT0_T1_T2_T3_T4_T6_E12temp_storage+112];
	add.f64 	%fd341, %fd339, %fd340;
	ld.shared.f64 	%fd342, [_ZZN3cub18CUB_300001_SM_10006detail6reduce28DeviceReduceSingleTileKernelINS2_10policy_hubIdjN4cuda3std3__44plusIdEEE10Policy1000EN6thrust24THRUST_300001_SM_1000_NS6detail15normal_iteratorINSD_10device_ptrIdEEEEPdjS9_ddNS7_10__identityEEEvT0_T1_T2_T3_T4_T6_E12temp_storage+120];
	add.f64 	%fd343, %fd341, %fd342;
	ld.shared.f64 	%fd344, [_ZZN3cub18CUB_300001_SM_10006detail6reduce28DeviceReduceSingleTileKernelINS2_10policy_hubIdjN4cuda3std3__44plusIdEEE10Policy1000EN6thrust24THRUST_300001_SM_1000_NS6detail15normal_iteratorINSD_10device_ptrIdEEEEPdjS9_ddNS7_10__identityEEEvT0_T1_T2_T3_T4_T6_E12temp_storage+128];
	add.f64 	%fd345, %fd343, %fd344;
	ld.shared.f64 	%fd346, [_ZZN3cub18CUB_300001_SM_10006detail6reduce28DeviceReduceSingleTileKernelINS2_10policy_hubIdjN4cuda3std3__44plusIdEEE10Policy1000EN6thrust24THRUST_300001_SM_1000_NS6detail15normal_iteratorINSD_10device_ptrIdEEEEPdjS9_ddNS7_10__identityEEEvT0_T1_T2_T3_T4_T6_E12temp_storage+136];
	add.f64 	%fd347, %fd345, %fd346;
	ld.shared.f64 	%fd348, [_ZZN3cub18CUB_300001_SM_10006detail6reduce28DeviceReduceSingleTileKernelINS2_10policy_hubIdjN4cuda3std3__44plusIdEEE10Policy1000EN6thrust24THRUST_300001_SM_1000_NS6detail15normal_iteratorINSD_10device_ptrIdEEEEPdjS9_ddNS7_10__identityEEEvT0_T1_T2_T3_T4_T6_E12temp_storage+144];
	add.f64 	%fd349, %fd347, %fd348;
	ld.shared.f64 	%fd350, [_ZZN3cub18CUB_300001_SM_10006detail6reduce28DeviceReduceSingleTileKernelINS2_10policy_hubIdjN4cuda3std3__44plusIdEEE10Policy1000EN6thrust24THRUST_300001_SM_1000_NS6detail15normal_iteratorINSD_10device_ptrIdEEEEPdjS9_ddNS7_10__identityEEEvT0_T1_T2_T3_T4_T6_E12temp_storage+152];
	add.f64 	%fd351, %fd349, %fd350;
	ld.shared.f64 	%fd352, [_ZZN3cub18CUB_300001_SM_10006detail6reduce28DeviceReduceSingleTileKernelINS2_10policy_hubIdjN4cuda3std3__44plusIdEEE10Policy1000EN6thrust24THRUST_300001_SM_1000_NS6detail15normal_iteratorINSD_10device_ptrIdEEEEPdjS9_ddNS7_10__identityEEEvT0_T1_T2_T3_T4_T6_E12temp_storage+160];
	add.f64 	%fd353, %fd351, %fd352;
	ld.shared.f64 	%fd354, [_ZZN3cub18CUB_300001_SM_10006detail6reduce28DeviceReduceSingleTileKernelINS2_10policy_hubIdjN4cuda3std3__44plusIdEEE10Policy1000EN6thrust24THRUST_300001_SM_1000_NS6detail15normal_iteratorINSD_10device_ptrIdEEEEPdjS9_ddNS7_10__identityEEEvT0_T1_T2_T3_T4_T6_E12temp_storage+168];
	add.f64 	%fd355, %fd353, %fd354;
	ld.shared.f64 	%fd356, [_ZZN3cub18CUB_300001_SM_10006detail6reduce28DeviceReduceSingleTileKernelINS2_10policy_hubIdjN4cuda3std3__44plusIdEEE10Policy1000EN6thrust24THRUST_300001_SM_1000_NS6detail15normal_iteratorINSD_10device_ptrIdEEEEPdjS9_ddNS7_10__identityEEEvT0_T1_T2_T3_T4_T6_E12temp_storage+176];
	add.f64 	%fd379, %fd355, %fd356;
	bra.uni 	$L__BB4_50;
$L__BB4_24:
	// begin inline asm
	mov.u32 %r151, %laneid;
	// end inline asm
	and.b32  	%r202, %r1, 992;
	add.s32 	%r203, %r202, 32;
	setp.gt.u32 	%p35, %r203, %r51;
	not.b32 	%r204, %r202;
	add.s32 	%r205, %r51, %r204;
	selp.b32 	%r200, %r205, 31, %p35;
	mov.b64 	%rd92, %fd367;
	mov.b64 	{%r153, %r158}, %rd92;
	mov.b32 	%r159, 1;
	mov.b32 	%r201, -1;
	// begin inline asm
	shfl.sync.down.b32 %r152, %r153, %r159, %r200, %r201;
	// end inline asm
	// begin inline asm
	shfl.sync.down.b32 %r157, %r158, %r159, %r200, %r201;
	// end inline asm
	mov.b64 	%rd93, {%r152, %r157};
	mov.b64 	%fd237, %rd93;
	setp.lt.s32 	%p36, %r151, %r200;
	add.f64 	%fd238, %fd367, %fd237;
	selp.f64 	%fd239, %fd238, %fd367, %p36;
	mov.b64 	%rd94, %fd239;
	mov.b64 	{%r163, %r168}, %rd94;
	mov.b32 	%r169, 2;
	// begin inline asm
	shfl.sync.down.b32 %r162, %r163, %r169, %r200, %r201;
	// end inline asm
	// begin inline asm
	shfl.sync.down.b32 %r167, %r168, %r169, %r200, %r201;
	// end inline asm
	mov.b64 	%rd95, {%r162, %r167};
	mov.b64 	%fd240, %rd95;
	add.s32 	%r206, %r151, 2;
	setp.gt.s32 	%p37, %r206, %r200;
	add.f64 	%fd241, %fd239, %fd240;
	selp.f64 	%fd242, %fd239, %fd241, %p37;
	mov.b64 	%rd96, %fd242;
	mov.b64 	{%r173, %r178}, %rd96;
	mov.b32 	%r179, 4;
	// begin inline asm
	shfl.sync.down.b32 %r172, %r173, %r179, %r200, %r201;
	// end inline asm
	// begin inline asm
	shfl.sync.down.b32 %r177, %r178, %r179, %r200, %r201;
	// end inline asm
	mov.b64 	%rd97, {%r172, %r177};
	mov.b64 	%fd243, %rd97;
	add.s32 	%r207, %r151, 4;
	setp.gt.s32 	%p38, %r207, %r200;
	add.f64 	%fd244, %fd242, %fd243;
	selp.f64 	%fd245, %fd242, %fd244, %p38;
	mov.b64 	%rd98, %fd245;
	mov.b64 	{%r183, %r188}, %rd98;
	mov.b32 	%r189, 8;
	// begin inline asm
	shfl.sync.down.b32 %r182, %r183, %r189, %r200, %r201;
	// end inline asm
	// begin inline asm
	shfl.sync.down.b32 %r187, %r188, %r189, %r200, %r201;
	// end inline asm
	mov.b64 	%rd99, {%r182, %r187};
	mov.b64 	%fd246, %rd99;
	add.s32 	%r208, %r151, 8;
	setp.gt.s32 	%p39, %r208, %r200;
	add.f64 	%fd247, %fd245, %fd246;
	selp.f64 	%fd248, %fd245, %fd247, %p39;
	mov.b64 	%rd100, %fd248;
	mov.b64 	{%r193, %r198}, %rd100;
	mov.b32 	%r199, 16;
	// begin inline asm
	shfl.sync.down.b32 %r192, %r193, %r199, %r200, %r201;
	// end inline asm
	// begin inline asm
	shfl.sync.down.b32 %r197, %r198, %r199, %r200, %r201;
	// end inline asm
	mov.b64 	%rd101, {%r192, %r197};
	mov.b64 	%fd249, %rd101;
	add.s32 	%r209, %r151, 16;
	setp.gt.s32 	%p40, %r209, %r200;
	add.f64 	%fd250, %fd248, %fd249;
	selp.f64 	%fd379, %fd248, %fd250, %p40;
	setp.ne.s32 	%p41, %r151, 0;
	@%p41 bra 	$L__BB4_26;
	shr.u32 	%r210, %r1, 2;
	and.b32  	%r211, %r210, 248;
	mov.u32 	%r212, _ZZN3cub18CUB_300001_SM_10006detail6reduce28DeviceReduceSingleTileKernelINS2_10policy_hubIdjN4cuda3std3__44plusIdEEE10Policy1000EN6thrust24THRUST_300001_SM_1000_NS6detail15normal_iteratorINSD_10device_ptrIdEEEEPdjS9_ddNS7_10__identityEEEvT0_T1_T2_T3_T4_T6_E12temp_storage;
	add.s32 	%r213, %r212, %r211;
	st.shared.f64 	[%r213+24], %fd379;
$L__BB4_26:
	bar.sync 	0;
	setp.ne.s32 	%p42, %r1, 0;
	@%p42 bra 	$L__BB4_50;
	setp.gt.u32 	%p43, %r51, 32;
	ld.shared.f64 	%fd251, [_ZZN3cub18CUB_300001_SM_10006detail6reduce28DeviceReduceSingleTileKernelINS2_10policy_hubIdjN4cuda3std3__44plusIdEEE10Policy1000EN6thrust24THRUST_300001_SM_1000_NS6detail15normal_iteratorINSD_10device_ptrIdEEEEPdjS9_ddNS7_10__identityEEEvT0_T1_T2_T3_T4_T6_E12temp_storage+32];
	add.f64 	%fd252, %fd379, %fd251;
	selp.f64 	%fd253, %fd252, %fd379, %p43;
	setp.gt.u32 	%p44, %r51, 64;
	ld.shared.f64 	%fd254, [_ZZN3cub18CUB_300001_SM_10006detail6reduce28DeviceReduceSingleTileKernelINS2_10policy_hubIdjN4cuda3std3__44plusIdEEE10Policy1000EN6thrust24THRUST_300001_SM_1000_NS6detail15normal_iteratorINSD_10device_ptrIdEEEEPdjS9_ddNS7_10__identityEEEvT0_T1_T2_T3_T4_T6_E12temp_storage+40];
	add.f64 	%fd255, %fd254, %fd253;
	selp.f64 	%fd256, %fd255, %fd253, %p44;
	setp.gt.u32 	%p45, %r51, 96;
	ld.shared.f64 	%fd257, [_ZZN3cub18CUB_300001_SM_10006detail6reduce28DeviceReduceSingleTileKernelINS2_10policy_hubIdjN4cuda3std3__44plusIdEEE10Policy1000EN6thrust24THRUST_300001_SM_1000_NS6detail15normal_iteratorINSD_10device_ptrIdEEEEPdjS9_ddNS7_10__identityEEEvT0_T1_T2_T3_T4_T6_E12temp_storage+48];
	add.f64 	%fd258, %fd257, %fd256;
	selp.f64 	%fd259, %fd258, %fd256, %p45;
	setp.gt.u32 	%p46, %r51, 128;
	ld.shared.f64 	%fd260, [_ZZN3cub18CUB_300001_SM_10006detail6reduce28DeviceReduceSingleTileKernelINS2_10policy_hubIdjN4cuda3std3__44plusIdEEE10Policy1000EN6thrust24THRUST_300001_SM_1000_NS6detail15normal_iteratorINSD_10device_ptrIdEEEEPdjS9_ddNS7_10__identityEEEvT0_T1_T2_T3_T4_T6_E12temp_storage+56];
	add.f64 	%fd261, %fd260, %fd259;
	selp.f64 	%fd262, %fd261, %fd259, %p46;
	setp.gt.u32 	%p47, %r51, 160;
	ld.shared.f64 	%fd263, [_ZZN3cub18CUB_300001_SM_10006detail6reduce28DeviceReduceSingleTileKernelINS2_10policy_hubIdjN4cuda3std3__44plusIdEEE10Policy1000EN6thrust24THRUST_300001_SM_1000_NS6detail15normal_iteratorINSD_10device_ptrIdEEEEPdjS9_ddNS7_10__identityEEEvT0_T1_T2_T3_T4_T6_E12temp_storage+64];
	add.f64 	%fd264, %fd263, %fd262;
	selp.f64 	%fd265, %fd264, %fd262, %p47;
	setp.gt.u32 	%p48, %r51, 192;
	ld.shared.f64 	%fd266, [_ZZN3cub18CUB_300001_SM_10006detail6reduce28DeviceReduceSingleTileKernelINS2_10policy_hubIdjN4cuda3std3__44plusIdEEE10Policy1000EN6thrust24THRUST_300001_SM_1000_NS6detail15normal_iteratorINSD_10device_ptrIdEEEEPdjS9_ddNS7_10__identityEEEvT0_T1_T2_T3_T4_T6_E12temp_storage+72];
	add.f64 	%fd267, %fd266, %fd265;
	selp.f64 	%fd268, %fd267, %fd265, %p48;
	setp.gt.u32 	%p49, %r51, 224;
	ld.shared.f64 	%fd269, [_ZZN3cub18CUB_300001_SM_10006detail6reduce28DeviceReduceSingleTileKernelINS2_10policy_hubIdjN4cuda3std3__44plusIdEEE10Policy1000EN6thrust24THRUST_300001_SM_1000_NS6detail15normal_iteratorINSD_10device_ptrIdEEEEPdjS9_ddNS7_10__identityEEEvT0_T1_T2_T3_T4_T6_E12temp_storage+80];
	add.f64 	%fd270, %fd269, %fd268;
	selp.f64 	%fd271, %fd270, %fd268, %p49;
	setp.gt.u32 	%p50, %r51, 256;
	ld.shared.f64 	%fd272, [_ZZN3cub18CUB_300001_SM_10006detail6reduce28DeviceReduceSingleTileKernelINS2_10policy_hubIdjN4cuda3std3__44plusIdEEE10Policy1000EN6thrust24THRUST_300001_SM_1000_NS6detail15normal_iteratorINSD_10device_ptrIdEEEEPdjS9_ddNS7_10__identityEEEvT0_T1_T2_T3_T4_T6_E12temp_storage+88];
	add.f64 	%fd273, %fd272, %fd271;
	selp.f64 	%fd274, %fd273, %fd271, %p50;
	setp.gt.u32 	%p51, %r51, 288;
	ld.shared.f64 	%fd275, [_ZZN3cub18CUB_300001_SM_10006detail6reduce28DeviceReduceSingleTileKernelINS2_10policy_hubIdjN4cuda3std3__44plusIdEEE10Policy1000EN6thrust24THRUST_300001_SM_1000_NS6detail15normal_iteratorINSD_10device_ptrIdEEEEPdjS9_ddNS7_10__identityEEEvT0_T1_T2_T3_T4_T6_E12temp_storage+96];
	add.f64 	%fd276, %fd275, %fd274;
	selp.f64 	%fd277, %fd276, %fd274, %p51;
	setp.gt.u32 	%p52, %r51, 320;
	ld.shared.f64 	%fd278, [_ZZN3cub18CUB_300001_SM_10006detail6reduce28DeviceReduceSingleTileKernelINS2_10policy_hubIdjN4cuda3std3__44plusIdEEE10Policy1000EN6thrust24THRUST_300001_SM_1000_NS6detail15normal_iteratorINSD_10device_ptrIdEEEEPdjS9_ddNS7_10__identityEEEvT0_T1_T2_T3_T4_T6_E12temp_storage+104];
	add.f64 	%fd279, %fd278, %fd277;
	selp.f64 	%fd280, %fd279, %fd277, %p52;
	setp.gt.u32 	%p53, %r51, 352;
	ld.shared.f64 	%fd281, [_ZZN3cub18CUB_300001_SM_10006detail6reduce28DeviceReduceSingleTileKernelINS2_10policy_hubIdjN4cuda3std3__44plusIdEEE10Policy1000EN6thrust24THRUST_300001_SM_1000_NS6detail15normal_iteratorINSD_10device_ptrIdEEEEPdjS9_ddNS7_10__identityEEEvT0_T1_T2_T3_T4_T6_E12temp_storage+112];
	add.f64 	%fd282, %fd281, %fd280;
	selp.f64 	%fd283, %fd282, %fd280, %p53;
	setp.gt.u32 	%p54, %r51, 384;
	ld.shared.f64 	%fd284, [_ZZN3cub18CUB_300001_SM_10006detail6reduce28DeviceReduceSingleTileKernelINS2_10policy_hubIdjN4cuda3std3__44plusIdEEE10Policy1000EN6thrust24THRUST_300001_SM_1000_NS6detail15normal_iteratorINSD_10device_ptrIdEEEEPdjS9_ddNS7_10__identityEEEvT0_T1_T2_T3_T4_T6_E12temp_storage+120];
	add.f64 	%fd285, %fd284, %fd283;
	selp.f64 	%fd286, %fd285, %fd283, %p54;
	setp.gt.u32 	%p55, %r51, 416;
	ld.shared.f64 	%fd287, [_ZZN3cub18CUB_300001_SM_10006detail6reduce28DeviceReduceSingleTileKernelINS2_10policy_hubIdjN4cuda3std3__44plusIdEEE10Policy1000EN6thrust24THRUST_300001_SM_1000_NS6detail15normal_iteratorINSD_10device_ptrIdEEEEPdjS9_ddNS7_10__identityEEEvT0_T1_T2_T3_T4_T6_E12temp_storage+128];
	add.f64 	%fd288, %fd287, %fd286;
	selp.f64 	%fd289, %fd288, %fd286, %p55;
	setp.gt.u32 	%p56, %r51, 448;
	ld.shared.f64 	%fd290, [_ZZN3cub18CUB_300001_SM_10006detail6reduce28DeviceReduceSingleTileKernelINS2_10policy_hubIdjN4cuda3std3__44plusIdEEE10Policy1000EN6thrust24THRUST_300001_SM_1000_NS6detail15normal_iteratorINSD_10device_ptrIdEEEEPdjS9_ddNS7_10__identityEEEvT0_T1_T2_T3_T4_T6_E12temp_storage+136];
	add.f64 	%fd291, %fd290, %fd289;
	selp.f64 	%fd292, %fd291, %fd289, %p56;
	setp.gt.u32 	%p57, %r51, 480;
	ld.shared.f64 	%fd293, [_ZZN3cub18CUB_300001_SM_10006detail6reduce28DeviceReduceSingleTileKernelINS2_10policy_hubIdjN4cuda3std3__44plusIdEEE10Policy1000EN6thrust24THRUST_300001_SM_1000_NS6detail15normal_iteratorINSD_10device_ptrIdEEEEPdjS9_ddNS7_10__identityEEEvT0_T1_T2_T3_T4_T6_E12temp_storage+144];
	add.f64 	%fd294, %fd293, %fd292;
	selp.f64 	%fd295, %fd294, %fd292, %p57;
	setp.gt.u32 	%p58, %r51, 512;
	ld.shared.f64 	%fd296, [_ZZN3cub18CUB_300001_SM_10006detail6reduce28DeviceReduceSingleTileKernelINS2_10policy_hubIdjN4cuda3std3__44plusIdEEE10Policy1000EN6thrust24THRUST_300001_SM_1000_NS6detail15normal_iteratorINSD_10device_ptrIdEEEEPdjS9_ddNS7_10__identityEEEvT0_T1_T2_T3_T4_T6_E12temp_storage+152];
	add.f64 	%fd297, %fd296, %fd295;
	selp.f64 	%fd298, %fd297, %fd295, %p58;
	setp.gt.u32 	%p59, %r51, 544;
	ld.shared.f64 	%fd299, [_ZZN3cub18CUB_300001_SM_10006detail6reduce28DeviceReduceSingleTileKernelINS2_10policy_hubIdjN4cuda3std3__44plusIdEEE10Policy1000EN6thrust24THRUST_300001_SM_1000_NS6detail15normal_iteratorINSD_10device_ptrIdEEEEPdjS9_ddNS7_10__identityEEEvT0_T1_T2_T3_T4_T6_E12temp_storage+160];
	add.f64 	%fd300, %fd299, %fd298;
	selp.f64 	%fd301, %fd300, %fd298, %p59;
	setp.gt.u32 	%p60, %r51, 576;
	ld.shared.f64 	%fd302, [_ZZN3cub18CUB_300001_SM_10006detail6reduce28DeviceReduceSingleTileKernelINS2_10policy_hubIdjN4cuda3std3__44plusIdEEE10Policy1000EN6thrust24THRUST_300001_SM_1000_NS6detail15normal_iteratorINSD_10device_ptrIdEEEEPdjS9_ddNS7_10__identityEEEvT0_T1_T2_T3_T4_T6_E12temp_storage+168];
	add.f64 	%fd303, %fd302, %fd301;
	selp.f64 	%fd304, %fd303, %fd301, %p60;
	setp.gt.u32 	%p61, %r51, 608;
	ld.shared.f64 	%fd305, [_ZZN3cub18CUB_300001_SM_10006detail6reduce28DeviceReduceSingleTileKernelINS2_10policy_hubIdjN4cuda3std3__44plusIdEEE10Policy1000EN6thrust24THRUST_300001_SM_1000_NS6detail15normal_iteratorINSD_10device_ptrIdEEEEPdjS9_ddNS7_10__identityEEEvT0_T1_T2_T3_T4_T6_E12temp_storage+176];
	add.f64 	%fd306, %fd305, %fd304;
	selp.f64 	%fd379, %fd306, %fd304, %p61;
	bra.uni 	$L__BB4_50;
$L__BB4_28:
	mov.u32 	%r21, %tid.x;
	mul.wide.u32 	%rd11, %r21, 8;
	add.s64 	%rd12, %rd2, %rd11;
	ld.global.f64 	%fd43, [%rd12];
	ld.global.f64 	%fd44, [%rd12+5120];
	ld.global.f64 	%fd45, [%rd12+10240];
	ld.global.f64 	%fd46, [%rd12+15360];
	ld.global.f64 	%fd47, [%rd12+20480];
	ld.global.f64 	%fd48, [%rd12+25600];
	ld.global.f64 	%fd49, [%rd12+30720];
	ld.global.f64 	%fd50, [%rd12+35840];
	add.f64 	%fd51, %fd43, %fd44;
	add.f64 	%fd52, %fd51, %fd45;
	add.f64 	%fd53, %fd52, %fd46;
	add.f64 	%fd54, %fd53, %fd47;
	add.f64 	%fd55, %fd54, %fd48;
	add.f64 	%fd56, %fd55, %fd49;
	add.f64 	%fd378, %fd56, %fd50;
	add.s32 	%r22, %r51, -5120;
	setp.lt.u32 	%p3, %r22, 5120;
	mov.b32 	%r279, 5120;
	@%p3 bra 	$L__BB4_32;
	mov.b32 	%r279, 5120;
$L__BB4_30:
	add.s32 	%r54, %r21, %r279;
	mul.wide.u32 	%rd13, %r54, 8;
	add.s64 	%rd14, %rd2, %rd13;
	ld.global.f64 	%fd57, [%rd14];
	ld.global.f64 	%fd58, [%rd14+5120];
	ld.global.f64 	%fd59, [%rd14+10240];
	ld.global.f64 	%fd60, [%rd14+15360];
	ld.global.f64 	%fd61, [%rd14+20480];
	ld.global.f64 	%fd62, [%rd14+25600];
	ld.global.f64 	%fd63, [%rd14+30720];
	ld.global.f64 	%fd64, [%rd14+35840];
	add.f64 	%fd65, %fd378, %fd57;
	add.f64 	%fd66, %fd65, %fd58;
	add.f64 	%fd67, %fd66, %fd59;
	add.f64 	%fd68, %fd67, %fd60;
	add.f64 	%fd69, %fd68, %fd61;
	add.f64 	%fd70, %fd69, %fd62;
	add.f64 	%fd71, %fd70, %fd63;
	add.f64 	%fd378, %fd71, %fd64;
	sub.s32 	%r55, %r51, %r279;
	setp.lt.u32 	%p4, %r55, 5120;
	@%p4 bra 	$L__BB4_46;
	add.s32 	%r279, %r279, 5120;
	setp.le.u32 	%p5, %r279, %r22;
	@%p5 bra 	$L__BB4_30;
$L__BB4_32:
	setp.le.u32 	%p6, %r51, %r279;
	sub.s32 	%r56, %r51, %r279;
	setp.ge.s32 	%p7, %r21, %r56;
	or.pred  	%p8, %p6, %p7;
	@%p8 bra 	$L__BB4_46;
	not.b32 	%r58, %r21;
	add.s32 	%r59, %r51, %r58;
	sub.s32 	%r60, %r59, %r279;
	mul.hi.u32 	%r61, %r60, -858993459;
	shr.u32 	%r62, %r61, 9;
	add.s32 	%r26, %r62, 1;
	and.b32  	%r27, %r26, 15;
	setp.lt.u32 	%p9, %r60, 9600;
	mov.u32 	%r284, %r21;
	@%p9 bra 	$L__BB4_37;
	or.b32  	%r282, %r21, 5120;
	add.s32 	%r281, %r21, %r279;
	and.b32  	%r63, %r26, 16777200;
	neg.s32 	%r280, %r63;
$L__BB4_35:
	.pragma "nounroll";
	mul.wide.u32 	%rd15, %r281, 8;
	add.s64 	%rd16, %rd2, %rd15;
	ld.global.f64 	%fd73, [%rd16];
	add.f64 	%fd74, %fd378, %fd73;
	add.s32 	%r64, %r281, 640;
	mul.wide.u32 	%rd17, %r64, 8;
	add.s64 	%rd18, %rd2, %rd17;
	ld.global.f64 	%fd75, [%rd18];
	add.f64 	%fd76, %fd74, %fd75;
	add.s32 	%r65, %r281, 1280;
	mul.wide.u32 	%rd19, %r65, 8;
	add.s64 	%rd20, %rd2, %rd19;
	ld.global.f64 	%fd77, [%rd20];
	add.f64 	%fd78, %fd76, %fd77;
	add.s32 	%r66, %r281, 1920;
	mul.wide.u32 	%rd21, %r66, 8;
	add.s64 	%rd22, %rd2, %rd21;
	ld.global.f64 	%fd79, [%rd22];
	add.f64 	%fd80, %fd78, %fd79;
	add.s32 	%r67, %r281, 2560;
	mul.wide.u32 	%rd23, %r67, 8;
	add.s64 	%rd24, %rd2, %rd23;
	ld.global.f64 	%fd81, [%rd24];
	add.f64 	%fd82, %fd80, %fd81;
	add.s32 	%r68, %r281, 3200;
	mul.wide.u32 	%rd25, %r68, 8;
	add.s64 	%rd26, %rd2, %rd25;
	ld.global.f64 	%fd83, [%rd26];
	add.f64 	%fd84, %fd82, %fd83;
	add.s32 	%r69, %r281, 3840;
	mul.wide.u32 	%rd27, %r69, 8;
	add.s64 	%rd28, %rd2, %rd27;
	ld.global.f64 	%fd85, [%rd28];
	add.f64 	%fd86, %fd84, %fd85;
	add.s32 	%r70, %r281, 4480;
	mul.wide.u32 	%rd29, %r70, 8;
	add.s64 	%rd30, %rd2, %rd29;
	ld.global.f64 	%fd87, [%rd30];
	add.f64 	%fd88, %fd86, %fd87;
	add.s32 	%r71, %r281, 5120;
	mul.wide.u32 	%rd31, %r71, 8;
	add.s64 	%rd32, %rd2, %rd31;
	ld.global.f64 	%fd89, [%rd32];
	add.f64 	%fd90, %fd88, %fd89;
	add.s32 	%r72, %r281, 5760;
	mul.wide.u32 	%rd33, %r72, 8;
	add.s64 	%rd34, %rd2, %rd33;
	ld.global.f64 	%fd91, [%rd34];
	add.f64 	%fd92, %fd90, %fd91;
	add.s32 	%r73, %r281, 6400;
	mul.wide.u32 	%rd35, %r73, 8;
	add.s64 	%rd36, %rd2, %rd35;
	ld.global.f64 	%fd93, [%rd36];
	add.f64 	%fd94, %fd92, %fd93;
	add.s32 	%r74, %r281, 7040;
	mul.wide.u32 	%rd37, %r74, 8;
	add.s64 	%rd38, %rd2, %rd37;
	ld.global.f64 	%fd95, [%rd38];
	add.f64 	%fd96, %fd94, %fd95;
	add.s32 	%r75, %r281, 7680;
	mul.wide.u32 	%rd39, %r75, 8;
	add.s64 	%rd40, %rd2, %rd39;
	ld.global.f64 	%fd97, [%rd40];
	add.f64 	%fd98, %fd96, %fd97;
	add.s32 	%r76, %r281, 8320;
	mul.wide.u32 	%rd41, %r76, 8;
	add.s64 	%rd42, %rd2, %rd41;
	ld.global.f64 	%fd99, [%rd42];
	add.f64 	%fd100, %fd98, %fd99;
	add.s32 	%r77, %r281, 8960;
	mul.wide.u32 	%rd43, %r77, 8;
	add.s64 	%rd44, %rd2, %rd43;
	ld.global.f64 	%fd101, [%rd44];
	add.f64 	%fd102, %fd100, %fd101;
	add.s32 	%r78, %r281, 9600;
	mul.wide.u32 	%rd45, %r78, 8;
	add.s64 	%rd46, %rd2, %rd45;
	ld.global.f64 	%fd103, [%rd46];
	add.f64 	%fd378, %fd102, %fd103;
	add.s32 	%r282, %r282, 10240;
	add.s32 	%r281, %r281, 10240;
	add.s32 	%r280, %r280, 16;
	setp.ne.s32 	%p10, %r280, 0;
	@%p10 bra 	$L__BB4_35;
	add.s32 	%r284, %r282, -5120;
$L__BB4_37:
	setp.eq.s32 	%p11, %r27, 0;
	@%p11 bra 	$L__BB4_46;
	and.b32  	%r39, %r26, 7;
	setp.lt.u32 	%p12, %r27, 8;
	@%p12 bra 	$L__BB4_40;
	add.s32 	%r79, %r284, %r279;
	mul.wide.u32 	%rd47, %r79, 8;
	add.s64 	%rd48, %rd2, %rd47;
	ld.global.f64 	%fd105, [%rd48];
	add.f64 	%fd106, %fd378, %fd105;
	add.s32 	%r80, %r79, 640;
	mul.wide.u32 	%rd49, %r80, 8;
	add.s64 	%rd50, %rd2, %rd49;
	ld.global.f64 	%fd107, [%rd50];
	add.f64 	%fd108, %fd106, %fd107;
	add.s32 	%r81, %r79, 1280;
	mul.wide.u32 	%rd51, %r81, 8;
	add.s64 	%rd52, %rd2, %rd51;
	ld.global.f64 	%fd109, [%rd52];
	add.f64 	%fd110, %fd108, %fd109;
	add.s32 	%r82, %r79, 1920;
	mul.wide.u32 	%rd53, %r82, 8;
	add.s64 	%rd54, %rd2, %rd53;
	ld.global.f64 	%fd111, [%rd54];
	add.f64 	%fd112, %fd110, %fd111;
	add.s32 	%r83, %r79, 2560;
	mul.wide.u32 	%rd55, %r83, 8;
	add.s64 	%rd56, %rd2, %rd55;
	ld.global.f64 	%fd113, [%rd56];
	add.f64 	%fd114, %fd112, %fd113;
	add.s32 	%r84, %r79, 3200;
	mul.wide.u32 	%rd57, %r84, 8;
	add.s64 	%rd58, %rd2, %rd57;
	ld.global.f64 	%fd115, [%rd58];
	add.f64 	%fd116, %fd114, %fd115;
	add.s32 	%r85, %r79, 3840;
	mul.wide.u32 	%rd59, %r85, 8;
	add.s64 	%rd60, %rd2, %rd59;
	ld.global.f64 	%fd117, [%rd60];
	add.f64 	%fd118, %fd116, %fd117;
	add.s32 	%r86, %r79, 4480;
	mul.wide.u32 	%rd61, %r86, 8;
	add.s64 	%rd62, %rd2, %rd61;
	ld.global.f64 	%fd119, [%rd62];
	add.f64 	%fd378, %fd118, %fd119;
	add.s32 	%r284, %r284, 5120;
$L__BB4_40:
	setp.eq.s32 	%p13, %r39, 0;
	@%p13 bra 	$L__BB4_46;
	and.b32  	%r42, %r26, 3;
	setp.lt.u32 	%p14, %r39, 4;
	@%p14 bra 	$L__BB4_43;
	add.s32 	%r87, %r284, %r279;
	mul.wide.u32 	%rd63, %r87, 8;
	add.s64 	%rd64, %rd2, %rd63;
	ld.global.f64 	%fd121, [%rd64];
	add.f64 	%fd122, %fd378, %fd121;
	add.s32 	%r88, %r87, 640;
	mul.wide.u32 	%rd65, %r88, 8;
	add.s64 	%rd66, %rd2, %rd65;
	ld.global.f64 	%fd123, [%rd66];
	add.f64 	%fd124, %fd122, %fd123;
	add.s32 	%r89, %r87, 1280;
	mul.wide.u32 	%rd67, %r89, 8;
	add.s64 	%rd68, %rd2, %rd67;
	ld.global.f64 	%fd125, [%rd68];
	add.f64 	%fd126, %fd124, %fd125;
	add.s32 	%r90, %r87, 1920;
	mul.wide.u32 	%rd69, %r90, 8;
	add.s64 	%rd70, %rd2, %rd69;
	ld.global.f64 	%fd127, [%rd70];
	add.f64 	%fd378, %fd126, %fd127;
	add.s32 	%r284, %r284, 2560;
$L__BB4_43:
	setp.eq.s32 	%p15, %r42, 0;
	@%p15 bra 	$L__BB4_46;
	add.s32 	%r287, %r284, %r279;
	neg.s32 	%r286, %r42;
$L__BB4_45:
	.pragma "nounroll";
	mul.wide.u32 	%rd71, %r287, 8;
	add.s64 	%rd72, %rd2, %rd71;
	ld.global.f64 	%fd128, [%rd72];
	add.f64 	%fd378, %fd378, %fd128;
	add.s32 	%r287, %r287, 640;
	add.s32 	%r286, %r286, 1;
	setp.ne.s32 	%p16, %r286, 0;
	@%p16 bra 	$L__BB4_45;
$L__BB4_46:
	// begin inline asm
	mov.u32 %r91, %laneid;
	// end inline asm
	mov.b64 	%rd73, %fd378;
	mov.b64 	{%r93, %r98}, %rd73;
	mov.b32 	%r99, 1;
	mov.b32 	%r140, 31;
	mov.b32 	%r141, -1;
	// begin inline asm
	shfl.sync.down.b32 %r92, %r93, %r99, %r140, %r141;
	// end inline asm
	// begin inline asm
	shfl.sync.down.b32 %r97, %r98, %r99, %r140, %r141;
	// end inline asm
	mov.b64 	%rd74, {%r92, %r97};
	mov.b64 	%fd129, %rd74;
	setp.gt.s32 	%p17, %r91, 30;
	add.f64 	%fd130, %fd378, %fd129;
	selp.f64 	%fd131, %fd378, %fd130, %p17;
	mov.b64 	%rd75, %fd131;
	mov.b64 	{%r103, %r108}, %rd75;
	mov.b32 	%r109, 2;
	// begin inline asm
	shfl.sync.down.b32 %r102, %r103, %r109, %r140, %r141;
	// end inline asm
	// begin inline asm
	shfl.sync.down.b32 %r107, %r108, %r109, %r140, %r141;
	// end inline asm
	mov.b64 	%rd76, {%r102, %r107};
	mov.b64 	%fd132, %rd76;
	setp.gt.s32 	%p18, %r91, 29;
	add.f64 	%fd133, %fd131, %fd132;
	selp.f64 	%fd134, %fd131, %fd133, %p18;
	mov.b64 	%rd77, %fd134;
	mov.b64 	{%r113, %r118}, %rd77;
	mov.b32 	%r119, 4;
	// begin inline asm
	shfl.sync.down.b32 %r112, %r113, %r119, %r140, %r141;
	// end inline asm
	// begin inline asm
	shfl.sync.down.b32 %r117, %r118, %r119, %r140, %r141;
	// end inline asm
	mov.b64 	%rd78, {%r112, %r117};
	mov.b64 	%fd135, %rd78;
	setp.gt.s32 	%p19, %r91, 27;
	add.f64 	%fd136, %fd134, %fd135;
	selp.f64 	%fd137, %fd134, %fd136, %p19;
	mov.b64 	%rd79, %fd137;
	mov.b64 	{%r123, %r128}, %rd79;
	mov.b32 	%r129, 8;
	// begin inline asm
	shfl.sync.down.b32 %r122, %r123, %r129, %r140, %r141;
	// end inline asm
	// begin inline asm
	shfl.sync.down.b32 %r127, %r128, %r129, %r140, %r141;
	// end inline asm
	mov.b64 	%rd80, {%r122, %r127};
	mov.b64 	%fd138, %rd80;
	setp.gt.s32 	%p20, %r91, 23;
	add.f64 	%fd139, %fd137, %fd138;
	selp.f64 	%fd140, %fd137, %fd139, %p20;
	mov.b64 	%rd81, %fd140;
	mov.b64 	{%r133, %r138}, %rd81;
	mov.b32 	%r139, 16;
	// begin inline asm
	shfl.sync.down.b32 %r132, %r133, %r139, %r140, %r141;
	// end inline asm
	// begin inline asm
	shfl.sync.down.b32 %r137, %r138, %r139, %r140, %r141;
	// end inline asm
	mov.b64 	%rd82, {%r132, %r137};
	mov.b64 	%fd141, %rd82;
	setp.gt.s32 	%p21, %r91, 15;
	add.f64 	%fd38, %fd140, %fd141;
	selp.f64 	%fd379, %fd140, %fd38, %p21;
	setp.ne.s32 	%p22, %r91, 0;
	@%p22 bra 	$L__BB4_48;
	shr.u32 	%r142, %r21, 2;
	and.b32  	%r143, %r142, 248;
	mov.u32 	%r144, _ZZN3cub18CUB_300001_SM_10006detail6reduce28DeviceReduceSingleTileKernelINS2_10policy_hubIdjN4cuda3std3__44plusIdEEE10Policy1000EN6thrust24THRUST_300001_SM_1000_NS6detail15normal_iteratorINSD_10device_ptrIdEEEEPdjS9_ddNS7_10__identityEEEvT0_T1_T2_T3_T4_T6_E12temp_storage;
	add.s32 	%r145, %r144, %r143;
	st.shared.f64 	[%r145+24], %fd38;
$L__BB4_48:
	bar.sync 	0;
	setp.ne.s32 	%p23, %r21, 0;
	@%p23 bra 	$L__BB4_50;
	ld.shared.f64 	%fd142, [_ZZN3cub18CUB_300001_SM_10006detail6reduce28DeviceReduceSingleTileKernelINS2_10policy_hubIdjN4cuda3std3__44plusIdEEE10Policy1000EN6thrust24THRUST_300001_SM_1000_NS6detail15normal_iteratorINSD_10device_ptrIdEEEEPdjS9_ddNS7_10__identityEEEvT0_T1_T2_T3_T4_T6_E12temp_storage+32];
	add.f64 	%fd143, %fd379, %fd142;
	ld.shared.f64 	%fd144, [_ZZN3cub18CUB_300001_SM_10006detail6reduce28DeviceReduceSingleTileKernelINS2_10policy_hubIdjN4cuda3std3__44plusIdEEE10Policy1000EN6thrust24THRUST_300001_SM_1000_NS6detail15normal_iteratorINSD_10device_ptrIdEEEEPdjS9_ddNS7_10__identityEEEvT0_T1_T2_T3_T4_T6_E12temp_storage+40];
	add.f64 	%fd145, %fd143, %fd144;
	ld.shared.f64 	%fd146, [_ZZN3cub18CUB_300001_SM_10006detail6reduce28DeviceReduceSingleTileKernelINS2_10policy_hubIdjN4cuda3std3__44plusIdEEE10Policy1000EN6thrust24THRUST_300001_SM_1000_NS6detail15normal_iteratorINSD_10device_ptrIdEEEEPdjS9_ddNS7_10__identityEEEvT0_T1_T2_T3_T4_T6_E12temp_storage+48];
	add.f64 	%fd147, %fd145, %fd146;
	ld.shared.f64 	%fd148, [_ZZN3cub18CUB_300001_SM_10006detail6reduce28DeviceReduceSingleTileKernelINS2_10policy_hubIdjN4cuda3std3__44plusIdEEE10Policy1000EN6thrust24THRUST_300001_SM_1000_NS6detail15normal_iteratorINSD_10device_ptrIdEEEEPdjS9_ddNS7_10__identityEEEvT0_T1_T2_T3_T4_T6_E12temp_storage+56];
	add.f64 	%fd149, %fd147, %fd148;
	ld.shared.f64 	%fd150, [_ZZN3cub18CUB_300001_SM_10006detail6reduce28DeviceReduceSingleTileKernelINS2_10policy_hubIdjN4cuda3std3__44plusIdEEE10Policy1000EN6thrust24THRUST_300001_SM_1000_NS6detail15normal_iteratorINSD_10device_ptrIdEEEEPdjS9_ddNS7_10__identityEEEvT0_T1_T2_T3_T4_T6_E12temp_storage+64];
	add.f64 	%fd151, %fd149, %fd150;
	ld.shared.f64 	%fd152, [_ZZN3cub18CUB_300001_SM_10006detail6reduce28DeviceReduceSingleTileKernelINS2_10policy_hubIdjN4cuda3std3__44plusIdEEE10Policy1000EN6thrust24THRUST_300001_SM_1000_NS6detail15normal_iteratorINSD_10device_ptrIdEEEEPdjS9_ddNS7_10__identityEEEvT0_T1_T2_T3_T4_T6_E12temp_storage+72];
	add.f64 	%fd153, %fd151, %fd152;
	ld.shared.f64 	%fd154, [_ZZN3cub18CUB_300001_SM_10006detail6reduce28DeviceReduceSingleTileKernelINS2_10policy_hubIdjN4cuda3std3__44plusIdEEE10Policy1000EN6thrust24THRUST_300001_SM_1000_NS6detail15normal_iteratorINSD_10device_ptrIdEEEEPdjS9_ddNS7_10__identityEEEvT0_T1_T2_T3_T4_T6_E12temp_storage+80];
	add.f64 	%fd155, %fd153, %fd154;
	ld.shared.f64 	%fd156, [_ZZN3cub18CUB_300001_SM_10006detail6reduce28DeviceReduceSingleTileKernelINS2_10policy_hubIdjN4cuda3std3__44plusIdEEE10Policy1000EN6thrust24THRUST_300001_SM_1000_NS6detail15normal_iteratorINSD_10device_ptrIdEEEEPdjS9_ddNS7_10__identityEEEvT0_T1_T2_T3_T4_T6_E12temp_storage+88];
	add.f64 	%fd157, %fd155, %fd156;
	ld.shared.f64 	%fd158, [_ZZN3cub18CUB_300001_SM_10006detail6reduce28DeviceReduceSingleTileKernelINS2_10policy_hubIdjN4cuda3std3__44plusIdEEE10Policy1000EN6thrust24THRUST_300001_SM_1000_NS6detail15normal_iteratorINSD_10device_ptrIdEEEEPdjS9_ddNS7_10__identityEEEvT0_T1_T2_T3_T4_T6_E12temp_storage+96];
	add.f64 	%fd159, %fd157, %fd158;
	ld.shared.f64 	%fd160, [_ZZN3cub18CUB_300001_SM_10006detail6reduce28DeviceReduceSingleTileKernelINS2_10policy_hubIdjN4cuda3std3__44plusIdEEE10Policy1000EN6thrust24THRUST_300001_SM_1000_NS6detail15normal_iteratorINSD_10device_ptrIdEEEEPdjS9_ddNS7_10__identityEEEvT0_T1_T2_T3_T4_T6_E12temp_storage+104];
	add.f64 	%fd161, %fd159, %fd160;
	ld.shared.f64 	%fd162, [_ZZN3cub18CUB_300001_SM_10006detail6reduce28DeviceReduceSingleTileKernelINS2_10policy_hubIdjN4cuda3std3__44plusIdEEE10Policy1000EN6thrust24THRUST_300001_SM_1000_NS6detail15normal_iteratorINSD_10device_ptrIdEEEEPdjS9_ddNS7_10__identityEEEvT0_T1_T2_T3_T4_T6_E12temp_storage+112];
	add.f64 	%fd163, %fd161, %fd162;
	ld.shared.f64 	%fd164, [_ZZN3cub18CUB_300001_SM_10006detail6reduce28DeviceReduceSingleTileKernelINS2_10policy_hubIdjN4cuda3std3__44plusIdEEE10Policy1000EN6thrust24THRUST_300001_SM_1000_NS6detail15normal_iteratorINSD_10device_ptrIdEEEEPdjS9_ddNS7_10__identityEEEvT0_T1_T2_T3_T4_T6_E12temp_storage+120];
	add.f64 	%fd165, %fd163, %fd164;
	ld.shared.f64 	%fd166, [_ZZN3cub18CUB_300001_SM_10006detail6reduce28DeviceReduceSingleTileKernelINS2_10policy_hubIdjN4cuda3std3__44plusIdEEE10Policy1000EN6thrust24THRUST_300001_SM_1000_NS6detail15normal_iteratorINSD_10device_ptrIdEEEEPdjS9_ddNS7_10__identityEEEvT0_T1_T2_T3_T4_T6_E12temp_storage+128];
	add.f64 	%fd167, %fd165, %fd166;
	ld.shared.f64 	%fd168, [_ZZN3cub18CUB_300001_SM_10006detail6reduce28DeviceReduceSingleTileKernelINS2_10policy_hubIdjN4cuda3std3__44plusIdEEE10Policy1000EN6thrust24THRUST_300001_SM_1000_NS6detail15normal_iteratorINSD_10device_ptrIdEEEEPdjS9_ddNS7_10__identityEEEvT0_T1_T2_T3_T4_T6_E12temp_storage+136];
	add.f64 	%fd169, %fd167, %fd168;
	ld.shared.f64 	%fd170, [_ZZN3cub18CUB_300001_SM_10006detail6reduce28DeviceReduceSingleTileKernelINS2_10policy_hubIdjN4cuda3std3__44plusIdEEE10Policy1000EN6thrust24THRUST_300001_SM_1000_NS6detail15normal_iteratorINSD_10device_ptrIdEEEEPdjS9_ddNS7_10__identityEEEvT0_T1_T2_T3_T4_T6_E12temp_storage+144];
	add.f64 	%fd171, %fd169, %fd170;
	ld.shared.f64 	%fd172, [_ZZN3cub18CUB_300001_SM_10006detail6reduce28DeviceReduceSingleTileKernelINS2_10policy_hubIdjN4cuda3std3__44plusIdEEE10Policy1000EN6thrust24THRUST_300001_SM_1000_NS6detail15normal_iteratorINSD_10device_ptrIdEEEEPdjS9_ddNS7_10__identityEEEvT0_T1_T2_T3_T4_T6_E12temp_storage+152];
	add.f64 	%fd173, %fd171, %fd172;
	ld.shared.f64 	%fd174, [_ZZN3cub18CUB_300001_SM_10006detail6reduce28DeviceReduceSingleTileKernelINS2_10policy_hubIdjN4cuda3std3__44plusIdEEE10Policy1000EN6thrust24THRUST_300001_SM_1000_NS6detail15normal_iteratorINSD_10device_ptrIdEEEEPdjS9_ddNS7_10__identityEEEvT0_T1_T2_T3_T4_T6_E12temp_storage+160];
	add.f64 	%fd175, %fd173, %fd174;
	ld.shared.f64 	%fd176, [_ZZN3cub18CUB_300001_SM_10006detail6reduce28DeviceReduceSingleTileKernelINS2_10policy_hubIdjN4cuda3std3__44plusIdEEE10Policy1000EN6thrust24THRUST_300001_SM_1000_NS6detail15normal_iteratorINSD_10device_ptrIdEEEEPdjS9_ddNS7_10__identityEEEvT0_T1_T2_T3_T4_T6_E12temp_storage+168];
	add.f64 	%fd177, %fd175, %fd176;
	ld.shared.f64 	%fd178, [_ZZN3cub18CUB_300001_SM_10006detail6reduce28DeviceReduceSingleTileKernelINS2_10policy_hubIdjN4cuda3std3__44plusIdEEE10Policy1000EN6thrust24THRUST_300001_SM_1000_NS6detail15normal_iteratorINSD_10device_ptrIdEEEEPdjS9_ddNS7_10__identityEEEvT0_T1_T2_T3_T4_T6_E12temp_storage+176];
	add.f64 	%fd379, %fd177, %fd178;
$L__BB4_50:
	mov.u32 	%r269, %tid.x;
	setp.ne.s32 	%p69, %r269, 0;
	@%p69 bra 	$L__BB4_52;
	add.f64 	%fd357, %fd42, %fd379;
	st.global.f64 	[%rd1], %fd357;
$L__BB4_52:
	ret;

}
	// .globl	_ZN3cub18CUB_300001_SM_10006detail6reduce18DeviceReduceKernelINS2_10policy_hubIdjN4cuda3std3__44plusIdEEE10Policy1000EN6thrust24THRUST_300001_SM_1000_NS6detail15normal_iteratorINSD_10device_ptrIdEEEEjS9_dNS7_10__identityEEEvT0_PT3_T1_NS0_13GridEvenShareISN_EET2_T4_
.visible .entry _ZN3cub18CUB_300001_SM_10006detail6reduce18DeviceReduceKernelINS2_10policy_hubIdjN4cuda3std3__44plusIdEEE10Policy1000EN6thrust24THRUST_300001_SM_1000_NS6detail15normal_iteratorINSD_10device_ptrIdEEEEjS9_dNS7_10__identityEEEvT0_PT3_T1_NS0_13GridEvenShareISN_EET2_T4_(
	.param .align 8 .b8 _ZN3cub18CUB_300001_SM_10006detail6reduce18DeviceReduceKernelINS2_10policy_hubIdjN4cuda3std3__44plusIdEEE10Policy1000EN6thrust24THRUST_300001_SM_1000_NS6detail15normal_iteratorINSD_10device_ptrIdEEEEjS9_dNS7_10__identityEEEvT0_PT3_T1_NS0_13GridEvenShareISN_EET2_T4__param_0[8],
	.param .u64 .ptr .align 1 _ZN3cub18CUB_300001_SM_10006detail6reduce18DeviceReduceKernelINS2_10policy_hubIdjN4cuda3std3__44plusIdEEE10Policy1000EN6thrust24THRUST_300001_SM_1000_NS6detail15normal_iteratorINSD_10device_ptrIdEEEEjS9_dNS7_10__identityEEEvT0_PT3_T1_NS0_13GridEvenShareISN_EET2_T4__param_1,
	.param .u32 _ZN3cub18CUB_300001_SM_10006detail6reduce18DeviceReduceKernelINS2_10policy_hubIdjN4cuda3std3__44plusIdEEE10Policy1000EN6thrust24THRUST_300001_SM_1000_NS6detail15normal_iteratorINSD_10device_ptrIdEEEEjS9_dNS7_10__identityEEEvT0_PT3_T1_NS0_13GridEvenShareISN_EET2_T4__param_2,
	.param .align 4 .b8 _ZN3cub18CUB_300001_SM_10006detail6reduce18DeviceReduceKernelINS2_10policy_hubIdjN4cuda3std3__44plusIdEEE10Policy1000EN6thrust24THRUST_300001_SM_1000_NS6detail15normal_iteratorINSD_10device_ptrIdEEEEjS9_dNS7_10__identityEEEvT0_PT3_T1_NS0_13GridEvenShareISN_EET2_T4__param_3[40],
	.param .align 1 .b8 _ZN3cub18CUB_300001_SM_10006detail6reduce18DeviceReduceKernelINS2_10policy_hubIdjN4cuda3std3__44plusIdEEE10Policy1000EN6thrust24THRUST_300001_SM_1000_NS6detail15normal_iteratorINSD_10device_ptrIdEEEEjS9_dNS7_10__identityEEEvT0_PT3_T1_NS0_13GridEvenShareISN_EET2_T4__param_4[1],
	.param .align 1 .b8 _ZN3cub18CUB_300001_SM_10006detail6reduce18DeviceReduceKernelINS2_10policy_hubIdjN4cuda3std3__44plusIdEEE10Policy1000EN6thrust24THRUST_300001_SM_1000_NS6detail15normal_iteratorINSD_10device_ptrIdEEEEjS9_dNS7_10__identityEEEvT0_PT3_T1_NS0_13GridEvenShareISN_EET2_T4__param_5[1]
)
.maxntid 640
{
	.reg .pred 	%p<69>;
	.reg .b16 	%rs<4>;
	.reg .b32 	%r<356>;
	.reg .b64 	%rd<160>;
	.reg .b64 	%fd<376>;
	// demoted variable
	.shared .align 8 .b8 _ZZN3cub18CUB_300001_SM_10006detail6reduce18DeviceReduceKernelINS2_10policy_hubIdjN4cuda3std3__44plusIdEEE10Policy1000EN6thrust24THRUST_300001_SM_1000_NS6detail15normal_iteratorINSD_10device_ptrIdEEEEjS9_dNS7_10__identityEEEvT0_PT3_T1_NS0_13GridEvenShareISN_EET2_T4_E12temp_storage[192];
	ld.param.u32 	%r1, [_ZN3cub18CUB_300001_SM_10006detail6reduce18DeviceReduceKernelINS2_10policy_hubIdjN4cuda3std3__44plusIdEEE10Policy1000EN6thrust24THRUST_300001_SM_1000_NS6detail15normal_iteratorINSD_10device_ptrIdEEEEjS9_dNS7_10__identityEEEvT0_PT3_T1_NS0_13GridEvenShareISN_EET2_T4__param_3+20];
	ld.param.u32 	%r2, [_ZN3cub18CUB_300001_SM_10006detail6reduce18DeviceReduceKernelINS2_10policy_hubIdjN4cuda3std3__44plusIdEEE10Policy1000EN6thrust24THRUST_300001_SM_1000_NS6detail15normal_iteratorINSD_10device_ptrIdEEEEjS9_dNS7_10__identityEEEvT0_PT3_T1_NS0_13GridEvenShareISN_EET2_T4__param_3+24];
	ld.param.u64 	%rd3, [_ZN3cub18CUB_300001_SM_10006detail6reduce18DeviceReduceKernelINS2_10policy_hubIdjN4cuda3std3__44plusIdEEE10Policy1000EN6thrust24THRUST_300001_SM_1000_NS6detail15normal_iteratorINSD_10device_ptrIdEEEEjS9_dNS7_10__identityEEEvT0_PT3_T1_NS0_13GridEvenShareISN_EET2_T4__param_0];
	cvta.to.global.u64 	%rd1, %rd3;
	mov.u32 	%r3, %ctaid.x;
	mul.lo.s32 	%r4, %r2, 5120;
	mul.lo.s32 	%r347, %r3, 5120;
	sub.s32 	%r6, %r1, %r347;
	setp.gt.u32 	%p1, %r6, 5119;
	@%p1 bra 	$L__BB5_26;
	mov.u32 	%r7, %tid.x;
	setp.ge.u32 	%p23, %r7, %r6;
	mov.f64 	%fd364, 0d0000000000000000;
	mov.u32 	%r338, %r7;
	@%p23 bra 	$L__BB5_3;
	add.s32 	%r181, %r347, %r7;
	mul.wide.u32 	%rd76, %r181, 8;
	add.s64 	%rd77, %rd1, %rd76;
	ld.global.f64 	%fd364, [%rd77];
	add.s32 	%r338, %r7, 640;
$L__BB5_3:
	setp.ge.u32 	%p24, %r338, %r6;
	@%p24 bra 	$L__BB5_17;
	not.b32 	%r182, %r338;
	add.s32 	%r183, %r1, %r182;
	sub.s32 	%r184, %r183, %r347;
	mul.hi.u32 	%r185, %r184, -858993459;
	shr.u32 	%r186, %r185, 9;
	add.s32 	%r10, %r186, 1;
	and.b32  	%r11, %r10, 15;
	setp.lt.u32 	%p25, %r184, 9600;
	@%p25 bra 	$L__BB5_8;
	add.s32 	%r337, %r338, 5120;
	add.s32 	%r336, %r338, %r347;
	and.b32  	%r187, %r10, 16777200;
	neg.s32 	%r335, %r187;
$L__BB5_6:
	.pragma "nounroll";
	mul.wide.u32 	%rd78, %r336, 8;
	add.s64 	%rd79, %rd1, %rd78;
	ld.global.f64 	%fd179, [%rd79];
	add.f64 	%fd180, %fd364, %fd179;
	add.s32 	%r188, %r336, 640;
	mul.wide.u32 	%rd80, %r188, 8;
	add.s64 	%rd81, %rd1, %rd80;
	ld.global.f64 	%fd181, [%rd81];
	add.f64 	%fd182, %fd180, %fd181;
	add.s32 	%r189, %r336, 1280;
	mul.wide.u32 	%rd82, %r189, 8;
	add.s64 	%rd83, %rd1, %rd82;
	ld.global.f64 	%fd183, [%rd83];
	add.f64 	%fd184, %fd182, %fd183;
	add.s32 	%r190, %r336, 1920;
	mul.wide.u32 	%rd84, %r190, 8;
	add.s64 	%rd85, %rd1, %rd84;
	ld.global.f64 	%fd185, [%rd85];
	add.f64 	%fd186, %fd184, %fd185;
	add.s32 	%r191, %r336, 2560;
	mul.wide.u32 	%rd86, %r191, 8;
	add.s64 	%rd87, %rd1, %rd86;
	ld.global.f64 	%fd187, [%rd87];
	add.f64 	%fd188, %fd186, %fd187;
	add.s32 	%r192, %r336, 3200;
	mul.wide.u32 	%rd88, %r192, 8;
	add.s64 	%rd89, %rd1, %rd88;
	ld.global.f64 	%fd189, [%rd89];
	add.f64 	%fd190, %fd188, %fd189;
	add.s32 	%r193, %r336, 3840;
	mul.wide.u32 	%rd90, %r193, 8;
	add.s64 	%rd91, %rd1, %rd90;
	ld.global.f64 	%fd191, [%rd91];
	add.f64 	%fd192, %fd190, %fd191;
	add.s32 	%r194, %r336, 4480;
	mul.wide.u32 	%rd92, %r194, 8;
	add.s64 	%rd93, %rd1, %rd92;
	ld.global.f64 	%fd193, [%rd93];
	add.f64 	%fd194, %fd192, %fd193;
	add.s32 	%r195, %r336, 5120;
	mul.wide.u32 	%rd94, %r195, 8;
	add.s64 	%rd95, %rd1, %rd94;
	ld.global.f64 	%fd195, [%rd95];
	add.f64 	%fd196, %fd194, %fd195;
	add.s32 	%r196, %r336, 5760;
	mul.wide.u32 	%rd96, %r196, 8;
	add.s64 	%rd97, %rd1, %rd96;
	ld.global.f64 	%fd197, [%rd97];
	add.f64 	%fd198, %fd196, %fd197;
	add.s32 	%r197, %r336, 6400;
	mul.wide.u32 	%rd98, %r197, 8;
	add.s64 	%rd99, %rd1, %rd98;
	ld.global.f64 	%fd199, [%rd99];
	add.f64 	%fd200, %fd198, %fd199;
	add.s32 	%r198, %r336, 7040;
	mul.wide.u32 	%rd100, %r198, 8;
	add.s64 	%rd101, %rd1, %rd100;
	ld.global.f64 	%fd201, [%rd101];
	add.f64 	%fd202, %fd200, %fd201;
	add.s32 	%r199, %r336, 7680;
	mul.wide.u32 	%rd102, %r199, 8;
	add.s64 	%rd103, %rd1, %rd102;
	ld.global.f64 	%fd203, [%rd103];
	add.f64 	%fd204, %fd202, %fd203;
	add.s32 	%r200, %r336, 8320;
	mul.wide.u32 	%rd104, %r200, 8;
	add.s64 	%rd105, %rd1, %rd104;
	ld.global.f64 	%fd205, [%rd105];
	add.f64 	%fd206, %fd204, %fd205;
	add.s32 	%r201, %r336, 8960;
	mul.wide.u32 	%rd106, %r201, 8;
	add.s64 	%rd107, %rd1, %rd106;
	ld.global.f64 	%fd207, [%rd107];
	add.f64 	%fd208, %fd206, %fd207;
	add.s32 	%r202, %r336, 9600;
	mul.wide.u32 	%rd108, %r202, 8;
	add.s64 	%rd109, %rd1, %rd108;
	ld.global.f64 	%fd209, [%rd109];
	add.f64 	%fd364, %fd208, %fd209;
	add.s32 	%r337, %r337, 10240;
	add.s32 	%r336, %r336, 10240;
	add.s32 	%r335, %r335, 16;
	setp.ne.s32 	%p26, %r335, 0;
	@%p26 bra 	$L__BB5_6;
	add.s32 	%r338, %r337, -5120;
$L__BB5_8:
	setp.eq.s32 	%p27, %r11, 0;
	@%p27 bra 	$L__BB5_17;
	and.b32  	%r23, %r10, 7;
	setp.lt.u32 	%p28, %r11, 8;
	@%p28 bra 	$L__BB5_11;
	add.s32 	%r203, %r338, %r347;
	mul.wide.u32 	%rd110, %r203, 8;
	add.s64 	%rd111, %rd1, %rd110;
	ld.global.f64 	%fd211, [%rd111];
	add.f64 	%fd212, %fd364, %fd211;
	add.s32 	%r204, %r203, 640;
	mul.wide.u32 	%rd112, %r204, 8;
	add.s64 	%rd113, %rd1, %rd112;
	ld.global.f64 	%fd213, [%rd113];
	add.f64 	%fd214, %fd212, %fd213;
	add.s32 	%r205, %r203, 1280;
	mul.wide.u32 	%rd114, %r205, 8;
	add.s64 	%rd115, %rd1, %rd114;
	ld.global.f64 	%fd215, [%rd115];
	add.f64 	%fd216, %fd214, %fd215;
	add.s32 	%r206, %r203, 1920;
	mul.wide.u32 	%rd116, %r206, 8;
	add.s64 	%rd117, %rd1, %rd116;
	ld.global.f64 	%fd217, [%rd117];
	add.f64 	%fd218, %fd216, %fd217;
	add.s32 	%r207, %r203, 2560;
	mul.wide.u32 	%rd118, %r207, 8;
	add.s64 	%rd119, %rd1, %rd118;
	ld.global.f64 	%fd219, [%rd119];
	add.f64 	%fd220, %fd218, %fd219;
	add.s32 	%r208, %r203, 3200;
	mul.wide.u32 	%rd120, %r208, 8;
	add.s64 	%rd121, %rd1, %rd120;
	ld.global.f64 	%fd221, [%rd121];
	add.f64 	%fd222, %fd220, %fd221;
	add.s32 	%r209, %r203, 3840;
	mul.wide.u32 	%rd122, %r209, 8;
	add.s64 	%rd123, %rd1, %rd122;
	ld.global.f64 	%fd223, [%rd123];
	add.f64 	%fd224, %fd222, %fd223;
	add.s32 	%r210, %r203, 4480;
	mul.wide.u32 	%rd124, %r210, 8;
	add.s64 	%rd125, %rd1, %rd124;
	ld.global.f64 	%fd225, [%rd125];
	add.f64 	%fd364, %fd224, %fd225;
	add.s32 	%r338, %r338, 5120;
$L__BB5_11:
	setp.eq.s32 	%p29, %r23, 0;
	@%p29 bra 	$L__BB5_17;
	and.b32  	%r26, %r10, 3;
	setp.lt.u32 	%p30, %r23, 4;
	@%p30 bra 	$L__BB5_14;
	add.s32 	%r211, %r338, %r347;
	mul.wide.u32 	%rd126, %r211, 8;
	add.s64 	%rd127, %rd1, %rd126;
	ld.global.f64 	%fd227, [%rd127];
	add.f64 	%fd228, %fd364, %fd227;
	add.s32 	%r212, %r211, 640;
	mul.wide.u32 	%rd128, %r212, 8;
	add.s64 	%rd129, %rd1, %rd128;
	ld.global.f64 	%fd229, [%rd129];
	add.f64 	%fd230, %fd228, %fd229;
	add.s32 	%r213, %r211, 1280;
	mul.wide.u32 	%rd130, %r213, 8;
	add.s64 	%rd131, %rd1, %rd130;
	ld.global.f64 	%fd231, [%rd131];
	add.f64 	%fd232, %fd230, %fd231;
	add.s32 	%r214, %r211, 1920;
	mul.wide.u32 	%rd132, %r214, 8;
	add.s64 	%rd133, %rd1, %rd132;
	ld.global.f64 	%fd233, [%rd133];
	add.f64 	%fd364, %fd232, %fd233;
	add.s32 	%r338, %r338, 2560;
$L__BB5_14:
	setp.eq.s32 	%p31, %r26, 0;
	@%p31 bra 	$L__BB5_17;
	add.s32 	%r342, %r338, %r347;
	neg.s32 	%r341, %r26;
$L__BB5_16:
	.pragma "nounroll";
	mul.wide.u32 	%rd134, %r342, 8;
	add.s64 	%rd135, %rd1, %rd134;
	ld.global.f64 	%fd234, [%rd135];
	add.f64 	%fd364, %fd364, %fd234;
	add.s32 	%r342, %r342, 640;
	add.s32 	%r341, %r341, 1;
	setp.ne.s32 	%p32, %r341, 0;
	@%p32 bra 	$L__BB5_16;
$L__BB5_17:
	setp.lt.u32 	%p33, %r6, 640;
	@%p33 bra 	$L__BB5_22;
	// begin inline asm
	mov.u32 %r278, %laneid;
	// end inline asm
	mov.b64 	%rd146, %fd364;
	mov.b64 	{%r280, %r285}, %rd146;
	mov.b32 	%r286, 1;
	mov.b32 	%r327, 31;
	mov.b32 	%r328, -1;
	// begin inline asm
	shfl.sync.down.b32 %r279, %r280, %r286, %r327, %r328;
	// end inline asm
	// begin inline asm
	shfl.sync.down.b32 %r284, %r285, %r286, %r327, %r328;
	// end inline asm
	mov.b64 	%rd147, {%r279, %r284};
	mov.b64 	%fd305, %rd147;
	setp.gt.s32 	%p61, %r278, 30;
	add.f64 	%fd306, %fd364, %fd305;
	selp.f64 	%fd307, %fd364, %fd306, %p61;
	mov.b64 	%rd148, %fd307;
	mov.b64 	{%r290, %r295}, %rd148;
	mov.b32 	%r296, 2;
	// begin inline asm
	shfl.sync.down.b32 %r289, %r290, %r296, %r327, %r328;
	// end inline asm
	// begin inline asm
	shfl.sync.down.b32 %r294, %r295, %r296, %r327, %r328;
	// end inline asm
	mov.b64 	%rd149, {%r289, %r294};
	mov.b64 	%fd308, %rd149;
	setp.gt.s32 	%p62, %r278, 29;
	add.f64 	%fd309, %fd307, %fd308;
	selp.f64 	%fd310, %fd307, %fd309, %p62;
	mov.b64 	%rd150, %fd310;
	mov.b64 	{%r300, %r305}, %rd150;
	mov.b32 	%r306, 4;
	// begin inline asm
	shfl.sync.down.b32 %r299, %r300, %r306, %r327, %r328;
	// end inline asm
	// begin inline asm
	shfl.sync.down.b32 %r304, %r305, %r306, %r327, %r328;
	// end inline asm
	mov.b64 	%rd151, {%r299, %r304};
	mov.b64 	%fd311, %rd151;
	setp.gt.s32 	%p63, %r278, 27;
	add.f64 	%fd312, %fd310, %fd311;
	selp.f64 	%fd313, %fd310, %fd312, %p63;
	mov.b64 	%rd152, %fd313;
	mov.b64 	{%r310, %r315}, %rd152;
	mov.b32 	%r316, 8;
	// begin inline asm
	shfl.sync.down.b32 %r309, %r310, %r316, %r327, %r328;
	// end inline asm
	// begin inline asm
	shfl.sync.down.b32 %r314, %r315, %r316, %r327, %r328;
	// end inline asm
	mov.b64 	%rd153, {%r309, %r314};
	mov.b64 	%fd314, %rd153;
	setp.gt.s32 	%p64, %r278, 23;
	add.f64 	%fd315, %fd313, %fd314;
	selp.f64 	%fd316, %fd313, %fd315, %p64;
	mov.b64 	%rd154, %fd316;
	mov.b64 	{%r320, %r325}, %rd154;
	mov.b32 	%r326, 16;
	// begin inline asm
	shfl.sync.down.b32 %r319, %r320, %r326, %r327, %r328;
	// end inline asm
	// begin inline asm
	shfl.sync.down.b32 %r324, %r325, %r326, %r327, %r328;
	// end inline asm
	mov.b64 	%rd155, {%r319, %r324};
	mov.b64 	%fd317, %rd155;
	setp.gt.s32 	%p65, %r278, 15;
	add.f64 	%fd16, %fd316, %fd317;
	selp.f64 	%fd375, %fd316, %fd16, %p65;
	setp.ne.s32 	%p66, %r278, 0;
	@%p66 bra 	$L__BB5_20;
	shr.u32 	%r329, %r7, 2;
	and.b32  	%r330, %r329, 248;
	mov.u32 	%r331, _ZZN3cub18CUB_300001_SM_10006detail6reduce18DeviceReduceKernelINS2_10policy_hubIdjN4cuda3std3__44plusIdEEE10Policy1000EN6thrust24THRUST_300001_SM_1000_NS6detail15normal_iteratorINSD_10device_ptrIdEEEEjS9_dNS7_10__identityEEEvT0_PT3_T1_NS0_13GridEvenShareISN_EET2_T4_E12temp_storage;
	add.s32 	%r332, %r331, %r330;
	st.shared.f64 	[%r332+24], %fd16;
$L__BB5_20:
	bar.sync 	0;
	setp.ne.s32 	%p67, %r7, 0;
	@%p67 bra 	$L__BB5_48;
	ld.shared.f64 	%fd318, [_ZZN3cub18CUB_300001_SM_10006detail6reduce18DeviceReduceKernelINS2_10policy_hubIdjN4cuda3std3__44plusIdEEE10Policy1000EN6thrust24THRUST_300001_SM_1000_NS6detail15normal_iteratorINSD_10device_ptrIdEEEEjS9_dNS7_10__identityEEEvT0_PT3_T1_NS0_13GridEvenShareISN_EET2_T4_E12temp_storage+32];
	add.f64 	%fd319, %fd375, %fd318;
	ld.shared.f64 	%fd320, [_ZZN3cub18CUB_300001_SM_10006detail6reduce18DeviceReduceKernelINS2_10policy_hubIdjN4cuda3std3__44plusIdEEE10Policy1000EN6thrust24THRUST_300001_SM_1000_NS6detail15normal_iteratorINSD_10device_ptrIdEEEEjS9_dNS7_10__identityEEEvT0_PT3_T1_NS0_13GridEvenShareISN_EET2_T4_E12temp_storage+40];
	add.f64 	%fd321, %fd319, %fd320;
	ld.shared.f64 	%fd322, [_ZZN3cub18CUB_300001_SM_10006detail6reduce18DeviceReduceKernelINS2_10policy_hubIdjN4cuda3std3__44plusIdEEE10Policy1000EN6thrust24THRUST_300001_SM_1000_NS6detail15normal_iteratorINSD_10device_ptrIdEEEEjS9_dNS7_10__identityEEEvT0_PT3_T1_NS0_13GridEvenShareISN_EET2_T4_E12temp_storage+48];
	add.f64 	%fd323, %fd321, %fd322;
	ld.shared.f64 	%fd324, [_ZZN3cub18CUB_300001_SM_10006detail6reduce18DeviceReduceKernelINS2_10policy_hubIdjN4cuda3std3__44plusIdEEE10Policy1000EN6thrust24THRUST_300001_SM_1000_NS6detail15normal_iteratorINSD_10device_ptrIdEEEEjS9_dNS7_10__identityEEEvT0_PT3_T1_NS0_13GridEvenShareISN_EET2_T4_E12temp_storage+56];
	add.f64 	%fd325, %fd323, %fd324;
	ld.shared.f64 	%fd326, [_ZZN3cub18CUB_300001_SM_10006detail6reduce18DeviceReduceKernelINS2_10policy_hubIdjN4cuda3std3__44plusIdEEE10Policy1000EN6thrust24THRUST_300001_SM_1000_NS6detail15normal_iteratorINSD_10device_ptrIdEEEEjS9_dNS7_10__identityEEEvT0_PT3_T1_NS0_13GridEvenShareISN_EET2_T4_E12temp_storage+64];
	add.f64 	%fd327, %fd325, %fd326;
	ld.shared.f64 	%fd328, [_ZZN3cub18CUB_300001_SM_10006detail6reduce18DeviceReduceKernelINS2_10policy_hubIdjN4cuda3std3__44plusIdEEE10Policy1000EN6thrust24THRUST_300001_SM_1000_NS6detail15normal_iteratorINSD_10device_ptrIdEEEEjS9_dNS7_10__identityEEEvT0_PT3_T1_NS0_13GridEvenShareISN_EET2_T4_E12temp_storage+72];
	add.f64 	%fd329, %fd327, %fd328;
	ld.shared.f64 	%fd330, [_ZZN3cub18CUB_300001_SM_10006detail6reduce18DeviceReduceKernelINS2_10policy_hubIdjN4cuda3std3__44plusIdEEE10Policy1000EN6thrust24THRUST_300001_SM_1000_NS6detail15normal_iteratorINSD_10device_ptrIdEEEEjS9_dNS7_10__identityEEEvT0_PT3_T1_NS0_13GridEvenShareISN_EET2_T4_E12temp_storage+80];
	add.f64 	%fd331, %fd329, %fd330;
	ld.shared.f64 	%fd332, [_ZZN3cub18CUB_300001_SM_10006detail6reduce18DeviceReduceKernelINS2_10policy_hubIdjN4cuda3std3__44plusIdEEE10Policy1000EN6thrust24THRUST_300001_SM_1000_NS6detail15normal_iteratorINSD_10device_ptrIdEEEEjS9_dNS7_10__identityEEEvT0_PT3_T1_NS0_13GridEvenShareISN_EET2_T4_E12temp_storage+88];
	add.f64 	%fd333, %fd331, %fd332;
	ld.shared.f64 	%fd334, [_ZZN3cub18CUB_300001_SM_10006detail6reduce18DeviceReduceKernelINS2_10policy_hubIdjN4cuda3std3__44plusIdEEE10Policy1000EN6thrust24THRUST_300001_SM_1000_NS6detail15normal_iteratorINSD_10device_ptrIdEEEEjS9_dNS7_10__identityEEEvT0_PT3_T1_NS0_13GridEvenShareISN_EET2_T4_E12temp_storage+96];
	add.f64 	%fd335, %fd333, %fd334;
	ld.shared.f64 	%fd336, [_ZZN3cub18CUB_300001_SM_10006detail6reduce18DeviceReduceKernelINS2_10policy_hubIdjN4cuda3std3__44plusIdEEE10Policy1000EN6thrust24THRUST_300001_SM_1000_NS6detail15normal_iteratorINSD_10device_ptrIdEEEEjS9_dNS7_10__identityEEEvT0_PT3_T1_NS0_13GridEvenShareISN_EET2_T4_E12temp_storage+104];
	add.f64 	%fd337, %fd335, %fd336;
	ld.shared.f64 	%fd338, [_ZZN3cub18CUB_300001_SM_10006detail6reduce18DeviceReduceKernelINS2_10policy_hubIdjN4cuda3std3__44plusIdEEE10Policy1000EN6thrust24THRUST_300001_SM_1000_NS6detail15normal_iteratorINSD_10device_ptrIdEEEEjS9_dNS7_10__identityEEEvT0_PT3_T1_NS0_13GridEvenShareISN_EET2_T4_E12temp_storage+112];
	add.f64 	%fd339, %fd337, %fd338;
	ld.shared.f64 	%fd340, [_ZZN3cub18CUB_300001_SM_10006detail6reduce18DeviceReduceKernelINS2_10policy_hubIdjN4cuda3std3__44plusIdEEE10Policy1000EN6thrust24THRUST_300001_SM_1000_NS6detail15normal_iteratorINSD_10device_ptrIdEEEEjS9_dNS7_10__identityEEEvT0_PT3_T1_NS0_13GridEvenShareISN_EET2_T4_E12temp_storage+120];
	add.f64 	%fd341, %fd339, %fd340;
	ld.shared.f64 	%fd342, [_ZZN3cub18CUB_300001_SM_10006detail6reduce18DeviceReduceKernelINS2_10policy_hubIdjN4cuda3std3__44plusIdEEE10Policy1000EN6thrust24THRUST_300001_SM_1000_NS6detail15normal_iteratorINSD_10device_ptrIdEEEEjS9_dNS7_10__identityEEEvT0_PT3_T1_NS0_13GridEvenShareISN_EET2_T4_E12temp_storage+128];
	add.f64 	%fd343, %fd341, %fd342;
	ld.shared.f64 	%fd344, [_ZZN3cub18CUB_300001_SM_10006detail6reduce18DeviceReduceKernelINS2_10policy_hubIdjN4cuda3std3__44plusIdEEE10Policy1000EN6thrust24THRUST_300001_SM_1000_NS6detail15normal_iteratorINSD_10device_ptrIdEEEEjS9_dNS7_10__identityEEEvT0_PT3_T1_NS0_13GridEvenShareISN_EET2_T4_E12temp_storage+136];
	add.f64 	%fd345, %fd343, %fd344;
	ld.shared.f64 	%fd346, [_ZZN3cub18CUB_300001_SM_10006detail6reduce18DeviceReduceKernelINS2_10policy_hubIdjN4cuda3std3__44plusIdEEE10Policy1000EN6thrust24THRUST_300001_SM_1000_NS6detail15normal_iteratorINSD_10device_ptrIdEEEEjS9_dNS7_10__identityEEEvT0_PT3_T1_NS0_13GridEvenShareISN_EET2_T4_E12temp_storage+144];
	add.f64 	%fd347, %fd345, %fd346;
	ld.shared.f64 	%fd348, [_ZZN3cub18CUB_300001_SM_10006detail6reduce18DeviceReduceKernelINS2_10policy_hubIdjN4cuda3std3__44plusIdEEE10Policy1000EN6thrust24THRUST_300001_SM_1000_NS6detail15normal_iteratorINSD_10device_ptrIdEEEEjS9_dNS7_10__identityEEEvT0_PT3_T1_NS0_13GridEvenShareISN_EET2_T4_E12temp_storage+152];
	add.f64 	%fd349, %fd347, %fd348;
	ld.shared.f64 	%fd350, [_ZZN3cub18CUB_300001_SM_10006detail6reduce18DeviceReduceKernelINS2_10policy_hubIdjN4cuda3std3__44plusIdEEE10Policy1000EN6thrust24THRUST_300001_SM_1000_NS6detail15normal_iteratorINSD_10device_ptrIdEEEEjS9_dNS7_10__identityEEEvT0_PT3_T1_NS0_13GridEvenShareISN_EET2_T4_E12temp_storage+160];
	add.f64 	%fd351, %fd349, %fd350;
	ld.shared.f64 	%fd352, [_ZZN3cub18CUB_300001_SM_10006detail6reduce18DeviceReduceKernelINS2_10policy_hubIdjN4cuda3std3__44plusIdEEE10Policy1000EN6thrust24THRUST_300001_SM_1000_NS6detail15normal_iteratorINSD_10device_ptrIdEEEEjS9_dNS7_10__identityEEEvT0_PT3_T1_NS0_13GridEvenShareISN_EET2_T4_E12temp_storage+168];
	add.f64 	%fd353, %fd351, %fd352;
	ld.shared.f64 	%fd354, [_ZZN3cub18CUB_300001_SM_10006detail6reduce18DeviceReduceKernelINS2_10policy_hubIdjN4cuda3std3__44plusIdEEE10Policy1000EN6thrust24THRUST_300001_SM_1000_NS6detail15normal_iteratorINSD_10device_ptrIdEEEEjS9_dNS7_10__identityEEEvT0_PT3_T1_NS0_13GridEvenShareISN_EET2_T4_E12temp_storage+176];
	add.f64 	%fd375, %fd353, %fd354;
	bra.uni 	$L__BB5_48;
$L__BB5_22:
	// begin inline asm
	mov.u32 %r215, %laneid;
	// end inline asm
	and.b32  	%r266, %r7, 992;
	add.s32 	%r267, %r266, 32;
	setp.gt.u32 	%p34, %r267, %r6;
	not.b32 	%r268, %r266;
	add.s32 	%r269, %r6, %r268;
	selp.b32 	%r264, %r269, 31, %p34;
	mov.b64 	%rd136, %fd364;
	mov.b64 	{%r217, %r222}, %rd136;
	mov.b32 	%r223, 1;
	mov.b32 	%r265, -1;
	// begin inline asm
	shfl.sync.down.b32 %r216, %r217, %r223, %r264, %r265;
	// end inline asm
	// begin inline asm
	shfl.sync.down.b32 %r221, %r222, %r223, %r264, %r265;
	// end inline asm
	mov.b64 	%rd137, {%r216, %r221};
	mov.b64 	%fd235, %rd137;
	setp.lt.s32 	%p35, %r215, %r264;
	add.f64 	%fd236, %fd364, %fd235;
	selp.f64 	%fd237, %fd236, %fd364, %p35;
	mov.b64 	%rd138, %fd237;
	mov.b64 	{%r227, %r232}, %rd138;
	mov.b32 	%r233, 2;
	// begin inline asm
	shfl.sync.down.b32 %r226, %r227, %r233, %r264, %r265;
	// end inline asm
	// begin inline asm
	shfl.sync.down.b32 %r231, %r232, %r233, %r264, %r265;
	// end inline asm
	mov.b64 	%rd139, {%r226, %r231};
	mov.b64 	%fd238, %rd139;
	add.s32 	%r270, %r215, 2;
	setp.gt.s32 	%p36, %r270, %r264;
	add.f64 	%fd239, %fd237, %fd238;
	selp.f64 	%fd240, %fd237, %fd239, %p36;
	mov.b64 	%rd140, %fd240;
	mov.b64 	{%r237, %r242}, %rd140;
	mov.b32 	%r243, 4;
	// begin inline asm
	shfl.sync.down.b32 %r236, %r237, %r243, %r264, %r265;
	// end inline asm
	// begin inline asm
	shfl.sync.down.b32 %r241, %r242, %r243, %r264, %r265;
	// end inline asm
	mov.b64 	%rd141, {%r236, %r241};
	mov.b64 	%fd241, %rd141;
	add.s32 	%r271, %r215, 4;
	setp.gt.s32 	%p37, %r271, %r264;
	add.f64 	%fd242, %fd240, %fd241;
	selp.f64 	%fd243, %fd240, %fd242, %p37;
	mov.b64 	%rd142, %fd243;
	mov.b64 	{%r247, %r252}, %rd142;
	mov.b32 	%r253, 8;
	// begin inline asm
	shfl.sync.down.b32 %r246, %r247, %r253, %r264, %r265;
	// end inline asm
	// begin inline asm
	shfl.sync.down.b32 %r251, %r252, %r253, %r264, %r265;
	// end inline asm
	mov.b64 	%rd143, {%r246, %r251};
	mov.b64 	%fd244, %rd143;
	add.s32 	%r272, %r215, 8;
	setp.gt.s32 	%p38, %r272, %r264;
	add.f64 	%fd245, %fd243, %fd244;
	selp.f64 	%fd246, %fd243, %fd245, %p38;
	mov.b64 	%rd144, %fd246;
	mov.b64 	{%r257, %r262}, %rd144;
	mov.b32 	%r263, 16;
	// begin inline asm
	shfl.sync.down.b32 %r256, %r257, %r263, %r264, %r265;
	// end inline asm
	// begin inline asm
	shfl.sync.down.b32 %r261, %r262, %r263, %r264, %r265;
	// end inline asm
	mov.b64 	%rd145, {%r256, %r261};
	mov.b64 	%fd247, %rd145;
	add.s32 	%r273, %r215, 16;
	setp.gt.s32 	%p39, %r273, %r264;
	add.f64 	%fd248, %fd246, %fd247;
	selp.f64 	%fd375, %fd246, %fd248, %p39;
	setp.ne.s32 	%p40, %r215, 0;
	@%p40 bra 	$L__BB5_24;
	shr.u32 	%r274, %r7, 2;
	and.b32  	%r275, %r274, 248;
	mov.u32 	%r276, _ZZN3cub18CUB_300001_SM_10006detail6reduce18DeviceReduceKernelINS2_10policy_hubIdjN4cuda3std3__44plusIdEEE10Policy1000EN6thrust24THRUST_300001_SM_1000_NS6detail15normal_iteratorINSD_10device_ptrIdEEEEjS9_dNS7_10__identityEEEvT0_PT3_T1_NS0_13GridEvenShareISN_EET2_T4_E12temp_storage;
	add.s32 	%r277, %r276, %r275;
	st.shared.f64 	[%r277+24], %fd375;
$L__BB5_24:
	bar.sync 	0;
	setp.ne.s32 	%p41, %r7, 0;
	@%p41 bra 	$L__BB5_48;
	setp.gt.u32 	%p42, %r6, 32;
	ld.shared.f64 	%fd249, [_ZZN3cub18CUB_300001_SM_10006detail6reduce18DeviceReduceKernelINS2_10policy_hubIdjN4cuda3std3__44plusIdEEE10Policy1000EN6thrust24THRUST_300001_SM_1000_NS6detail15normal_iteratorINSD_10device_ptrIdEEEEjS9_dNS7_10__identityEEEvT0_PT3_T1_NS0_13GridEvenShareISN_EET2_T4_E12temp_storage+32];
	add.f64 	%fd250, %fd375, %fd249;
	selp.f64 	%fd251, %fd250, %fd375, %p42;
	setp.gt.u32 	%p43, %r6, 64;
	ld.shared.f64 	%fd252, [_ZZN3cub18CUB_300001_SM_10006detail6reduce18DeviceReduceKernelINS2_10policy_hubIdjN4cuda3std3__44plusIdEEE10Policy1000EN6thrust24THRUST_300001_SM_1000_NS6detail15normal_iteratorINSD_10device_ptrIdEEEEjS9_dNS7_10__identityEEEvT0_PT3_T1_NS0_13GridEvenShareISN_EET2_T4_E12temp_storage+40];
	add.f64 	%fd253, %fd252, %fd251;
	selp.f64 	%fd254, %fd253, %fd251, %p43;
	setp.gt.u32 	%p44, %r6, 96;
	ld.shared.f64 	%fd255, [_ZZN3cub18CUB_300001_SM_10006detail6reduce18DeviceReduceKernelINS2_10policy_hubIdjN4cuda3std3__44plusIdEEE10Policy1000EN6thrust24THRUST_300001_SM_1000_NS6detail15normal_iteratorINSD_10device_ptrIdEEEEjS9_dNS7_10__identityEEEvT0_PT3_T1_NS0_13GridEvenShareISN_EET2_T4_E12temp_storage+48];
	add.f64 	%fd256, %fd255, %fd254;
	selp.f64 	%fd257, %fd256, %fd254, %p44;
	setp.gt.u32 	%p45, %r6, 128;
	ld.shared.f64 	%fd258, [_ZZN3cub18CUB_300001_SM_10006detail6reduce18DeviceReduceKernelINS2_10policy_hubIdjN4cuda3std3__44plusIdEEE10Policy1000EN6thrust24THRUST_300001_SM_1000_NS6detail15normal_iteratorINSD_10device_ptrIdEEEEjS9_dNS7_10__identityEEEvT0_PT3_T1_NS0_13GridEvenShareISN_EET2_T4_E12temp_storage+56];
	add.f64 	%fd259, %fd258, %fd257;
	selp.f64 	%fd260, %fd259, %fd257, %p45;
	setp.gt.u32 	%p46, %r6, 160;
	ld.shared.f64 	%fd261, [_ZZN3cub18CUB_300001_SM_10006detail6reduce18DeviceReduceKernelINS2_10policy_hubIdjN4cuda3std3__44plusIdEEE10Policy1000EN6thrust24THRUST_300001_SM_1000_NS6detail15normal_iteratorINSD_10device_ptrIdEEEEjS9_dNS7_10__identityEEEvT0_PT3_T1_NS0_13GridEvenShareISN_EET2_T4_E12temp_storage+64];
	add.f64 	%fd262, %fd261, %fd260;
	selp.f64 	%fd263, %fd262, %fd260, %p46;
	setp.gt.u32 	%p47, %r6, 192;
	ld.shared.f64 	%fd264, [_ZZN3cub18CUB_300001_SM_10006detail6reduce18DeviceReduceKernelINS2_10policy_hubIdjN4cuda3std3__44plusIdEEE10Policy1000EN6thrust24THRUST_300001_SM_1000_NS6detail15normal_iteratorINSD_10device_ptrIdEEEEjS9_dNS7_10__identityEEEvT0_PT3_T1_NS0_13GridEvenShareISN_EET2_T4_E12temp_storage+72];
	add.f64 	%fd265, %fd264, %fd263;
	selp.f64 	%fd266, %fd265, %fd263, %p47;
	setp.gt.u32 	%p48, %r6, 224;
	ld.shared.f64 	%fd267, [_ZZN3cub18CUB_300001_SM_10006detail6reduce18DeviceReduceKernelINS2_10policy_hubIdjN4cuda3std3__44plusIdEEE10Policy1000EN6thrust24THRUST_300001_SM_1000_NS6detail15normal_iteratorINSD_10device_ptrIdEEEEjS9_dNS7_10__identityEEEvT0_PT3_T1_NS0_13GridEvenShareISN_EET2_T4_E12temp_storage+80];
	add.f64 	%fd268, %fd267, %fd266;
	selp.f64 	%fd269, %fd268, %fd266, %p48;
	setp.gt.u32 	%p49, %r6, 256;
	ld.shared.f64 	%fd270, [_ZZN3cub18CUB_300001_SM_10006detail6reduce18DeviceReduceKernelINS2_10policy_hubIdjN4cuda3std3__44plusIdEEE10Policy1000EN6thrust24THRUST_300001_SM_1000_NS6detail15normal_iteratorINSD_10device_ptrIdEEEEjS9_dNS7_10__identityEEEvT0_PT3_T1_NS0_13GridEvenShareISN_EET2_T4_E12temp_storage+88];
	add.f64 	%fd271, %fd270, %fd269;
	selp.f64 	%fd272, %fd271, %fd269, %p49;
	setp.gt.u32 	%p50, %r6, 288;
	ld.shared.f64 	%fd273, [_ZZN3cub18CUB_300001_SM_10006detail6reduce18DeviceReduceKernelINS2_10policy_hubIdjN4cuda3std3__44plusIdEEE10Policy1000EN6thrust24THRUST_300001_SM_1000_NS6detail15normal_iteratorINSD_10device_ptrIdEEEEjS9_dNS7_10__identityEEEvT0_PT3_T1_NS0_13GridEvenShareISN_EET2_T4_E12temp_storage+96];
	add.f64 	%fd274, %fd273, %fd272;
	selp.f64 	%fd275, %fd274, %fd272, %p50;
	setp.gt.u32 	%p51, %r6, 320;
	ld.shared.f64 	%fd276, [_ZZN3cub18CUB_300001_SM_10006detail6reduce18DeviceReduceKernelINS2_10policy_hubIdjN4cuda3std3__44plusIdEEE10Policy1000EN6thrust24THRUST_300001_SM_1000_NS6detail15normal_iteratorINSD_10device_ptrIdEEEEjS9_dNS7_10__identityEEEvT0_PT3_T1_NS0_13GridEvenShareISN_EET2_T4_E12temp_storage+104];
	add.f64 	%fd277, %fd276, %fd275;
	selp.f64 	%fd278, %fd277, %fd275, %p51;
	setp.gt.u32 	%p52, %r6, 352;
	ld.shared.f64 	%fd279, [_ZZN3cub18CUB_300001_SM_10006detail6reduce18DeviceReduceKernelINS2_10policy_hubIdjN4cuda3std3__44plusIdEEE10Policy1000EN6thrust24THRUST_300001_SM_1000_NS6detail15normal_iteratorINSD_10device_ptrIdEEEEjS9_dNS7_10__identityEEEvT0_PT3_T1_NS0_13GridEvenShareISN_EET2_T4_E12temp_storage+112];
	add.f64 	%fd280, %fd279, %fd278;
	selp.f64 	%fd281, %fd280, %fd278, %p52;
	setp.gt.u32 	%p53, %r6, 384;
	ld.shared.f64 	%fd282, [_ZZN3cub18CUB_300001_SM_10006detail6reduce18DeviceReduceKernelINS2_10policy_hubIdjN4cuda3std3__44plusIdEEE10Policy1000EN6thrust24THRUST_300001_SM_1000_NS6detail15normal_iteratorINSD_10device_ptrIdEEEEjS9_dNS7_10__identityEEEvT0_PT3_T1_NS0_13GridEvenShareISN_EET2_T4_E12temp_storage+120];
	add.f64 	%fd283, %fd282, %fd281;
	selp.f64 	%fd284, %fd283, %fd281, %p53;
	setp.gt.u32 	%p54, %r6, 416;
	ld.shared.f64 	%fd285, [_ZZN3cub18CUB_300001_SM_10006detail6reduce18DeviceReduceKernelINS2_10policy_hubIdjN4cuda3std3__44plusIdEEE10Policy1000EN6thrust24THRUST_300001_SM_1000_NS6detail15normal_iteratorINSD_10device_ptrIdEEEEjS9_dNS7_10__identityEEEvT0_PT3_T1_NS0_13GridEvenShareISN_EET2_T4_E12temp_storage+128];
	add.f64 	%fd286, %fd285, %fd284;
	selp.f64 	%fd287, %fd286, %fd284, %p54;
	setp.gt.u32 	%p55, %r6, 448;
	ld.shared.f64 	%fd288, [_ZZN3cub18CUB_300001_SM_10006detail6reduce18DeviceReduceKernelINS2_10policy_hubIdjN4cuda3std3__44plusIdEEE10Policy1000EN6thrust24THRUST_300001_SM_1000_NS6detail15normal_iteratorINSD_10device_ptrIdEEEEjS9_dNS7_10__identityEEEvT0_PT3_T1_NS0_13GridEvenShareISN_EET2_T4_E12temp_storage+136];
	add.f64 	%fd289, %fd288, %fd287;
	selp.f64 	%fd290, %fd289, %fd287, %p55;
	setp.gt.u32 	%p56, %r6, 480;
	ld.shared.f64 	%fd291, [_ZZN3cub18CUB_300001_SM_10006detail6reduce18DeviceReduceKernelINS2_10policy_hubIdjN4cuda3std3__44plusIdEEE10Policy1000EN6thrust24THRUST_300001_SM_1000_NS6detail15normal_iteratorINSD_10device_ptrIdEEEEjS9_dNS7_10__identityEEEvT0_PT3_T1_NS0_13GridEvenShareISN_EET2_T4_E12temp_storage+144];
	add.f64 	%fd292, %fd291, %fd290;
	selp.f64 	%fd293, %fd292, %fd290, %p56;
	setp.gt.u32 	%p57, %r6, 512;
	ld.shared.f64 	%fd294, [_ZZN3cub18CUB_300001_SM_10006detail6reduce18DeviceReduceKernelINS2_10policy_hubIdjN4cuda3std3__44plusIdEEE10Policy1000EN6thrust24THRUST_300001_SM_1000_NS6detail15normal_iteratorINSD_10device_ptrIdEEEEjS9_dNS7_10__identityEEEvT0_PT3_T1_NS0_13GridEvenShareISN_EET2_T4_E12temp_storage+152];
	add.f64 	%fd295, %fd294, %fd293;
	selp.f64 	%fd296, %fd295, %fd293, %p57;
	setp.gt.u32 	%p58, %r6, 544;
	ld.shared.f64 	%fd297, [_ZZN3cub18CUB_300001_SM_10006detail6reduce18DeviceReduceKernelINS2_10policy_hubIdjN4cuda3std3__44plusIdEEE10Policy1000EN6thrust24THRUST_300001_SM_1000_NS6detail15normal_iteratorINSD_10device_ptrIdEEEEjS9_dNS7_10__identityEEEvT0_PT3_T1_NS0_13GridEvenShareISN_EET2_T4_E12temp_storage+160];
	add.f64 	%fd298, %fd297, %fd296;
	selp.f64 	%fd299, %fd298, %fd296, %p58;
	setp.gt.u32 	%p59, %r6, 576;
	ld.shared.f64 	%fd300, [_ZZN3cub18CUB_300001_SM_10006detail6reduce18DeviceReduceKernelINS2_10policy_hubIdjN4cuda3std3__44plusIdEEE10Policy1000EN6thrust24THRUST_300001_SM_1000_NS6detail15normal_iteratorINSD_10device_ptrIdEEEEjS9_dNS7_10__identityEEEvT0_PT3_T1_NS0_13GridEvenShareISN_EET2_T4_E12temp_storage+168];
	add.f64 	%fd301, %fd300, %fd299;
	selp.f64 	%fd302, %fd301, %fd299, %p59;
	setp.gt.u32 	%p60, %r6, 608;
	ld.shared.f64 	%fd303, [_ZZN3cub18CUB_300001_SM_10006detail6reduce18DeviceReduceKernelINS2_10policy_hubIdjN4cuda3std3__44plusIdEEE10Policy1000EN6thrust24THRUST_300001_SM_1000_NS6detail15normal_iteratorINSD_10device_ptrIdEEEEjS9_dNS7_10__identityEEEvT0_PT3_T1_NS0_13GridEvenShareISN_EET2_T4_E12temp_storage+176];
	add.f64 	%fd304, %fd303, %fd302;
	selp.f64 	%fd375, %fd304, %fd302, %p60;
	bra.uni 	$L__BB5_48;
$L__BB5_26:
	mov.u32 	%r35, %tid.x;
	add.s32 	%r72, %r347, %r35;
	mul.wide.u32 	%rd4, %r72, 8;
	add.s64 	%rd5, %rd1, %rd4;
	ld.global.f64 	%fd41, [%rd5];
	ld.global.f64 	%fd42, [%rd5+5120];
	ld.global.f64 	%fd43, [%rd5+10240];
	ld.global.f64 	%fd44, [%rd5+15360];
	ld.global.f64 	%fd45, [%rd5+20480];
	ld.global.f64 	%fd46, [%rd5+25600];
	ld.global.f64 	%fd47, [%rd5+30720];
	ld.global.f64 	%fd48, [%rd5+35840];
	add.f64 	%fd49, %fd41, %fd42;
	add.f64 	%fd50, %fd49, %fd43;
	add.f64 	%fd51, %fd50, %fd44;
	add.f64 	%fd52, %fd51, %fd45;
	add.f64 	%fd53, %fd52, %fd46;
	add.f64 	%fd54, %fd53, %fd47;
	add.f64 	%fd374, %fd54, %fd48;
	setp.lt.u32 	%p2, %r6, %r4;
	@%p2 bra 	$L__BB5_44;
	add.s32 	%r36, %r4, %r347;
	not.b32 	%r74, %r35;
	add.s32 	%r75, %r74, %r1;
	sub.s32 	%r76, %r75, %r4;
	sub.s32 	%r344, %r76, %r347;
	add.s32 	%r77, %r36, %r35;
	add.s32 	%r343, %r77, 5120;
	mov.b32 	%r346, 0;
	mov.u32 	%r345, %r36;
$L__BB5_28:
	mad.lo.s32 	%r347, %r2, 5120, %r347;
	add.s32 	%r78, %r1, -5120;
	setp.gt.u32 	%p3, %r347, %r78;
	@%p3 bra 	$L__BB5_30;
	add.s32 	%r79, %r35, %r347;
	mul.wide.u32 	%rd6, %r79, 8;
	add.s64 	%rd7, %rd1, %rd6;
	ld.global.f64 	%fd55, [%rd7];
	ld.global.f64 	%fd56, [%rd7+5120];
	ld.global.f64 	%fd57, [%rd7+10240];
	ld.global.f64 	%fd58, [%rd7+15360];
	ld.global.f64 	%fd59, [%rd7+20480];
	ld.global.f64 	%fd60, [%rd7+25600];
	ld.global.f64 	%fd61, [%rd7+30720];
	ld.global.f64 	%fd62, [%rd7+35840];
	add.f64 	%fd63, %fd374, %fd55;
	add.f64 	%fd64, %fd63, %fd56;
	add.f64 	%fd65, %fd64, %fd57;
	add.f64 	%fd66, %fd65, %fd58;
	add.f64 	%fd67, %fd66, %fd59;
	add.f64 	%fd68, %fd67, %fd60;
	add.f64 	%fd69, %fd68, %fd61;
	add.f64 	%fd374, %fd69, %fd62;
	sub.s32 	%r80, %r1, %r347;
	mul.lo.s32 	%r81, %r2, 5120;
	setp.lt.u32 	%p4, %r80, %r81;
	add.s32 	%r346, %r346, 1;
	add.s32 	%r345, %r345, %r81;
	sub.s32 	%r344, %r344, %r81;
	add.s32 	%r343, %r343, %r81;
	@%p4 bra 	$L__BB5_44;
	bra.uni 	$L__BB5_28;
$L__BB5_30:
	setp.le.u32 	%p5, %r1, %r347;
	sub.s32 	%r82, %r1, %r347;
	setp.ge.s32 	%p6, %r35, %r82;
	or.pred  	%p7, %p5, %p6;
	@%p7 bra 	$L__BB5_44;
	not.b32 	%r84, %r35;
	add.s32 	%r85, %r1, %r84;
	sub.s32 	%r86, %r85, %r36;
	mul.lo.s32 	%r87, %r2, %r346;
	mad.lo.s32 	%r88, %r87, -5120, %r86;
	mul.hi.u32 	%r89, %r88, -858993459;
	shr.u32 	%r90, %r89, 9;
	add.s32 	%r49, %r90, 1;
	and.b32  	%r50, %r49, 15;
	setp.lt.u32 	%p8, %r88, 9600;
	mov.u32 	%r352, %r35;
	@%p8 bra 	$L__BB5_35;
	or.b32  	%r350, %r35, 5120;
	mul.hi.u32 	%r91, %r344, -858993459;
	shr.u32 	%r92, %r91, 9;
	add.s32 	%r93, %r92, 1;
	and.b32  	%r94, %r93, 16777200;
	neg.s32 	%r348, %r94;
$L__BB5_33:
	.pragma "nounroll";
	add.s32 	%r95, %r343, -5120;
	mul.wide.u32 	%rd8, %r95, 8;
	add.s64 	%rd9, %rd1, %rd8;
	ld.global.f64 	%fd71, [%rd9];
	add.f64 	%fd72, %fd374, %fd71;
	add.s32 	%r96, %r343, -4480;
	mul.wide.u32 	%rd10, %r96, 8;
	add.s64 	%rd11, %rd1, %rd10;
	ld.global.f64 	%fd73, [%rd11];
	add.f64 	%fd74, %fd72, %fd73;
	add.s32 	%r97, %r343, -3840;
	mul.wide.u32 	%rd12, %r97, 8;
	add.s64 	%rd13, %rd1, %rd12;
	ld.global.f64 	%fd75, [%rd13];
	add.f64 	%fd76, %fd74, %fd75;
	add.s32 	%r98, %r343, -3200;
	mul.wide.u32 	%rd14, %r98, 8;
	add.s64 	%rd15, %rd1, %rd14;
	ld.global.f64 	%fd77, [%rd15];
	add.f64 	%fd78, %fd76, %fd77;
	add.s32 	%r99, %r343, -2560;
	mul.wide.u32 	%rd16, %r99, 8;
	add.s64 	%rd17, %rd1, %rd16;
	ld.global.f64 	%fd79, [%rd17];
	add.f64 	%fd80, %fd78, %fd79;
	add.s32 	%r100, %r343, -1920;
	mul.wide.u32 	%rd18, %r100, 8;
	add.s64 	%rd19, %rd1, %rd18;
	ld.global.f64 	%fd81, [%rd19];
	add.f64 	%fd82, %fd80, %fd81;
	add.s32 	%r101, %r343, -1280;
	mul.wide.u32 	%rd20, %r101, 8;
	add.s64 	%rd21, %rd1, %rd20;
	ld.global.f64 	%fd83, [%rd21];
	add.f64 	%fd84, %fd82, %fd83;
	add.s32 	%r102, %r343, 4480;
	add.s32 	%r103, %r343, -640;
	mul.wide.u32 	%rd22, %r103, 8;
	add.s64 	%rd23, %rd1, %rd22;
	ld.global.f64 	%fd85, [%rd23];
	add.f64 	%fd86, %fd84, %fd85;
	mul.wide.u32 	%rd24, %r343, 8;
	add.s64 	%rd25, %rd1, %rd24;
	ld.global.f64 	%fd87, [%rd25];
	add.f64 	%fd88, %fd86, %fd87;
	add.s32 	%r104, %r343, 640;
	mul.wide.u32 	%rd26, %r104, 8;
	add.s64 	%rd27, %rd1, %rd26;
	ld.global.f64 	%fd89, [%rd27];
	add.f64 	%fd90, %fd88, %fd89;
	add.s32 	%r105, %r343, 1280;
	mul.wide.u32 	%rd28, %r105, 8;
	add.s64 	%rd29, %rd1, %rd28;
	ld.global.f64 	%fd91, [%rd29];
	add.f64 	%fd92, %fd90, %fd91;
	add.s32 	%r106, %r343, 1920;
	mul.wide.u32 	%rd30, %r106, 8;
	add.s64 	%rd31, %rd1, %rd30;
	ld.global.f64 	%fd93, [%rd31];
	add.f64 	%fd94, %fd92, %fd93;
	add.s32 	%r107, %r343, 2560;
	mul.wide.u32 	%rd32, %r107, 8;
	add.s64 	%rd33, %rd1, %rd32;
	ld.global.f64 	%fd95, [%rd33];
	add.f64 	%fd96, %fd94, %fd95;
	add.s32 	%r108, %r343, 3200;
	mul.wide.u32 	%rd34, %r108, 8;
	add.s64 	%rd35, %rd1, %rd34;
	ld.global.f64 	%fd97, [%rd35];
	add.f64 	%fd98, %fd96, %fd97;
	add.s32 	%r109, %r343, 3840;
	mul.wide.u32 	%rd36, %r109, 8;
	add.s64 	%rd37, %rd1, %rd36;
	ld.global.f64 	%fd99, [%rd37];
	add.f64 	%fd100, %fd98, %fd99;
	mul.wide.u32 	%rd38, %r102, 8;
	add.s64 	%rd39, %rd1, %rd38;
	ld.global.f64 	%fd101, [%rd39];
	add.f64 	%fd374, %fd100, %fd101;
	add.s32 	%r350, %r350, 10240;
	add.s32 	%r343, %r343, 10240;
	add.s32 	%r348, %r348, 16;
	setp.ne.s32 	%p9, %r348, 0;
	@%p9 bra 	$L__BB5_33;
	add.s32 	%r352, %r350, -5120;
$L__BB5_35:
	setp.eq.s32 	%p10, %r50, 0;
	@%p10 bra 	$L__BB5_44;
	and.b32  	%r61, %r49, 7;
	setp.lt.u32 	%p11, %r50, 8;
	@%p11 bra 	$L__BB5_38;
	add.s32 	%r110, %r352, %r347;
	mul.wide.u32 	%rd40, %r110, 8;
	add.s64 	%rd41, %rd1, %rd40;
	ld.global.f64 	%fd103, [%rd41];
	add.f64 	%fd104, %fd374, %fd103;
	add.s32 	%r111, %r110, 640;
	mul.wide.u32 	%rd42, %r111, 8;
	add.s64 	%rd43, %rd1, %rd42;
	ld.global.f64 	%fd105, [%rd43];
	add.f64 	%fd106, %fd104, %fd105;
	add.s32 	%r112, %r110, 1280;
	mul.wide.u32 	%rd44, %r112, 8;
	add.s64 	%rd45, %rd1, %rd44;
	ld.global.f64 	%fd107, [%rd45];
	add.f64 	%fd108, %fd106, %fd107;
	add.s32 	%r113, %r110, 1920;
	mul.wide.u32 	%rd46, %r113, 8;
	add.s64 	%rd47, %rd1, %rd46;
	ld.global.f64 	%fd109, [%rd47];
	add.f64 	%fd110, %fd108, %fd109;
	add.s32 	%r114, %r110, 2560;
	mul.wide.u32 	%rd48, %r114, 8;
	add.s64 	%rd49, %rd1, %rd48;
	ld.global.f64 	%fd111, [%rd49];
	add.f64 	%fd112, %fd110, %fd111;
	add.s32 	%r115, %r110, 3200;
	mul.wide.u32 	%rd50, %r115, 8;
	add.s64 	%rd51, %rd1, %rd50;
	ld.global.f64 	%fd113, [%rd51];
	add.f64 	%fd114, %fd112, %fd113;
	add.s32 	%r116, %r110, 3840;
	mul.wide.u32 	%rd52, %r116, 8;
	add.s64 	%rd53, %rd1, %rd52;
	ld.global.f64 	%fd115, [%rd53];
	add.f64 	%fd116, %fd114, %fd115;
	add.s32 	%r117, %r110, 4480;
	mul.wide.u32 	%rd54, %r117, 8;
	add.s64 	%rd55, %rd1, %rd54;
	ld.global.f64 	%fd117, [%rd55];
	add.f64 	%fd374, %fd116, %fd117;
	add.s32 	%r352, %r352, 5120;
$L__BB5_38:
	setp.eq.s32 	%p12, %r61, 0;
	@%p12 bra 	$L__BB5_44;
	setp.lt.u32 	%p13, %r61, 4;
	@%p13 bra 	$L__BB5_41;
	add.s32 	%r118, %r352, %r347;
	mul.wide.u32 	%rd56, %r118, 8;
	add.s64 	%rd57, %rd1, %rd56;
	ld.global.f64 	%fd119, [%rd57];
	add.f64 	%fd120, %fd374, %fd119;
	add.s32 	%r119, %r118, 640;
	mul.wide.u32 	%rd58, %r119, 8;
	add.s64 	%rd59, %rd1, %rd58;
	ld.global.f64 	%fd121, [%rd59];
	add.f64 	%fd122, %fd120, %fd121;
	add.s32 	%r120, %r118, 1280;
	mul.wide.u32 	%rd60, %r120, 8;
	add.s64 	%rd61, %rd1, %rd60;
	ld.global.f64 	%fd123, [%rd61];
	add.f64 	%fd124, %fd122, %fd123;
	add.s32 	%r121, %r118, 1920;
	mul.wide.u32 	%rd62, %r121, 8;
	add.s64 	%rd63, %rd1, %rd62;
	ld.global.f64 	%fd125, [%rd63];
	add.f64 	%fd374, %fd124, %fd125;
	add.s32 	%r352, %r352, 2560;
$L__BB5_41:
	and.b32  	%r122, %r49, 3;
	setp.eq.s32 	%p14, %r122, 0;
	@%p14 bra 	$L__BB5_44;
	add.s32 	%r355, %r352, %r345;
	mul.hi.u32 	%r123, %r344, -858993459;
	cvt.u16.u32 	%rs1, %r123;
	shr.u16 	%rs2, %rs1, 9;
	add.s16 	%rs3, %rs2, 1;
	cvt.u32.u16 	%r124, %rs3;
	and.b32  	%r125, %r124, 3;
	neg.s32 	%r354, %r125;
$L__BB5_43:
	.pragma "nounroll";
	mul.wide.u32 	%rd64, %r355, 8;
	add.s64 	%rd65, %rd1, %rd64;
	ld.global.f64 	%fd126, [%rd65];
	add.f64 	%fd374, %fd374, %fd126;
	add.s32 	%r355, %r355, 640;
	add.s32 	%r354, %r354, 1;
	setp.ne.s32 	%p15, %r354, 0;
	@%p15 bra 	$L__BB5_43;
$L__BB5_44:
	// begin inline asm
	mov.u32 %r126, %laneid;
	// end inline asm
	mov.b64 	%rd66, %fd374;
	mov.b64 	{%r128, %r133}, %rd66;
	mov.b32 	%r134, 1;
	mov.b32 	%r175, 31;
	mov.b32 	%r176, -1;
	// begin inline asm
	shfl.sync.down.b32 %r127, %r128, %r134, %r175, %r176;
	// end inline asm
	// begin inline asm
	shfl.sync.down.b32 %r132, %r133, %r134, %r175, %r176;
	// end inline asm
	mov.b64 	%rd67, {%r127, %r132};
	mov.b64 	%fd127, %rd67;
	setp.gt.s32 	%p16, %r126, 30;
	add.f64 	%fd128, %fd374, %fd127;
	selp.f64 	%fd129, %fd374, %fd128, %p16;
	mov.b64 	%rd68, %fd129;
	mov.b64 	{%r138, %r143}, %rd68;
	mov.b32 	%r144, 2;
	// begin inline asm
	shfl.sync.down.b32 %r137, %r138, %r144, %r175, %r176;
	// end inline asm
	// begin inline asm
	shfl.sync.down.b32 %r142, %r143, %r144, %r175, %r176;
	// end inline asm
	mov.b64 	%rd69, {%r137, %r142};
	mov.b64 	%fd130, %rd69;
	setp.gt.s32 	%p17, %r126, 29;
	add.f64 	%fd131, %fd129, %fd130;
	selp.f64 	%fd132, %fd129, %fd131, %p17;
	mov.b64 	%rd70, %fd132;
	mov.b64 	{%r148, %r153}, %rd70;
	mov.b32 	%r154, 4;
	// begin inline asm
	shfl.sync.down.b32 %r147, %r148, %r154, %r175, %r176;
	// end inline asm
	// begin inline asm
	shfl.sync.down.b32 %r152, %r153, %r154, %r175, %r176;
	// end inline asm
	mov.b64 	%rd71, {%r147, %r152};
	mov.b64 	%fd133, %rd71;
	setp.gt.s32 	%p18, %r126, 27;
	add.f64 	%fd134, %fd132, %fd133;
	selp.f64 	%fd135, %fd132, %fd134, %p18;
	mov.b64 	%rd72, %fd135;
	mov.b64 	{%r158, %r163}, %rd72;
	mov.b32 	%r164, 8;
	// begin inline asm
	shfl.sync.down.b32 %r157, %r158, %r164, %r175, %r176;
	// end inline asm
	// begin inline asm
	shfl.sync.down.b32 %r162, %r163, %r164, %r175, %r176;
	// end inline asm
	mov.b64 	%rd73, {%r157, %r162};
	mov.b64 	%fd136, %rd73;
	setp.gt.s32 	%p19, %r126, 23;
	add.f64 	%fd137, %fd135, %fd136;
	selp.f64 	%fd138, %fd135, %fd137, %p19;
	mov.b64 	%rd74, %fd138;
	mov.b64 	{%r168, %r173}, %rd74;
	mov.b32 	%r174, 16;
	// begin inline asm
	shfl.sync.down.b32 %r167, %r168, %r174, %r175, %r176;
	// end inline asm
	// begin inline asm
	shfl.sync.down.b32 %r172, %r173, %r174, %r175, %r176;
	// end inline asm
	mov.b64 	%rd75, {%r167, %r172};
	mov.b64 	%fd139, %rd75;
	setp.gt.s32 	%p20, %r126, 15;
	add.f64 	%fd37, %fd138, %fd139;
	selp.f64 	%fd375, %fd138, %fd37, %p20;
	setp.ne.s32 	%p21, %r126, 0;
	@%p21 bra 	$L__BB5_46;
	shr.u32 	%r177, %r35, 2;
	and.b32  	%r178, %r177, 248;
	mov.u32 	%r179, _ZZN3cub18CUB_300001_SM_10006detail6reduce18DeviceReduceKernelINS2_10policy_hubIdjN4cuda3std3__44plusIdEEE10Policy1000EN6thrust24THRUST_300001_SM_1000_NS6detail15normal_iteratorINSD_10device_ptrIdEEEEjS9_dNS7_10__identityEEEvT0_PT3_T1_NS0_13GridEvenShareISN_EET2_T4_E12temp_storage;
	add.s32 	%r180, %r179, %r178;
	st.shared.f64 	[%r180+24], %fd37;
$L__BB5_46:
	bar.sync 	0;
	setp.ne.s32 	%p22, %r35, 0;
	@%p22 bra 	$L__BB5_48;
	ld.shared.f64 	%fd140, [_ZZN3cub18CUB_300001_SM_10006detail6reduce18DeviceReduceKernelINS2_10policy_hubIdjN4cuda3std3__44plusIdEEE10Policy1000EN6thrust24THRUST_300001_SM_1000_NS6detail15normal_iteratorINSD_10device_ptrIdEEEEjS9_dNS7_10__identityEEEvT0_PT3_T1_NS0_13GridEvenShareISN_EET2_T4_E12temp_storage+32];
	add.f64 	%fd141, %fd375, %fd140;
	ld.shared.f64 	%fd142, [_ZZN3cub18CUB_300001_SM_10006detail6reduce18DeviceReduceKernelINS2_10policy_hubIdjN4cuda3std3__44plusIdEEE10Policy1000EN6thrust24THRUST_300001_SM_1000_NS6detail15normal_iteratorINSD_10device_ptrIdEEEEjS9_dNS7_10__identityEEEvT0_PT3_T1_NS0_13GridEvenShareISN_EET2_T4_E12temp_storage+40];
	add.f64 	%fd143, %fd141, %fd142;
	ld.shared.f64 	%fd144, [_ZZN3cub18CUB_300001_SM_10006detail6reduce18DeviceReduceKernelINS2_10policy_hubIdjN4cuda3std3__44plusIdEEE10Policy1000EN6thrust24THRUST_300001_SM_1000_NS6detail15normal_iteratorINSD_10device_ptrIdEEEEjS9_dNS7_10__identityEEEvT0_PT3_T1_NS0_13GridEvenShareISN_EET2_T4_E12temp_storage+48];
	add.f64 	%fd145, %fd143, %fd144;
	ld.shared.f64 	%fd146, [_ZZN3cub18CUB_300001_SM_10006detail6reduce18DeviceReduceKernelINS2_10policy_hubIdjN4cuda3std3__44plusIdEEE10Policy1000EN6thrust24THRUST_300001_SM_1000_NS6detail15normal_iteratorINSD_10device_ptrIdEEEEjS9_dNS7_10__identityEEEvT0_PT3_T1_NS0_13GridEvenShareISN_EET2_T4_E12temp_storage+56];
	add.f64 	%fd147, %fd145, %fd146;
	ld.shared.f64 	%fd148, [_ZZN3cub18CUB_300001_SM_10006detail6reduce18DeviceReduceKernelINS2_10policy_hubIdjN4cuda3std3__44plusIdEEE10Policy1000EN6thrust24THRUST_300001_SM_1000_NS6detail15normal_iteratorINSD_10device_ptrIdEEEEjS9_dNS7_10__identityEEEvT0_PT3_T1_NS0_13GridEvenShareISN_EET2_T4_E12temp_storage+64];
	add.f64 	%fd149, %fd147, %fd148;
	ld.shared.f64 	%fd150, [_ZZN3cub18CUB_300001_SM_10006detail6reduce18DeviceReduceKernelINS2_10policy_hubIdjN4cuda3std3__44plusIdEEE10Policy1000EN6thrust24THRUST_300001_SM_1000_NS6detail15normal_iteratorINSD_10device_ptrIdEEEEjS9_dNS7_10__identityEEEvT0_PT3_T1_NS0_13GridEvenShareISN_EET2_T4_E12temp_storage+72];
	add.f64 	%fd151, %fd149, %fd150;
	ld.shared.f64 	%fd152, [_ZZN3cub18CUB_300001_SM_10006detail6reduce18DeviceReduceKernelINS2_10policy_hubIdjN4cuda3std3__44plusIdEEE10Policy1000EN6thrust24THRUST_300001_SM_1000_NS6detail15normal_iteratorINSD_10device_ptrIdEEEEjS9_dNS7_10__identityEEEvT0_PT3_T1_NS0_13GridEvenShareISN_EET2_T4_E12temp_storage+80];
	add.f64 	%fd153, %fd151, %fd152;
	ld.shared.f64 	%fd154, [_ZZN3cub18CUB_300001_SM_10006detail6reduce18DeviceReduceKernelINS2_10policy_hubIdjN4cuda3std3__44plusIdEEE10Policy1000EN6thrust24THRUST_300001_SM_1000_NS6detail15normal_iteratorINSD_10device_ptrIdEEEEjS9_dNS7_10__identityEEEvT0_PT3_T1_NS0_13GridEvenShareISN_EET2_T4_E12temp_storage+88];
	add.f64 	%fd155, %fd153, %fd154;
	ld.shared.f64 	%fd156, [_ZZN3cub18CUB_300001_SM_10006detail6reduce18DeviceReduceKernelINS2_10policy_hubIdjN4cuda3std3__44plusIdEEE10Policy1000EN6thrust24THRUST_300001_SM_1000_NS6detail15normal_iteratorINSD_10device_ptrIdEEEEjS9_dNS7_10__identityEEEvT0_PT3_T1_NS0_13GridEvenShareISN_EET2_T4_E12temp_storage+96];
	add.f64 	%fd157, %fd155, %fd156;
	ld.shared.f64 	%fd158, [_ZZN3cub18CUB_300001_SM_10006detail6reduce18DeviceReduceKernelINS2_10policy_hubIdjN4cuda3std3__44plusIdEEE10Policy1000EN6thrust24THRUST_300001_SM_1000_NS6detail15normal_iteratorINSD_10device_ptrIdEEEEjS9_dNS7_10__identityEEEvT0_PT3_T1_NS0_13GridEvenShareISN_EET2_T4_E12temp_storage+104];
	add.f64 	%fd159, %fd157, %fd158;
	ld.shared.f64 	%fd160, [_ZZN3cub18CUB_300001_SM_10006detail6reduce18DeviceReduceKernelINS2_10policy_hubIdjN4cuda3std3__44plusIdEEE10Policy1000EN6thrust24THRUST_300001_SM_1000_NS6detail15normal_iteratorINSD_10device_ptrIdEEEEjS9_dNS7_10__identityEEEvT0_PT3_T1_NS0_13GridEvenShareISN_EET2_T4_E12temp_storage+112];
	add.f64 	%fd161, %fd159, %fd160;
	ld.shared.f64 	%fd162, [_ZZN3cub18CUB_300001_SM_10006detail6reduce18DeviceReduceKernelINS2_10policy_hubIdjN4cuda3std3__44plusIdEEE10Policy1000EN6thrust24THRUST_300001_SM_1000_NS6detail15normal_iteratorINSD_10device_ptrIdEEEEjS9_dNS7_10__identityEEEvT0_PT3_T1_NS0_13GridEvenShareISN_EET2_T4_E12temp_storage+120];
	add.f64 	%fd163, %fd161, %fd162;
	ld.shared.f64 	%fd164, [_ZZN3cub18CUB_300001_SM_10006detail6reduce18DeviceReduceKernelINS2_10policy_hubIdjN4cuda3std3__44plusIdEEE10Policy1000EN6thrust24THRUST_300001_SM_1000_NS6detail15normal_iteratorINSD_10device_ptrIdEEEEjS9_dNS7_10__identityEEEvT0_PT3_T1_NS0_13GridEvenShareISN_EET2_T4_E12temp_storage+128];
	add.f64 	%fd165, %fd163, %fd164;
	ld.shared.f64 	%fd166, [_ZZN3cub18CUB_300001_SM_10006detail6reduce18DeviceReduceKernelINS2_10policy_hubIdjN4cuda3std3__44plusIdEEE10Policy1000EN6thrust24THRUST_300001_SM_1000_NS6detail15normal_iteratorINSD_10device_ptrIdEEEEjS9_dNS7_10__identityEEEvT0_PT3_T1_NS0_13GridEvenShareISN_EET2_T4_E12temp_storage+136];
	add.f64 	%fd167, %fd165, %fd166;
	ld.shared.f64 	%fd168, [_ZZN3cub18CUB_300001_SM_10006detail6reduce18DeviceReduceKernelINS2_10policy_hubIdjN4cuda3std3__44plusIdEEE10Policy1000EN6thrust24THRUST_300001_SM_1000_NS6detail15normal_iteratorINSD_10device_ptrIdEEEEjS9_dNS7_10__identityEEEvT0_PT3_T1_NS0_13GridEvenShareISN_EET2_T4_E12temp_storage+144];
	add.f64 	%fd169, %fd167, %fd168;
	ld.shared.f64 	%fd170, [_ZZN3cub18CUB_300001_SM_10006detail6reduce18DeviceReduceKernelINS2_10policy_hubIdjN4cuda3std3__44plusIdEEE10Policy1000EN6thrust24THRUST_300001_SM_1000_NS6detail15normal_iteratorINSD_10device_ptrIdEEEEjS9_dNS7_10__identityEEEvT0_PT3_T1_NS0_13GridEvenShareISN_EET2_T4_E12temp_storage+152];
	add.f64 	%fd171, %fd169, %fd170;
	ld.shared.f64 	%fd172, [_ZZN3cub18CUB_300001_SM_10006detail6reduce18DeviceReduceKernelINS2_10policy_hubIdjN4cuda3std3__44plusIdEEE10Policy1000EN6thrust24THRUST_300001_SM_1000_NS6detail15normal_iteratorINSD_10device_ptrIdEEEEjS9_dNS7_10__identityEEEvT0_PT3_T1_NS0_13GridEvenShareISN_EET2_T4_E12temp_storage+160];
	add.f64 	%fd173, %fd171, %fd172;
	ld.shared.f64 	%fd174, [_ZZN3cub18CUB_300001_SM_10006detail6reduce18DeviceReduceKernelINS2_10policy_hubIdjN4cuda3std3__44plusIdEEE10Policy1000EN6thrust24THRUST_300001_SM_1000_NS6detail15normal_iteratorINSD_10device_ptrIdEEEEjS9_dNS7_10__identityEEEvT0_PT3_T1_NS0_13GridEvenShareISN_EET2_T4_E12temp_storage+168];
	add.f64 	%fd175, %fd173, %fd174;
	ld.shared.f64 	%fd176, [_ZZN3cub18CUB_300001_SM_10006detail6reduce18DeviceReduceKernelINS2_10policy_hubIdjN4cuda3std3__44plusIdEEE10Policy1000EN6thrust24THRUST_300001_SM_1000_NS6detail15normal_iteratorINSD_10device_ptrIdEEEEjS9_dNS7_10__identityEEEvT0_PT3_T1_NS0_13GridEvenShareISN_EET2_T4_E12temp_storage+176];
	add.f64 	%fd375, %fd175, %fd176;
$L__BB5_48:
	mov.u32 	%r333, %tid.x;
	setp.ne.s32 	%p68, %r333, 0;
	@%p68 bra 	$L__BB5_50;
	ld.param.u64 	%rd159, [_ZN3cub18CUB_300001_SM_10006detail6reduce18DeviceReduceKernelINS2_10policy_hubIdjN4cuda3std3__44plusIdEEE10Policy1000EN6thrust24THRUST_300001_SM_1000_NS6detail15normal_iteratorINSD_10device_ptrIdEEEEjS9_dNS7_10__identityEEEvT0_PT3_T1_NS0_13GridEvenShareISN_EET2_T4__param_1];
	cvta.to.global.u64 	%rd156, %rd159;
	mul.wide.u32 	%rd157, %r3, 8;
	add.s64 	%rd158, %rd156, %rd157;
	st.global.f64 	[%rd158], %fd375;
$L__BB5_50:
	ret;

}
	// .globl	_ZN3cub18CUB_300001_SM_10006detail6reduce28DeviceReduceSingleTileKernelINS2_10policy_hubIdjN4cuda3std3__44plusIdEEE10Policy1000EPdSC_iS9_ddNS7_10__identityEEEvT0_T1_T2_T3_T4_T6_
.visible .entry _ZN3cub18CUB_300001_SM_10006detail6reduce28DeviceReduceSingleTileKernelINS2_10policy_hubIdjN4cuda3std3__44plusIdEEE10Policy1000EPdSC_iS9_ddNS7_10__identityEEEvT0_T1_T2_T3_T4_T6_(
	.param .u64 .ptr .align 1 _ZN3cub18CUB_300001_SM_10006detail6reduce28DeviceReduceSingleTileKernelINS2_10policy_hubIdjN4cuda3std3__44plusIdEEE10Policy1000EPdSC_iS9_ddNS7_10__identityEEEvT0_T1_T2_T3_T4_T6__param_0,
	.param .u64 .ptr .align 1 _ZN3cub18CUB_300001_SM_10006detail6reduce28DeviceReduceSingleTileKernelINS2_10policy_hubIdjN4cuda3std3__44plusIdEEE10Policy1000EPdSC_iS9_ddNS7_10__identityEEEvT0_T1_T2_T3_T4_T6__param_1,
	.param .u32 _ZN3cub18CUB_300001_SM_10006detail6reduce28DeviceReduceSingleTileKernelINS2_10policy_hubIdjN4cuda3std3__44plusIdEEE10Policy1000EPdSC_iS9_ddNS7_10__identityEEEvT0_T1_T2_T3_T4_T6__param_2,
	.param .align 1 .b8 _ZN3cub18CUB_300001_SM_10006detail6reduce28DeviceReduceSingleTileKernelINS2_10policy_hubIdjN4cuda3std3__44plusIdEEE10Policy1000EPdSC_iS9_ddNS7_10__identityEEEvT0_T1_T2_T3_T4_T6__param_3[1],
	.param .f64 _ZN3cub18CUB_300001_SM_10006detail6reduce28DeviceReduceSingleTileKernelINS2_10policy_hubIdjN4cuda3std3__44plusIdEEE10Policy1000EPdSC_iS9_ddNS7_10__identityEEEvT0_T1_T2_T3_T4_T6__param_4,
	.param .align 1 .b8 _ZN3cub18CUB_300001_SM_10006detail6reduce28DeviceReduceSingleTileKernelINS2_10policy_hubIdjN4cuda3std3__44plusIdEEE10Policy1000EPdSC_iS9_ddNS7_10__identityEEEvT0_T1_T2_T3_T4_T6__param_5[1]
)
.maxntid 640
.minnctapersm 1
{
	.reg .pred 	%p<62>;
	.reg .b32 	%r<239>;
	.reg .b64 	%rd<109>;
	.reg .b64 	%fd<264>;
	// demoted variable
	.shared .align 8 .b8 _ZZN3cub18CUB_300001_SM_10006detail6reduce28DeviceReduceSingleTileKernelINS2_10policy_hubIdjN4cuda3std3__44plusIdEEE10Policy1000EPdSC_iS9_ddNS7_10__identityEEEvT0_T1_T2_T3_T4_T6_E12temp_storage[192];
	ld.param.u64 	%rd9, [_ZN3cub18CUB_300001_SM_10006detail6reduce28DeviceReduceSingleTileKernelINS2_10policy_hubIdjN4cuda3std3__44plusIdEEE10Policy1000EPdSC_iS9_ddNS7_10__identityEEEvT0_T1_T2_T3_T4_T6__param_0];
	ld.param.u64 	%rd10, [_ZN3cub18CUB_300001_SM_10006detail6reduce28DeviceReduceSingleTileKernelINS2_10policy_hubIdjN4cuda3std3__44plusIdEEE10Policy1000EPdSC_iS9_ddNS7_10__identityEEEvT0_T1_T2_T3_T4_T6__param_1];
	ld.param.u32 	%r36, [_ZN3cub18CUB_300001_SM_10006detail6reduce28DeviceReduceSingleTileKernelINS2_10policy_hubIdjN4cuda3std3__44plusIdEEE10Policy1000EPdSC_iS9_ddNS7_10__identityEEEvT0_T1_T2_T3_T4_T6__param_2];
	ld.param.f64 	%fd30, [_ZN3cub18CUB_300001_SM_10006detail6reduce28DeviceReduceSingleTileKernelINS2_10policy_hubIdjN4cuda3std3__44plusIdEEE10Policy1000EPdSC_iS9_ddNS7_10__identityEEEvT0_T1_T2_T3_T4_T6__param_4];
	cvta.to.global.u64 	%rd1, %rd10;
	setp.ne.s32 	%p1, %r36, 0;
	@%p1 bra 	$L__BB6_3;
	mov.u32 	%r225, %tid.x;
	setp.ne.s32 	%p61, %r225, 0;
	@%p61 bra 	$L__BB6_39;
	st.global.f64 	[%rd1], %fd30;
	bra.uni 	$L__BB6_39;
$L__BB6_3:
	setp.gt.s32 	%p2, %r36, 5119;
	@%p2 bra 	$L__BB6_21;
	mov.u32 	%r1, %tid.x;
	setp.ge.s32 	%p19, %r1, %r36;
	mov.f64 	%fd255, 0d0000000000000000;
	mov.u32 	%r229, %r1;
	@%p19 bra 	$L__BB6_6;
	mul.wide.u32 	%rd74, %r1, 8;
	add.s64 	%rd73, %rd9, %rd74;
	// begin inline asm
	ld.global.nc.u64 %rd72, [%rd73];
	// end inline asm
	mov.b64 	%fd255, %rd72;
	add.s32 	%r229, %r1, 640;
$L__BB6_6:
	setp.ge.s32 	%p20, %r229, %r36;
	@%p20 bra 	$L__BB6_12;
	not.b32 	%r101, %r229;
	add.s32 	%r4, %r36, %r101;
	mul.hi.u32 	%r102, %r4, -858993459;
	shr.u32 	%r103, %r102, 9;
	add.s32 	%r5, %r103, 1;
	and.b32  	%r104, %r103, 3;
	setp.eq.s32 	%p21, %r104, 3;
	@%p21 bra 	$L__BB6_10;
	mul.wide.u32 	%rd75, %r229, 8;
	add.s64 	%rd107, %rd9, %rd75;
	and.b32  	%r105, %r5, 3;
	neg.s32 	%r227, %r105;
$L__BB6_9:
	.pragma "nounroll";
	// begin inline asm
	ld.global.nc.u64 %rd76, [%rd107];
	// end inline asm
	mov.b64 	%fd121, %rd76;
	add.f64 	%fd255, %fd255, %fd121;
	add.s32 	%r229, %r229, 640;
	add.s64 	%rd107, %rd107, 5120;
	add.s32 	%r227, %r227, 1;
	setp.ne.s32 	%p22, %r227, 0;
	@%p22 bra 	$L__BB6_9;
$L__BB6_10:
	setp.lt.u32 	%p23, %r4, 1920;
	@%p23 bra 	$L__BB6_12;
$L__BB6_11:
	mul.wide.s32 	%rd86, %r229, 8;
	add.s64 	%rd79, %rd9, %rd86;
	// begin inline asm
	ld.global.nc.u64 %rd78, [%rd79];
	// end inline asm
	mov.b64 	%fd122, %rd78;
	add.f64 	%fd123, %fd255, %fd122;
	add.s64 	%rd81, %rd79, 5120;
	// begin inline asm
	ld.global.nc.u64 %rd80, [%rd81];
	// end inline asm
	mov.b64 	%fd124, %rd80;
	add.f64 	%fd125, %fd123, %fd124;
	add.s64 	%rd83, %rd79, 10240;
	// begin inline asm
	ld.global.nc.u64 %rd82, [%rd83];
	// end inline asm
	mov.b64 	%fd126, %rd82;
	add.f64 	%fd127, %fd125, %fd126;
	add.s64 	%rd85, %rd79, 15360;
	// begin inline asm
	ld.global.nc.u64 %rd84, [%rd85];
	// end inline asm
	mov.b64 	%fd128, %rd84;
	add.f64 	%fd255, %fd127, %fd128;
	add.s32 	%r229, %r229, 2560;
	setp.lt.s32 	%p24, %r229, %r36;
	@%p24 bra 	$L__BB6_11;
$L__BB6_12:
	setp.lt.s32 	%p25, %r36, 640;
	@%p25 bra 	$L__BB6_17;
	// begin inline asm
	mov.u32 %r169, %laneid;
	// end inline asm
	mov.b64 	%rd97, %fd255;
	mov.b64 	{%r171, %r176}, %rd97;
	mov.b32 	%r177, 1;
	mov.b32 	%r218, 31;
	mov.b32 	%r219, -1;
	// begin inline asm
	shfl.sync.down.b32 %r170, %r171, %r177, %r218, %r219;
	// end inline asm
	// begin inline asm
	shfl.sync.down.b32 %r175, %r176, %r177, %r218, %r219;
	// end inline asm
	mov.b64 	%rd98, {%r170, %r175};
	mov.b64 	%fd199, %rd98;
	setp.gt.s32 	%p53, %r169, 30;
	add.f64 	%fd200, %fd255, %fd199;
	selp.f64 	%fd201, %fd255, %fd200, %p53;
	mov.b64 	%rd99, %fd201;
	mov.b64 	{%r181, %r186}, %rd99;
	mov.b32 	%r187, 2;
	// begin inline asm
	shfl.sync.down.b32 %r180, %r181, %r187, %r218, %r219;
	// end inline asm
	// begin inline asm
	shfl.sync.down.b32 %r185, %r186, %r187, %r218, %r219;
	// end inline asm
	mov.b64 	%rd100, {%r180, %r185};
	mov.b64 	%fd202, %rd100;
	setp.gt.s32 	%p54, %r169, 29;
	add.f64 	%fd203, %fd201, %fd202;
	selp.f64 	%fd204, %fd201, %fd203, %p54;
	mov.b64 	%rd101, %fd204;
	mov.b64 	{%r191, %r196}, %rd101;
	mov.b32 	%r197, 4;
	// begin inline asm
	shfl.sync.down.b32 %r190, %r191, %r197, %r218, %r219;
	// end inline asm
	// begin inline asm
	shfl.sync.down.b32 %r195, %r196, %r197, %r218, %r219;
	// end inline asm
	mov.b64 	%rd102, {%r190, %r195};
	mov.b64 	%fd205, %rd102;
	setp.gt.s32 	%p55, %r169, 27;
	add.f64 	%fd206, %fd204, %fd205;
	selp.f64 	%fd207, %fd204, %fd206, %p55;
	mov.b64 	%rd103, %fd207;
	mov.b64 	{%r201, %r206}, %rd103;
	mov.b32 	%r207, 8;
	// begin inline asm
	shfl.sync.down.b32 %r200, %r201, %r207, %r218, %r219;
	// end inline asm
	// begin inline asm
	shfl.sync.down.b32 %r205, %r206, %r207, %r218, %r219;
	// end inline asm
	mov.b64 	%rd104, {%r200, %r205};
	mov.b64 	%fd208, %rd104;
	setp.gt.s32 	%p56, %r169, 23;
	add.f64 	%fd209, %fd207, %fd208;
	selp.f64 	%fd210, %fd207, %fd209, %p56;
	mov.b64 	%rd105, %fd210;
	mov.b64 	{%r211, %r216}, %rd105;
	mov.b32 	%r217, 16;
	// begin inline asm
	shfl.sync.down.b32 %r210, %r211, %r217, %r218, %r219;
	// end inline asm
	// begin inline asm
	shfl.sync.down.b32 %r215, %r216, %r217, %r218, %r219;
	// end inline asm
	mov.b64 	%rd106, {%r210, %r215};
	mov.b64 	%fd211, %rd106;
	setp.gt.s32 	%p57, %r169, 15;
	add.f64 	%fd10, %fd210, %fd211;
	selp.f64 	%fd263, %fd210, %fd10, %p57;
	setp.ne.s32 	%p58, %r169, 0;
	@%p58 bra 	$L__BB6_15;
	shr.u32 	%r220, %r1, 2;
	and.b32  	%r221, %r220, 248;
	mov.u32 	%r222, _ZZN3cub18CUB_300001_SM_10006detail6reduce28DeviceReduceSingleTileKernelINS2_10policy_hubIdjN4cuda3std3__44plusIdEEE10Policy1000EPdSC_iS9_ddNS7_10__identityEEEvT0_T1_T2_T3_T4_T6_E12temp_storage;
	add.s32 	%r223, %r222, %r221;
	st.shared.f64 	[%r223+24], %fd10;
$L__BB6_15:
	bar.sync 	0;
	setp.ne.s32 	%p59, %r1, 0;
	@%p59 bra 	$L__BB6_37;
	ld.shared.f64 	%fd212, [_ZZN3cub18CUB_300001_SM_10006detail6reduce28DeviceReduceSingleTileKernelINS2_10policy_hubIdjN4cuda3std3__44plusIdEEE10Policy1000EPdSC_iS9_ddNS7_10__identityEEEvT0_T1_T2_T3_T4_T6_E12temp_storage+32];
	add.f64 	%fd213, %fd263, %fd212;
	ld.shared.f64 	%fd214, [_ZZN3cub18CUB_300001_SM_10006detail6reduce28DeviceReduceSingleTileKernelINS2_10policy_hubIdjN4cuda3std3__44plusIdEEE10Policy1000EPdSC_iS9_ddNS7_10__identityEEEvT0_T1_T2_T3_T4_T6_E12temp_storage+40];
	add.f64 	%fd215, %fd213, %fd214;
	ld.shared.f64 	%fd216, [_ZZN3cub18CUB_300001_SM_10006detail6reduce28DeviceReduceSingleTileKernelINS2_10policy_hubIdjN4cuda3std3__44plusIdEEE10Policy1000EPdSC_iS9_ddNS7_10__identityEEEvT0_T1_T2_T3_T4_T6_E12temp_storage+48];
	add.f64 	%fd217, %fd215, %fd216;
	ld.shared.f64 	%fd218, [_ZZN3cub18CUB_300001_SM_10006detail6reduce28DeviceReduceSingleTileKernelINS2_10policy_hubIdjN4cuda3std3__44plusIdEEE10Policy1000EPdSC_iS9_ddNS7_10__identityEEEvT0_T1_T2_T3_T4_T6_E12temp_storage+56];
	add.f64 	%fd219, %fd217, %fd218;
	ld.shared.f64 	%fd220, [_ZZN3cub18CUB_300001_SM_10006detail6reduce28DeviceReduceSingleTileKernelINS2_10policy_hubIdjN4cuda3std3__44plusIdEEE10Policy1000EPdSC_iS9_ddNS7_10__identityEEEvT0_T1_T2_T3_T4_T6_E12temp_storage+64];
	add.f64 	%fd221, %fd219, %fd220;
	ld.shared.f64 	%fd222, [_ZZN3cub18CUB_300001_SM_10006detail6reduce28DeviceReduceSingleTileKernelINS2_10policy_hubIdjN4cuda3std3__44plusIdEEE10Policy1000EPdSC_iS9_ddNS7_10__identityEEEvT0_T1_T2_T3_T4_T6_E12temp_storage+72];
	add.f64 	%fd223, %fd221, %fd222;
	ld.shared.f64 	%fd224, [_ZZN3cub18CUB_300001_SM_10006detail6reduce28DeviceReduceSingleTileKernelINS2_10policy_hubIdjN4cuda3std3__44plusIdEEE10Policy1000EPdSC_iS9_ddNS7_10__identityEEEvT0_T1_T2_T3_T4_T6_E12temp_storage+80];
	add.f64 	%fd225, %fd223, %fd224;
	ld.shared.f64 	%fd226, [_ZZN3cub18CUB_300001_SM_10006detail6reduce28DeviceReduceSingleTileKernelINS2_10policy_hubIdjN4cuda3std3__44plusIdEEE10Policy1000EPdSC_iS9_ddNS7_10__identityEEEvT0_T1_T2_T3_T4_T6_E12temp_storage+88];
	add.f64 	%fd227, %fd225, %fd226;
	ld.shared.f64 	%fd228, [_ZZN3cub18CUB_300001_SM_10006detail6reduce28DeviceReduceSingleTileKernelINS2_10policy_hubIdjN4cuda3std3__44plusIdEEE10Policy1000EPdSC_iS9_ddNS7_10__identityEEEvT0_T1_T2_T3_T4_T6_E12temp_storage+96];
	add.f64 	%fd229, %fd227, %fd228;
	ld.shared.f64 	%fd230, [_ZZN3cub18CUB_300001_SM_10006detail6reduce28DeviceReduceSingleTileKernelINS2_10policy_hubIdjN4cuda3std3__44plusIdEEE10Policy1000EPdSC_iS9_ddNS7_10__identityEEEvT0_T1_T2_T3_T4_T6_E12temp_storage+104];
	add.f64 	%fd231, %fd229, %fd230;
	ld.shared.f64 	%fd232, [_ZZN3cub18CUB_300001_SM_10006detail6reduce28DeviceReduceSingleTileKernelINS2_10policy_hubIdjN4cuda3std3__44plusIdEEE10Policy1000EPdSC_iS9_ddNS7_10__identityEEEvT0_T1_T2_T3_T4_T6_E12temp_storage+112];
	add.f64 	%fd233, %fd231, %fd232;
	ld.shared.f64 	%fd234, [_ZZN3cub18CUB_300001_SM_10006detail6reduce28DeviceReduceSingleTileKernelINS2_10policy_hubIdjN4cuda3std3__44plusIdEEE10Policy1000EPdSC_iS9_ddNS7_10__identityEEEvT0_T1_T2_T3_T4_T6_E12temp_storage+120];
	add.f64 	%fd235, %fd233, %fd234;
	ld.shared.f64 	%fd236, [_ZZN3cub18CUB_300001_SM_10006detail6reduce28DeviceReduceSingleTileKernelINS2_10policy_hubIdjN4cuda3std3__44plusIdEEE10Policy1000EPdSC_iS9_ddNS7_10__identityEEEvT0_T1_T2_T3_T4_T6_E12temp_storage+128];
	add.f64 	%fd237, %fd235, %fd236;
	ld.shared.f64 	%fd238, [_ZZN3cub18CUB_300001_SM_10006detail6reduce28DeviceReduceSingleTileKernelINS2_10policy_hubIdjN4cuda3std3__44plusIdEEE10Policy1000EPdSC_iS9_ddNS7_10__identityEEEvT0_T1_T2_T3_T4_T6_E12temp_storage+136];
	add.f64 	%fd239, %fd237, %fd238;
	ld.shared.f64 	%fd240, [_ZZN3cub18CUB_300001_SM_10006detail6reduce28DeviceReduceSingleTileKernelINS2_10policy_hubIdjN4cuda3std3__44plusIdEEE10Policy1000EPdSC_iS9_ddNS7_10__identityEEEvT0_T1_T2_T3_T4_T6_E12temp_storage+144];
	add.f64 	%fd241, %fd239, %fd240;
	ld.shared.f64 	%fd242, [_ZZN3cub18CUB_300001_SM_10006detail6reduce28DeviceReduceSingleTileKernelINS2_10policy_hubIdjN4cuda3std3__44plusIdEEE10Policy1000EPdSC_iS9_ddNS7_10__identityEEEvT0_T1_T2_T3_T4_T6_E12temp_storage+152];
	add.f64 	%fd243, %fd241, %fd242;
	ld.shared.f64 	%fd244, [_ZZN3cub18CUB_300001_SM_10006detail6reduce28DeviceReduceSingleTileKernelINS2_10policy_hubIdjN4cuda3std3__44plusIdEEE10Policy1000EPdSC_iS9_ddNS7_10__identityEEEvT0_T1_T2_T3_T4_T6_E12temp_storage+160];
	add.f64 	%fd245, %fd243, %fd244;
	ld.shared.f64 	%fd246, [_ZZN3cub18CUB_300001_SM_10006detail6reduce28DeviceReduceSingleTileKernelINS2_10policy_hubIdjN4cuda3std3__44plusIdEEE10Policy1000EPdSC_iS9_ddNS7_10__identityEEEvT0_T1_T2_T3_T4_T6_E12temp_storage+168];
	add.f64 	%fd247, %fd245, %fd246;
	ld.shared.f64 	%fd248, [_ZZN3cub18CUB_300001_SM_10006detail6reduce28DeviceReduceSingleTileKernelINS2_10policy_hubIdjN4cuda3std3__44plusIdEEE10Policy1000EPdSC_iS9_ddNS7_10__identityEEEvT0_T1_T2_T3_T4_T6_E12temp_storage+176];
	add.f64 	%fd263, %fd247, %fd248;
	bra.uni 	$L__BB6_37;
$L__BB6_17:
	// begin inline asm
	mov.u32 %r106, %laneid;
	// end inline asm
	and.b32  	%r157, %r1, 992;
	add.s32 	%r158, %r157, 32;
	setp.gt.s32 	%p26, %r158, %r36;
	not.b32 	%r159, %r157;
	add.s32 	%r160, %r36, %r159;
	selp.b32 	%r155, %r160, 31, %p26;
	mov.b64 	%rd87, %fd255;
	mov.b64 	{%r108, %r113}, %rd87;
	mov.b32 	%r114, 1;
	mov.b32 	%r156, -1;
	// begin inline asm
	shfl.sync.down.b32 %r107, %r108, %r114, %r155, %r156;
	// end inline asm
	// begin inline asm
	shfl.sync.down.b32 %r112, %r113, %r114, %r155, %r156;
	// end inline asm
	mov.b64 	%rd88, {%r107, %r112};
	mov.b64 	%fd129, %rd88;
	setp.lt.s32 	%p27, %r106, %r155;
	add.f64 	%fd130, %fd255, %fd129;
	selp.f64 	%fd131, %fd130, %fd255, %p27;
	mov.b64 	%rd89, %fd131;
	mov.b64 	{%r118, %r123}, %rd89;
	mov.b32 	%r124, 2;
	// begin inline asm
	shfl.sync.down.b32 %r117, %r118, %r124, %r155, %r156;
	// end inline asm
	// begin inline asm
	shfl.sync.down.b32 %r122, %r123, %r124, %r155, %r156;
	// end inline asm
	mov.b64 	%rd90, {%r117, %r122};
	mov.b64 	%fd132, %rd90;
	add.s32 	%r161, %r106, 2;
	setp.gt.s32 	%p28, %r161, %r155;
	add.f64 	%fd133, %fd131, %fd132;
	selp.f64 	%fd134, %fd131, %fd133, %p28;
	mov.b64 	%rd91, %fd134;
	mov.b64 	{%r128, %r133}, %rd91;
	mov.b32 	%r134, 4;
	// begin inline asm
	shfl.sync.down.b32 %r127, %r128, %r134, %r155, %r156;
	// end inline asm
	// begin inline asm
	shfl.sync.down.b32 %r132, %r133, %r134, %r155, %r156;
	// end inline asm
	mov.b64 	%rd92, {%r127, %r132};
	mov.b64 	%fd135, %rd92;
	add.s32 	%r162, %r106, 4;
	setp.gt.s32 	%p29, %r162, %r155;
	add.f64 	%fd136, %fd134, %fd135;
	selp.f64 	%fd137, %fd134, %fd136, %p29;
	mov.b64 	%rd93, %fd137;
	mov.b64 	{%r138, %r143}, %rd93;
	mov.b32 	%r144, 8;
	// begin inline asm
	shfl.sync.down.b32 %r137, %r138, %r144, %r155, %r156;
	// end inline asm
	// begin inline asm
	shfl.sync.down.b32 %r142, %r143, %r144, %r155, %r156;
	// end inline asm
	mov.b64 	%rd94, {%r137, %r142};
	mov.b64 	%fd138, %rd94;
	add.s32 	%r163, %r106, 8;
	setp.gt.s32 	%p30, %r163, %r155;
	add.f64 	%fd139, %fd137, %fd138;
	selp.f64 	%fd140, %fd137, %fd139, %p30;
	mov.b64 	%rd95, %fd140;
	mov.b64 	{%r148, %r153}, %rd95;
	mov.b32 	%r154, 16;
	// begin inline asm
	shfl.sync.down.b32 %r147, %r148, %r154, %r155, %r156;
	// end inline asm
	// begin inline asm
	shfl.sync.down.b32 %r152, %r153, %r154, %r155, %r156;
	// end inline asm
	mov.b64 	%rd96, {%r147, %r152};
	mov.b64 	%fd141, %rd96;
	add.s32 	%r164, %r106, 16;
	setp.gt.s32 	%p31, %r164, %r155;
	add.f64 	%fd142, %fd140, %fd141;
	selp.f64 	%fd263, %fd140, %fd142, %p31;
	setp.ne.s32 	%p32, %r106, 0;
	@%p32 bra 	$L__BB6_19;
	shr.u32 	%r165, %r1, 2;
	and.b32  	%r166, %r165, 248;
	mov.u32 	%r167, _ZZN3cub18CUB_300001_SM_10006detail6reduce28DeviceReduceSingleTileKernelINS2_10policy_hubIdjN4cuda3std3__44plusIdEEE10Policy1000EPdSC_iS9_ddNS7_10__identityEEEvT0_T1_T2_T3_T4_T6_E12temp_storage;
	add.s32 	%r168, %r167, %r166;
	st.shared.f64 	[%r168+24], %fd263;
$L__BB6_19:
	bar.sync 	0;
	setp.ne.s32 	%p33, %r1, 0;
	@%p33 bra 	$L__BB6_37;
	setp.gt.s32 	%p34, %r36, 32;
	ld.shared.f64 	%fd143, [_ZZN3cub18CUB_300001_SM_10006detail6reduce28DeviceReduceSingleTileKernelINS2_10policy_hubIdjN4cuda3std3__44plusIdEEE10Policy1000EPdSC_iS9_ddNS7_10__identityEEEvT0_T1_T2_T3_T4_T6_E12temp_storage+32];
	add.f64 	%fd144, %fd263, %fd143;
	selp.f64 	%fd145, %fd144, %fd263, %p34;
	setp.gt.s32 	%p35, %r36, 64;
	ld.shared.f64 	%fd146, [_ZZN3cub18CUB_300001_SM_10006detail6reduce28DeviceReduceSingleTileKernelINS2_10policy_hubIdjN4cuda3std3__44plusIdEEE10Policy1000EPdSC_iS9_ddNS7_10__identityEEEvT0_T1_T2_T3_T4_T6_E12temp_storage+40];
	add.f64 	%fd147, %fd146, %fd145;
	selp.f64 	%fd148, %fd147, %fd145, %p35;
	setp.gt.s32 	%p36, %r36, 96;
	ld.shared.f64 	%fd149, [_ZZN3cub18CUB_300001_SM_10006detail6reduce28DeviceReduceSingleTileKernelINS2_10policy_hubIdjN4cuda3std3__44plusIdEEE10Policy1000EPdSC_iS9_ddNS7_10__identityEEEvT0_T1_T2_T3_T4_T6_E12temp_storage+48];
	add.f64 	%fd150, %fd149, %fd148;
	selp.f64 	%fd151, %fd150, %fd148, %p36;
	setp.gt.s32 	%p37, %r36, 128;
	ld.shared.f64 	%fd152, [_ZZN3cub18CUB_300001_SM_10006detail6reduce28DeviceReduceSingleTileKernelINS2_10policy_hubIdjN4cuda3std3__44plusIdEEE10Policy1000EPdSC_iS9_ddNS7_10__identityEEEvT0_T1_T2_T3_T4_T6_E12temp_storage+56];
	add.f64 	%fd153, %fd152, %fd151;
	selp.f64 	%fd154, %fd153, %fd151, %p37;
	setp.gt.s32 	%p38, %r36, 160;
	ld.shared.f64 	%fd155, [_ZZN3cub18CUB_300001_SM_10006detail6reduce28DeviceReduceSingleTileKernelINS2_10policy_hubIdjN4cuda3std3__44plusIdEEE10Policy1000EPdSC_iS9_ddNS7_10__identityEEEvT0_T1_T2_T3_T4_T6_E12temp_storage+64];
	add.f64 	%fd156, %fd155, %fd154;
	selp.f64 	%fd157, %fd156, %fd154, %p38;
	setp.gt.s32 	%p39, %r36, 192;
	ld.shared.f64 	%fd158, [_ZZN3cub18CUB_300001_SM_10006detail6reduce28DeviceReduceSingleTileKernelINS2_10policy_hubIdjN4cuda3std3__44plusIdEEE10Policy1000EPdSC_iS9_ddNS7_10__identityEEEvT0_T1_T2_T3_T4_T6_E12temp_storage+72];
	add.f64 	%fd159, %fd158, %fd157;
	selp.f64 	%fd160, %fd159, %fd157, %p39;
	setp.gt.s32 	%p40, %r36, 224;
	ld.shared.f64 	%fd161, [_ZZN3cub18CUB_300001_SM_10006detail6reduce28DeviceReduceSingleTileKernelINS2_10policy_hubIdjN4cuda3std3__44plusIdEEE10Policy1000EPdSC_iS9_ddNS7_10__identityEEEvT0_T1_T2_T3_T4_T6_E12temp_storage+80];
	add.f64 	%fd162, %fd161, %fd160;
	selp.f64 	%fd163, %fd162, %fd160, %p40;
	setp.gt.s32 	%p41, %r36, 256;
	ld.shared.f64 	%fd164, [_ZZN3cub18CUB_300001_SM_10006detail6reduce28DeviceReduceSingleTileKernelINS2_10policy_hubIdjN4cuda3std3__44plusIdEEE10Policy1000EPdSC_iS9_ddNS7_10__identityEEEvT0_T1_T2_T3_T4_T6_E12temp_storage+88];
	add.f64 	%fd165, %fd164, %fd163;
	selp.f64 	%fd166, %fd165, %fd163, %p41;
	setp.gt.s32 	%p42, %r36, 288;
	ld.shared.f64 	%fd167, [_ZZN3cub18CUB_300001_SM_10006detail6reduce28DeviceReduceSingleTileKernelINS2_10policy_hubIdjN4cuda3std3__44plusIdEEE10Policy1000EPdSC_iS9_ddNS7_10__identityEEEvT0_T1_T2_T3_T4_T6_E12temp_storage+96];
	add.f64 	%fd168, %fd167, %fd166;
	selp.f64 	%fd169, %fd168, %fd166, %p42;
	setp.gt.s32 	%p43, %r36, 320;
	ld.shared.f64 	%fd170, [_ZZN3cub18CUB_300001_SM_10006detail6reduce28DeviceReduceSingleTileKernelINS2_10policy_hubIdjN4cuda3std3__44plusIdEEE10Policy1000EPdSC_iS9_ddNS7_10__identityEEEvT0_T1_T2_T3_T4_T6_E12temp_storage+104];
	add.f64 	%fd171, %fd170, %fd169;
	selp.f64 	%fd172, %fd171, %fd169, %p43;
	setp.gt.s32 	%p44, %r36, 352;
	ld.shared.f64 	%fd173, [_ZZN3cub18CUB_300001_SM_10006detail6reduce28DeviceReduceSingleTileKernelINS2_10policy_hubIdjN4cuda3std3__44plusIdEEE10Policy1000EPdSC_iS9_ddNS7_10__identityEEEvT0_T1_T2_T3_T4_T6_E12temp_storage+112];
	add.f64 	%fd174, %fd173, %fd172;
	selp.f64 	%fd175, %fd174, %fd172, %p44;
	setp.gt.s32 	%p45, %r36, 384;
	ld.shared.f64 	%fd176, [_ZZN3cub18CUB_300001_SM_10006detail6reduce28DeviceReduceSingleTileKernelINS2_10policy_hubIdjN4cuda3std3__44plusIdEEE10Policy1000EPdSC_iS9_ddNS7_10__identityEEEvT0_T1_T2_T3_T4_T6_E12temp_storage+120];
	add.f64 	%fd177, %fd176, %fd175;
	selp.f64 	%fd178, %fd177, %fd175, %p45;
	setp.gt.s32 	%p46, %r36, 416;
	ld.shared.f64 	%fd179, [_ZZN3cub18CUB_300001_SM_10006detail6reduce28DeviceReduceSingleTileKernelINS2_10policy_hubIdjN4cuda3std3__44plusIdEEE10Policy1000EPdSC_iS9_ddNS7_10__identityEEEvT0_T1_T2_T3_T4_T6_E12temp_storage+128];
	add.f64 	%fd180, %fd179, %fd178;
	selp.f64 	%fd181, %fd180, %fd178, %p46;
	setp.gt.s32 	%p47, %r36, 448;
	ld.shared.f64 	%fd182, [_ZZN3cub18CUB_300001_SM_10006detail6reduce28DeviceReduceSingleTileKernelINS2_10policy_hubIdjN4cuda3std3__44plusIdEEE10Policy1000EPdSC_iS9_ddNS7_10__identityEEEvT0_T1_T2_T3_T4_T6_E12temp_storage+136];
	add.f64 	%fd183, %fd182, %fd181;
	selp.f64 	%fd184, %fd183, %fd181, %p47;
	setp.gt.s32 	%p48, %r36, 480;
	ld.shared.f64 	%fd185, [_ZZN3cub18CUB_300001_SM_10006detail6reduce28DeviceReduceSingleTileKernelINS2_10policy_hubIdjN4cuda3std3__44plusIdEEE10Policy1000EPdSC_iS9_ddNS7_10__identityEEEvT0_T1_T2_T3_T4_T6_E12temp_storage+144];
	add.f64 	%fd186, %fd185, %fd184;
	selp.f64 	%fd187, %fd186, %fd184, %p48;
	setp.gt.s32 	%p49, %r36, 512;
	ld.shared.f64 	%fd188, [_ZZN3cub18CUB_300001_SM_10006detail6reduce28DeviceReduceSingleTileKernelINS2_10policy_hubIdjN4cuda3std3__44plusIdEEE10Policy1000EPdSC_iS9_ddNS7_10__identityEEEvT0_T1_T2_T3_T4_T6_E12temp_storage+152];
	add.f64 	%fd189, %fd188, %fd187;
	selp.f64 	%fd190, %fd189, %fd187, %p49;
	setp.gt.s32 	%p50, %r36, 544;
	ld.shared.f64 	%fd191, [_ZZN3cub18CUB_300001_SM_10006detail6reduce28DeviceReduceSingleTileKernelINS2_10policy_hubIdjN4cuda3std3__44plusIdEEE10Policy1000EPdSC_iS9_ddNS7_10__identityEEEvT0_T1_T2_T3_T4_T6_E12temp_storage+160];
	add.f64 	%fd192, %fd191, %fd190;
	selp.f64 	%fd193, %fd192, %fd190, %p50;
	setp.gt.s32 	%p51, %r36, 576;
	ld.shared.f64 	%fd194, [_ZZN3cub18CUB_300001_SM_10006detail6reduce28DeviceReduceSingleTileKernelINS2_10policy_hubIdjN4cuda3std3__44plusIdEEE10Policy1000EPdSC_iS9_ddNS7_10__identityEEEvT0_T1_T2_T3_T4_T6_E12temp_storage+168];
	add.f64 	%fd195, %fd194, %fd193;
	selp.f64 	%fd196, %fd195, %fd193, %p51;
	setp.gt.s32 	%p52, %r36, 608;
	ld.shared.f64 	%fd197, [_ZZN3cub18CUB_300001_SM_10006detail6reduce28DeviceReduceSingleTileKernelINS2_10policy_hubIdjN4cuda3std3__44plusIdEEE10Policy1000EPdSC_iS9_ddNS7_10__identityEEEvT0_T1_T2_T3_T4_T6_E12temp_storage+176];
	add.f64 	%fd198, %fd197, %fd196;
	selp.f64 	%fd263, %fd198, %fd196, %p52;
	bra.uni 	$L__BB6_37;
$L__BB6_21:
	mov.u32 	%r14, %tid.x;
	mul.wide.u32 	%rd27, %r14, 8;
	add.s64 	%rd12, %rd9, %rd27;
	// begin inline asm
	ld.global.nc.u64 %rd11, [%rd12];
	// end inline asm
	mov.b64 	%fd31, %rd11;
	add.s64 	%rd14, %rd12, 5120;
	// begin inline asm
	ld.global.nc.u64 %rd13, [%rd14];
	// end inline asm
	mov.b64 	%fd32, %rd13;
	add.s64 	%rd16, %rd12, 10240;
	// begin inline asm
	ld.global.nc.u64 %rd15, [%rd16];
	// end inline asm
	mov.b64 	%fd33, %rd15;
	add.s64 	%rd18, %rd12, 15360;
	// begin inline asm
	ld.global.nc.u64 %rd17, [%rd18];
	// end inline asm
	mov.b64 	%fd34, %rd17;
	add.s64 	%rd20, %rd12, 20480;
	// begin inline asm
	ld.global.nc.u64 %rd19, [%rd20];
	// end inline asm
	mov.b64 	%fd35, %rd19;
	add.s64 	%rd22, %rd12, 25600;
	// begin inline asm
	ld.global.nc.u64 %rd21, [%rd22];
	// end inline asm
	mov.b64 	%fd36, %rd21;
	add.s64 	%rd24, %rd12, 30720;
	// begin inline asm
	ld.global.nc.u64 %rd23, [%rd24];
	// end inline asm
	mov.b64 	%fd37, %rd23;
	add.s64 	%rd26, %rd12, 35840;
	// begin inline asm
	ld.global.nc.u64 %rd25, [%rd26];
	// end inline asm
	mov.b64 	%fd38, %rd25;
	add.f64 	%fd39, %fd31, %fd32;
	add.f64 	%fd40, %fd39, %fd33;
	add.f64 	%fd41, %fd40, %fd34;
	add.f64 	%fd42, %fd41, %fd35;
	add.f64 	%fd43, %fd42, %fd36;
	add.f64 	%fd44, %fd43, %fd37;
	add.f64 	%fd262, %fd44, %fd38;
	setp.lt.u32 	%p3, %r36, 10240;
	mov.b32 	%r232, 5120;
	@%p3 bra 	$L__BB6_25;
	add.s32 	%r15, %r36, -5120;
	mov.b32 	%r232, 5120;
$L__BB6_23:
	mul.wide.s32 	%rd44, %r232, 8;
	add.s64 	%rd29, %rd12, %rd44;
	// begin inline asm
	ld.global.nc.u64 %rd28, [%rd29];
	// end inline asm
	mov.b64 	%fd45, %rd28;
	add.s64 	%rd31, %rd29, 5120;
	// begin inline asm
	ld.global.nc.u64 %rd30, [%rd31];
	// end inline asm
	mov.b64 	%fd46, %rd30;
	add.s64 	%rd33, %rd29, 10240;
	// begin inline asm
	ld.global.nc.u64 %rd32, [%rd33];
	// end inline asm
	mov.b64 	%fd47, %rd32;
	add.s64 	%rd35, %rd29, 15360;
	// begin inline asm
	ld.global.nc.u64 %rd34, [%rd35];
	// end inline asm
	mov.b64 	%fd48, %rd34;
	add.s64 	%rd37, %rd29, 20480;
	// begin inline asm
	ld.global.nc.u64 %rd36, [%rd37];
	// end inline asm
	mov.b64 	%fd49, %rd36;
	add.s64 	%rd39, %rd29, 25600;
	// begin inline asm
	ld.global.nc.u64 %rd38, [%rd39];
	// end inline asm
	mov.b64 	%fd50, %rd38;
	add.s64 	%rd41, %rd29, 30720;
	// begin inline asm
	ld.global.nc.u64 %rd40, [%rd41];
	// end inline asm
	mov.b64 	%fd51, %rd40;
	add.s64 	%rd43, %rd29, 35840;
	// begin inline asm
	ld.global.nc.u64 %rd42, [%rd43];
	// end inline asm
	mov.b64 	%fd52, %rd42;
	add.f64 	%fd53, %fd262, %fd45;
	add.f64 	%fd54, %fd53, %fd46;
	add.f64 	%fd55, %fd54, %fd47;
	add.f64 	%fd56, %fd55, %fd48;
	add.f64 	%fd57, %fd56, %fd49;
	add.f64 	%fd58, %fd57, %fd50;
	add.f64 	%fd59, %fd58, %fd51;
	add.f64 	%fd262, %fd59, %fd52;
	sub.s32 	%r39, %r36, %r232;
	setp.lt.s32 	%p4, %r39, 5120;
	@%p4 bra 	$L__BB6_33;
	add.s32 	%r232, %r232, 5120;
	setp.le.s32 	%p5, %r232, %r15;
	@%p5 bra 	$L__BB6_23;
$L__BB6_25:
	setp.le.s32 	%p6, %r36, %r232;
	@%p6 bra 	$L__BB6_33;
	sub.s32 	%r19, %r36, %r232;
	setp.ge.s32 	%p7, %r14, %r19;
	@%p7 bra 	$L__BB6_33;
	not.b32 	%r40, %r14;
	add.s32 	%r41, %r36, %r40;
	sub.s32 	%r20, %r41, %r232;
	mul.hi.u32 	%r42, %r20, -858993459;
	shr.u32 	%r43, %r42, 9;
	add.s32 	%r21, %r43, 1;
	and.b32  	%r44, %r43, 3;
	setp.eq.s32 	%p8, %r44, 3;
	mov.u32 	%r236, %r14;
	@%p8 bra 	$L__BB6_30;
	add.s32 	%r234, %r14, %r232;
	and.b32  	%r45, %r21, 3;
	neg.s32 	%r233, %r45;
	mov.u32 	%r236, %r14;
$L__BB6_29:
	.pragma "nounroll";
	mul.wide.u32 	%rd47, %r234, 8;
	add.s64 	%rd46, %rd9, %rd47;
	// begin inline asm
	ld.global.nc.u64 %rd45, [%rd46];
	// end inline asm
	mov.b64 	%fd61, %rd45;
	add.f64 	%fd262, %fd262, %fd61;
	add.s32 	%r236, %r236, 640;
	add.s32 	%r234, %r234, 640;
	add.s32 	%r233, %r233, 1;
	setp.ne.s32 	%p9, %r233, 0;
	@%p9 bra 	$L__BB6_29;
$L__BB6_30:
	setp.lt.u32 	%p10, %r20, 1920;
	@%p10 bra 	$L__BB6_33;
	cvt.u64.u32 	%rd48, %r236;
	cvt.u64.u32 	%rd49, %r232;
	add.s64 	%rd50, %rd48, %rd49;
	shl.b64 	%rd51, %rd50, 3;
	add.s64 	%rd52, %rd51, %rd9;
	add.s64 	%rd108, %rd52, 10240;
	add.s32 	%r237, %r236, %r232;
$L__BB6_32:
	mul.wide.u32 	%rd61, %r237, 8;
	add.s64 	%rd54, %rd9, %rd61;
	// begin inline asm
	ld.global.nc.u64 %rd53, [%rd54];
	// end inline asm
	mov.b64 	%fd62, %rd53;
	add.f64 	%fd63, %fd262, %fd62;
	add.s64 	%rd56, %rd108, -5120;
	// begin inline asm
	ld.global.nc.u64 %rd55, [%rd56];
	// end inline asm
	mov.b64 	%fd64, %rd55;
	add.f64 	%fd65, %fd63, %fd64;
	// begin inline asm
	ld.global.nc.u64 %rd57, [%rd108];
	// end inline asm
	mov.b64 	%fd66, %rd57;
	add.f64 	%fd67, %fd65, %fd66;
	add.s64 	%rd60, %rd108, 5120;
	// begin inline asm
	ld.global.nc.u64 %rd59, [%rd60];
	// end inline asm
	mov.b64 	%fd68, %rd59;
	add.f64 	%fd262, %fd67, %fd68;
	add.s32 	%r236, %r236, 2560;
	add.s64 	%rd108, %rd108, 20480;
	add.s32 	%r237, %r237, 2560;
	setp.lt.s32 	%p11, %r236, %r19;
	@%p11 bra 	$L__BB6_32;
$L__BB6_33:
	// begin inline asm
	mov.u32 %r46, %laneid;
	// end inline asm
	mov.b64 	%rd62, %fd262;
	mov.b64 	{%r48, %r53}, %rd62;
	mov.b32 	%r54, 1;
	mov.b32 	%r95, 31;
	mov.b32 	%r96, -1;
	// begin inline asm
	shfl.sync.down.b32 %r47, %r48, %r54, %r95, %r96;
	// end inline asm
	// begin inline asm
	shfl.sync.down.b32 %r52, %r53, %r54, %r95, %r96;
	// end inline asm
	mov.b64 	%rd63, {%r47, %r52};
	mov.b64 	%fd69, %rd63;
	setp.gt.s32 	%p12, %r46, 30;
	add.f64 	%fd70, %fd262, %fd69;
	selp.f64 	%fd71, %fd262, %fd70, %p12;
	mov.b64 	%rd64, %fd71;
	mov.b64 	{%r58, %r63}, %rd64;
	mov.b32 	%r64, 2;
	// begin inline asm
	shfl.sync.down.b32 %r57, %r58, %r64, %r95, %r96;
	// end inline asm
	// begin inline asm
	shfl.sync.down.b32 %r62, %r63, %r64, %r95, %r96;
	// end inline asm
	mov.b64 	%rd65, {%r57, %r62};
	mov.b64 	%fd72, %rd65;
	setp.gt.s32 	%p13, %r46, 29;
	add.f64 	%fd73, %fd71, %fd72;
	selp.f64 	%fd74, %fd71, %fd73, %p13;
	mov.b64 	%rd66, %fd74;
	mov.b64 	{%r68, %r73}, %rd66;
	mov.b32 	%r74, 4;
	// begin inline asm
	shfl.sync.down.b32 %r67, %r68, %r74, %r95, %r96;
	// end inline asm
	// begin inline asm
	shfl.sync.down.b32 %r72, %r73, %r74, %r95, %r96;
	// end inline asm
	mov.b64 	%rd67, {%r67, %r72};
	mov.b64 	%fd75, %rd67;
	setp.gt.s32 	%p14, %r46, 27;
	add.f64 	%fd76, %fd74, %fd75;
	selp.f64 	%fd77, %fd74, %fd76, %p14;
	mov.b64 	%rd68, %fd77;
	mov.b64 	{%r78, %r83}, %rd68;
	mov.b32 	%r84, 8;
	// begin inline asm
	shfl.sync.down.b32 %r77, %r78, %r84, %r95, %r96;
	// end inline asm
	// begin inline asm
	shfl.sync.down.b32 %r82, %r83, %r84, %r95, %r96;
	// end inline asm
	mov.b64 	%rd69, {%r77, %r82};
	mov.b64 	%fd78, %rd69;
	setp.gt.s32 	%p15, %r46, 23;
	add.f64 	%fd79, %fd77, %fd78;
	selp.f64 	%fd80, %fd77, %fd79, %p15;
	mov.b64 	%rd70, %fd80;
	mov.b64 	{%r88, %r93}, %rd70;
	mov.b32 	%r94, 16;
	// begin inline asm
	shfl.sync.down.b32 %r87, %r88, %r94, %r95, %r96;
	// end inline asm
	// begin inline asm
	shfl.sync.down.b32 %r92, %r93, %r94, %r95, %r96;
	// end inline asm
	mov.b64 	%rd71, {%r87, %r92};
	mov.b64 	%fd81, %rd71;
	setp.gt.s32 	%p16, %r46, 15;
	add.f64 	%fd26, %fd80, %fd81;
	selp.f64 	%fd263, %fd80, %fd26, %p16;
	setp.ne.s32 	%p17, %r46, 0;
	@%p17 bra 	$L__BB6_35;
	shr.u32 	%r97, %r14, 2;
	and.b32  	%r98, %r97, 248;
	mov.u32 	%r99, _ZZN3cub18CUB_300001_SM_10006detail6reduce28DeviceReduceSingleTileKernelINS2_10policy_hubIdjN4cuda3std3__44plusIdEEE10Policy1000EPdSC_iS9_ddNS7_10__identityEEEvT0_T1_T2_T3_T4_T6_E12temp_storage;
	add.s32 	%r100, %r99, %r98;
	st.shared.f64 	[%r100+24], %fd26;
$L__BB6_35:
	bar.sync 	0;
	setp.ne.s32 	%p18, %r14, 0;
	@%p18 bra 	$L__BB6_37;
	ld.shared.f64 	%fd82, [_ZZN3cub18CUB_300001_SM_10006detail6reduce28DeviceReduceSingleTileKernelINS2_10policy_hubIdjN4cuda3std3__44plusIdEEE10Policy1000EPdSC_iS9_ddNS7_10__identityEEEvT0_T1_T2_T3_T4_T6_E12temp_storage+32];
	add.f64 	%fd83, %fd263, %fd82;
	ld.shared.f64 	%fd84, [_ZZN3cub18CUB_300001_SM_10006detail6reduce28DeviceReduceSingleTileKernelINS2_10policy_hubIdjN4cuda3std3__44plusIdEEE10Policy1000EPdSC_iS9_ddNS7_10__identityEEEvT0_T1_T2_T3_T4_T6_E12temp_storage+40];
	add.f64 	%fd85, %fd83, %fd84;
	ld.shared.f64 	%fd86, [_ZZN3cub18CUB_300001_SM_10006detail6reduce28DeviceReduceSingleTileKernelINS2_10policy_hubIdjN4cuda3std3__44plusIdEEE10Policy1000EPdSC_iS9_ddNS7_10__identityEEEvT0_T1_T2_T3_T4_T6_E12temp_storage+48];
	add.f64 	%fd87, %fd85, %fd86;
	ld.shared.f64 	%fd88, [_ZZN3cub18CUB_300001_SM_10006detail6reduce28DeviceReduceSingleTileKernelINS2_10policy_hubIdjN4cuda3std3__44plusIdEEE10Policy1000EPdSC_iS9_ddNS7_10__identityEEEvT0_T1_T2_T3_T4_T6_E12temp_storage+56];
	add.f64 	%fd89, %fd87, %fd88;
	ld.shared.f64 	%fd90, [_ZZN3cub18CUB_300001_SM_10006detail6reduce28DeviceReduceSingleTileKernelINS2_10policy_hubIdjN4cuda3std3__44plusIdEEE10Policy1000EPdSC_iS9_ddNS7_10__identityEEEvT0_T1_T2_T3_T4_T6_E12temp_storage+64];
	add.f64 	%fd91, %fd89, %fd90;
	ld.shared.f64 	%fd92, [_ZZN3cub18CUB_300001_SM_10006detail6reduce28DeviceReduceSingleTileKernelINS2_10policy_hubIdjN4cuda3std3__44plusIdEEE10Policy1000EPdSC_iS9_ddNS7_10__identityEEEvT0_T1_T2_T3_T4_T6_E12temp_storage+72];
	add.f64 	%fd93, %fd91, %fd92;
	ld.shared.f64 	%fd94, [_ZZN3cub18CUB_300001_SM_10006detail6reduce28DeviceReduceSingleTileKernelINS2_10policy_hubIdjN4cuda3std3__44plusIdEEE10Policy1000EPdSC_iS9_ddNS7_10__identityEEEvT0_T1_T2_T3_T4_T6_E12temp_storage+80];
	add.f64 	%fd95, %fd93, %fd94;
	ld.shared.f64 	%fd96, [_ZZN3cub18CUB_300001_SM_10006detail6reduce28DeviceReduceSingleTileKernelINS2_10policy_hubIdjN4cuda3std3__44plusIdEEE10Policy1000EPdSC_iS9_ddNS7_10__identityEEEvT0_T1_T2_T3_T4_T6_E12temp_storage+88];
	add.f64 	%fd97, %fd95, %fd96;
	ld.shared.f64 	%fd98, [_ZZN3cub18CUB_300001_SM_10006detail6reduce28DeviceReduceSingleTileKernelINS2_10policy_hubIdjN4cuda3std3__44plusIdEEE10Policy1000EPdSC_iS9_ddNS7_10__identityEEEvT0_T1_T2_T3_T4_T6_E12temp_storage+96];
	add.f64 	%fd99, %fd97, %fd98;
	ld.shared.f64 	%fd100, [_ZZN3cub18CUB_300001_SM_10006detail6reduce28DeviceReduceSingleTileKernelINS2_10policy_hubIdjN4cuda3std3__44plusIdEEE10Policy1000EPdSC_iS9_ddNS7_10__identityEEEvT0_T1_T2_T3_T4_T6_E12temp_storage+104];
	add.f64 	%fd101, %fd99, %fd100;
	ld.shared.f64 	%fd102, [_ZZN3cub18CUB_300001_SM_10006detail6reduce28DeviceReduceSingleTileKernelINS2_10policy_hubIdjN4cuda3std3__44plusIdEEE10Policy1000EPdSC_iS9_ddNS7_10__identityEEEvT0_T1_T2_T3_T4_T6_E12temp_storage+112];
	add.f64 	%fd103, %fd101, %fd102;
	ld.shared.f64 	%fd104, [_ZZN3cub18CUB_300001_SM_10006detail6reduce28DeviceReduceSingleTileKernelINS2_10policy_hubIdjN4cuda3std3__44plusIdEEE10Policy1000EPdSC_iS9_ddNS7_10__identityEEEvT0_T1_T2_T3_T4_T6_E12temp_storage+120];
	add.f64 	%fd105, %fd103, %fd104;
	ld.shared.f64 	%fd106, [_ZZN3cub18CUB_300001_SM_10006detail6reduce28DeviceReduceSingleTileKernelINS2_10policy_hubIdjN4cuda3std3__44plusIdEEE10Policy1000EPdSC_iS9_ddNS7_10__identityEEEvT0_T1_T2_T3_T4_T6_E12temp_storage+128];
	add.f64 	%fd107, %fd105, %fd106;
	ld.shared.f64 	%fd108, [_ZZN3cub18CUB_300001_SM_10006detail6reduce28DeviceReduceSingleTileKernelINS2_10policy_hubIdjN4cuda3std3__44plusIdEEE10Policy1000EPdSC_iS9_ddNS7_10__identityEEEvT0_T1_T2_T3_T4_T6_E12temp_storage+136];
	add.f64 	%fd109, %fd107, %fd108;
	ld.shared.f64 	%fd110, [_ZZN3cub18CUB_300001_SM_10006detail6reduce28DeviceReduceSingleTileKernelINS2_10policy_hubIdjN4cuda3std3__44plusIdEEE10Policy1000EPdSC_iS9_ddNS7_10__identityEEEvT0_T1_T2_T3_T4_T6_E12temp_storage+144];
	add.f64 	%fd111, %fd109, %fd110;
	ld.shared.f64 	%fd112, [_ZZN3cub18CUB_300001_SM_10006detail6reduce28DeviceReduceSingleTileKernelINS2_10policy_hubIdjN4cuda3std3__44plusIdEEE10Policy1000EPdSC_iS9_ddNS7_10__identityEEEvT0_T1_T2_T3_T4_T6_E12temp_storage+152];
	add.f64 	%fd113, %fd111, %fd112;
	ld.shared.f64 	%fd114, [_ZZN3cub18CUB_300001_SM_10006detail6reduce28DeviceReduceSingleTileKernelINS2_10policy_hubIdjN4cuda3std3__44plusIdEEE10Policy1000EPdSC_iS9_ddNS7_10__identityEEEvT0_T1_T2_T3_T4_T6_E12temp_storage+160];
	add.f64 	%fd115, %fd113, %fd114;
	ld.shared.f64 	%fd116, [_ZZN3cub18CUB_300001_SM_10006detail6reduce28DeviceReduceSingleTileKernelINS2_10policy_hubIdjN4cuda3std3__44plusIdEEE10Policy1000EPdSC_iS9_ddNS7_10__identityEEEvT0_T1_T2_T3_T4_T6_E12temp_storage+168];
	add.f64 	%fd117, %fd115, %fd116;
	ld.shared.f64 	%fd118, [_ZZN3cub18CUB_300001_SM_10006detail6reduce28DeviceReduceSingleTileKernelINS2_10policy_hubIdjN4cuda3std3__44plusIdEEE10Policy1000EPdSC_iS9_ddNS7_10__identityEEEvT0_T1_T2_T3_T4_T6_E12temp_storage+176];
	add.f64 	%fd263, %fd117, %fd118;
$L__BB6_37:
	mov.u32 	%r224, %tid.x;
	setp.ne.s32 	%p60, %r224, 0;
	@%p60 bra 	$L__BB6_39;
	add.f64 	%fd249, %fd30, %fd263;
	st.global.f64 	[%rd1], %fd249;
$L__BB6_39:
	ret;

}
	// .globl	_ZN3cub18CUB_300001_SM_10006detail6reduce28DeviceReduceSingleTileKernelINS2_10policy_hubIdyN4cuda3std3__44plusIdEEE10Policy1000EN6thrust24THRUST_300001_SM_1000_NS6detail15normal_iteratorINSD_10device_ptrIdEEEEPdyS9_ddNS7_10__identityEEEvT0_T1_T2_T3_T4_T6_
.visible .entry _ZN3cub18CUB_300001_SM_10006detail6reduce28DeviceReduceSingleTileKernelINS2_10policy_hubIdyN4cuda3std3__44plusIdEEE10Policy1000EN6thrust24THRUST_300001_SM_1000_NS6detail15normal_iteratorINSD_10device_ptrIdEEEEPdyS9_ddNS7_10__identityEEEvT0_T1_T2_T3_T4_T6_(
	.param .align 8 .b8 _ZN3cub18CUB_300001_SM_10006detail6reduce28DeviceReduceSingleTileKernelINS2_10policy_hubIdyN4cuda3std3__44plusIdEEE10Policy1000EN6thrust24THRUST_300001_SM_1000_NS6detail15normal_iteratorINSD_10device_ptrIdEEEEPdyS9_ddNS7_10__identityEEEvT0_T1_T2_T3_T4_T6__param_0[8],
	.param .u64 .ptr .align 1 _ZN3cub18CUB_300001_SM_10006detail6reduce28DeviceReduceSingleTileKernelINS2_10policy_hubIdyN4cuda3std3__44plusIdEEE10Policy1000EN6thrust24THRUST_300001_SM_1000_NS6detail15normal_iteratorINSD_10device_ptrIdEEEEPdyS9_ddNS7_10__identityEEEvT0_T1_T2_T3_T4_T6__param_1,
	.param .u64 _ZN3cub18CUB_300001_SM_10006detail6reduce28DeviceReduceSingleTileKernelINS2_10policy_hubIdyN4cuda3std3__44plusIdEEE10Policy1000EN6thrust24THRUST_300001_SM_1000_NS6detail15normal_iteratorINSD_10device_ptrIdEEEEPdyS9_ddNS7_10__identityEEEvT0_T1_T2_T3_T4_T6__param_2,
	.param .align 1 .b8 _ZN3cub18CUB_300001_SM_10006detail6reduce28DeviceReduceSingleTileKernelINS2_10policy_hubIdyN4cuda3std3__44plusIdEEE10Policy1000EN6thrust24THRUST_300001_SM_1000_NS6detail15normal_iteratorINSD_10device_ptrIdEEEEPdyS9_ddNS7_10__identityEEEvT0_T1_T2_T3_T4_T6__param_3[1],
	.param .f64 _ZN3cub18CUB_300001_SM_10006detail6reduce28DeviceReduceSingleTileKernelINS2_10policy_hubIdyN4cuda3std3__44plusIdEEE10Policy1000EN6thrust24THRUST_300001_SM_1000_NS6detail15normal_iteratorINSD_10device_ptrIdEEEEPdyS9_ddNS7_10__identityEEEvT0_T1_T2_T3_T4_T6__param_4,
	.param .align 1 .b8 _ZN3cub18CUB_300001_SM_10006detail6reduce28DeviceReduceSingleTileKernelINS2_10policy_hubIdyN4cuda3std3__44plusIdEEE10Policy1000EN6thrust24THRUST_300001_SM_1000_NS6detail15normal_iteratorINSD_10device_ptrIdEEEEPdyS9_ddNS7_10__identityEEEvT0_T1_T2_T3_T4_T6__param_5[1]
)
.maxntid 512
.minnctapersm 1
{
	.reg .pred 	%p<67>;
	.reg .b32 	%r<246>;
	.reg .b64 	%rd<86>;
	.reg .b64 	%fd<348>;
	// demoted variable
	.shared .align 8 .b8 _ZZN3cub18CUB_300001_SM_10006detail6reduce28DeviceReduceSingleTileKernelINS2_10policy_hubIdyN4cuda3std3__44plusIdEEE10Policy1000EN6thrust24THRUST_300001_SM_1000_NS6detail15normal_iteratorINSD_10device_ptrIdEEEEPdyS9_ddNS7_10__identityEEEvT0_T1_T2_T3_T4_T6_E12temp_storage[152];
	ld.param.u64 	%rd18, [_ZN3cub18CUB_300001_SM_10006detail6reduce28DeviceReduceSingleTileKernelINS2_10policy_hubIdyN4cuda3std3__44plusIdEEE10Policy1000EN6thrust24THRUST_300001_SM_1000_NS6detail15normal_iteratorINSD_10device_ptrIdEEEEPdyS9_ddNS7_10__identityEEEvT0_T1_T2_T3_T4_T6__param_0];
	ld.param.u64 	%rd20, [_ZN3cub18CUB_300001_SM_10006detail6reduce28DeviceReduceSingleTileKernelINS2_10policy_hubIdyN4cuda3std3__44plusIdEEE10Policy1000EN6thrust24THRUST_300001_SM_1000_NS6detail15normal_iteratorINSD_10device_ptrIdEEEEPdyS9_ddNS7_10__identityEEEvT0_T1_T2_T3_T4_T6__param_1];
	ld.param.u64 	%rd19, [_ZN3cub18CUB_300001_SM_10006detail6reduce28DeviceReduceSingleTileKernelINS2_10policy_hubIdyN4cuda3std3__44plusIdEEE10Policy1000EN6thrust24THRUST_300001_SM_1000_NS6detail15normal_iteratorINSD_10device_ptrIdEEEEPdyS9_ddNS7_10__identityEEEvT0_T1_T2_T3_T4_T6__param_2];
	ld.param.f64 	%fd42, [_ZN3cub18CUB_300001_SM_10006detail6reduce28DeviceReduceSingleTileKernelINS2_10policy_hubIdyN4cuda3std3__44plusIdEEE10Policy1000EN6thrust24THRUST_300001_SM_1000_NS6detail15normal_iteratorINSD_10device_ptrIdEEEEPdyS9_ddNS7_10__identityEEEvT0_T1_T2_T3_T4_T6__param_4];
	cvta.to.global.u64 	%rd1, %rd20;
	setp.ne.s64 	%p1, %rd19, 0;
	@%p1 bra 	$L__BB7_3;
	mov.u32 	%r231, %tid.x;
	setp.ne.s32 	%p66, %r231, 0;
	@%p66 bra 	$L__BB7_51;
	st.global.f64 	[%rd1], %fd42;
	bra.uni 	$L__BB7_51;
$L__BB7_3:
	cvta.to.global.u64 	%rd2, %rd18;
	setp.gt.u64 	%p2, %rd19, 3583;
	@%p2 bra 	$L__BB7_28;
	cvt.u32.u64 	%r1, %rd19;
	mov.u32 	%r2, %tid.x;
	setp.ge.u32 	%p24, %r2, %r1;
	mov.f64 	%fd335, 0d0000000000000000;
	mov.u32 	%r235, %r2;
	@%p24 bra 	$L__BB7_6;
	mul.wide.u32 	%rd51, %r2, 8;
	add.s64 	%rd52, %rd2, %rd51;
	ld.global.f64 	%fd335, [%rd52];
	add.s32 	%r235, %r2, 512;
$L__BB7_6:
	setp.ge.u32 	%p25, %r235, %r1;
	@%p25 bra 	$L__BB7_19;
	not.b32 	%r108, %r235;
	add.s32 	%r109, %r108, %r1;
	shr.u32 	%r110, %r109, 9;
	add.s32 	%r5, %r110, 1;
	and.b32  	%r6, %r5, 15;
	setp.lt.u32 	%p26, %r109, 7680;
	@%p26 bra 	$L__BB7_10;
	and.b32  	%r111, %r5, 16777200;
	neg.s32 	%r233, %r111;
	mul.wide.u32 	%rd53, %r235, 8;
	add.s64 	%rd54, %rd53, %rd2;
	add.s64 	%rd81, %rd54, 32768;
$L__BB7_9:
	.pragma "nounroll";
	ld.global.f64 	%fd169, [%rd81+-32768];
	add.f64 	%fd170, %fd335, %fd169;
	ld.global.f64 	%fd171, [%rd81+-28672];
	add.f64 	%fd172, %fd170, %fd171;
	ld.global.f64 	%fd173, [%rd81+-24576];
	add.f64 	%fd174, %fd172, %fd173;
	ld.global.f64 	%fd175, [%rd81+-20480];
	add.f64 	%fd176, %fd174, %fd175;
	ld.global.f64 	%fd177, [%rd81+-16384];
	add.f64 	%fd178, %fd176, %fd177;
	ld.global.f64 	%fd179, [%rd81+-12288];
	add.f64 	%fd180, %fd178, %fd179;
	ld.global.f64 	%fd181, [%rd81+-8192];
	add.f64 	%fd182, %fd180, %fd181;
	ld.global.f64 	%fd183, [%rd81+-4096];
	add.f64 	%fd184, %fd182, %fd183;
	ld.global.f64 	%fd185, [%rd81];
	add.f64 	%fd186, %fd184, %fd185;
	ld.global.f64 	%fd187, [%rd81+4096];
	add.f64 	%fd188, %fd186, %fd187;
	ld.global.f64 	%fd189, [%rd81+8192];
	add.f64 	%fd190, %fd188, %fd189;
	ld.global.f64 	%fd191, [%rd81+12288];
	add.f64 	%fd192, %fd190, %fd191;
	ld.global.f64 	%fd193, [%rd81+16384];
	add.f64 	%fd194, %fd192, %fd193;
	ld.global.f64 	%fd195, [%rd81+20480];
	add.f64 	%fd196, %fd194, %fd195;
	ld.global.f64 	%fd197, [%rd81+24576];
	add.f64 	%fd198, %fd196, %fd197;
	ld.global.f64 	%fd199, [%rd81+28672];
	add.f64 	%fd335, %fd198, %fd199;
	add.s32 	%r235, %r235, 8192;
	add.s32 	%r233, %r233, 16;
	add.s64 	%rd81, %rd81, 65536;
	setp.ne.s32 	%p27, %r233, 0;
	@%p27 bra 	$L__BB7_9;
$L__BB7_10:
	setp.eq.s32 	%p28, %r6, 0;
	@%p28 bra 	$L__BB7_19;
	and.b32  	%r13, %r5, 7;
	setp.lt.u32 	%p29, %r6, 8;
	@%p29 bra 	$L__BB7_13;
	mul.wide.s32 	%rd55, %r235, 8;
	add.s64 	%rd56, %rd2, %rd55;
	ld.global.f64 	%fd201, [%rd56];
	add.f64 	%fd202, %fd335, %fd201;
	ld.global.f64 	%fd203, [%rd56+4096];
	add.f64 	%fd204, %fd202, %fd203;
	ld.global.f64 	%fd205, [%rd56+8192];
	add.f64 	%fd206, %fd204, %fd205;
	ld.global.f64 	%fd207, [%rd56+12288];
	add.f64 	%fd208, %fd206, %fd207;
	ld.global.f64 	%fd209, [%rd56+16384];
	add.f64 	%fd210, %fd208, %fd209;
	ld.global.f64 	%fd211, [%rd56+20480];
	add.f64 	%fd212, %fd210, %fd211;
	ld.global.f64 	%fd213, [%rd56+24576];
	add.f64 	%fd214, %fd212, %fd213;
	ld.global.f64 	%fd215, [%rd56+28672];
	add.f64 	%fd335, %fd214, %fd215;
	add.s32 	%r235, %r235, 4096;
$L__BB7_13:
	setp.eq.s32 	%p30, %r13, 0;
	@%p30 bra 	$L__BB7_19;
	and.b32  	%r16, %r5, 3;
	setp.lt.u32 	%p31, %r13, 4;
	@%p31 bra 	$L__BB7_16;
	mul.wide.s32 	%rd57, %r235, 8;
	add.s64 	%rd58, %rd2, %rd57;
	ld.global.f64 	%fd217, [%rd58];
	add.f64 	%fd218, %fd335, %fd217;
	ld.global.f64 	%fd219, [%rd58+4096];
	add.f64 	%fd220, %fd218, %fd219;
	ld.global.f64 	%fd221, [%rd58+8192];
	add.f64 	%fd222, %fd220, %fd221;
	ld.global.f64 	%fd223, [%rd58+12288];
	add.f64 	%fd335, %fd222, %fd223;
	add.s32 	%r235, %r235, 2048;
$L__BB7_16:
	setp.eq.s32 	%p32, %r16, 0;
	@%p32 bra 	$L__BB7_19;
	neg.s32 	%r238, %r16;
$L__BB7_18:
	.pragma "nounroll";
	mul.wide.s32 	%rd59, %r235, 8;
	add.s64 	%rd60, %rd2, %rd59;
	ld.global.f64 	%fd224, [%rd60];
	add.f64 	%fd335, %fd335, %fd224;
	add.s32 	%r235, %r235, 512;
	add.s32 	%r238, %r238, 1;
	setp.ne.s32 	%p33, %r238, 0;
	@%p33 bra 	$L__BB7_18;
$L__BB7_19:
	setp.lt.u64 	%p34, %rd19, 512;
	@%p34 bra 	$L__BB7_24;
	// begin inline asm
	mov.u32 %r175, %laneid;
	// end inline asm
	mov.b64 	%rd71, %fd335;
	mov.b64 	{%r177, %r182}, %rd71;
	mov.b32 	%r183, 1;
	mov.b32 	%r224, 31;
	mov.b32 	%r225, -1;
	// begin inline asm
	shfl.sync.down.b32 %r176, %r177, %r183, %r224, %r225;
	// end inline asm
	// begin inline asm
	shfl.sync.down.b32 %r181, %r182, %r183, %r224, %r225;
	// end inline asm
	mov.b64 	%rd72, {%r176, %r181};
	mov.b64 	%fd283, %rd72;
	setp.gt.s32 	%p58, %r175, 30;
	add.f64 	%fd284, %fd335, %fd283;
	selp.f64 	%fd285, %fd335, %fd284, %p58;
	mov.b64 	%rd73, %fd285;
	mov.b64 	{%r187, %r192}, %rd73;
	mov.b32 	%r193, 2;
	// begin inline asm
	shfl.sync.down.b32 %r186, %r187, %r193, %r224, %r225;
	// end inline asm
	// begin inline asm
	shfl.sync.down.b32 %r191, %r192, %r193, %r224, %r225;
	// end inline asm
	mov.b64 	%rd74, {%r186, %r191};
	mov.b64 	%fd286, %rd74;
	setp.gt.s32 	%p59, %r175, 29;
	add.f64 	%fd287, %fd285, %fd286;
	selp.f64 	%fd288, %fd285, %fd287, %p59;
	mov.b64 	%rd75, %fd288;
	mov.b64 	{%r197, %r202}, %rd75;
	mov.b32 	%r203, 4;
	// begin inline asm
	shfl.sync.down.b32 %r196, %r197, %r203, %r224, %r225;
	// end inline asm
	// begin inline asm
	shfl.sync.down.b32 %r201, %r202, %r203, %r224, %r225;
	// end inline asm
	mov.b64 	%rd76, {%r196, %r201};
	mov.b64 	%fd289, %rd76;
	setp.gt.s32 	%p60, %r175, 27;
	add.f64 	%fd290, %fd288, %fd289;
	selp.f64 	%fd291, %fd288, %fd290, %p60;
	mov.b64 	%rd77, %fd291;
	mov.b64 	{%r207, %r212}, %rd77;
	mov.b32 	%r213, 8;
	// begin inline asm
	shfl.sync.down.b32 %r206, %r207, %r213, %r224, %r225;
	// end inline asm
	// begin inline asm
	shfl.sync.down.b32 %r211, %r212, %r213, %r224, %r225;
	// end inline asm
	mov.b64 	%rd78, {%r206, %r211};
	mov.b64 	%fd292, %rd78;
	setp.gt.s32 	%p61, %r175, 23;
	add.f64 	%fd293, %fd291, %fd292;
	selp.f64 	%fd294, %fd291, %fd293, %p61;
	mov.b64 	%rd79, %fd294;
	mov.b64 	{%r217, %r222}, %rd79;
	mov.b32 	%r223, 16;
	// begin inline asm
	shfl.sync.down.b32 %r216, %r217, %r223, %r224, %r225;
	// end inline asm
	// begin inline asm
	shfl.sync.down.b32 %r221, %r222, %r223, %r224, %r225;
	// end inline asm
	mov.b64 	%rd80, {%r216, %r221};
	mov.b64 	%fd295, %rd80;
	setp.gt.s32 	%p62, %r175, 15;
	add.f64 	%fd16, %fd294, %fd295;
	selp.f64 	%fd347, %fd294, %fd16, %p62;
	setp.ne.s32 	%p63, %r175, 0;
	@%p63 bra 	$L__BB7_22;
	shr.u32 	%r226, %r2, 2;
	and.b32  	%r227, %r226, 248;
	mov.u32 	%r228, _ZZN3cub18CUB_300001_SM_10006detail6reduce28DeviceReduceSingleTileKernelINS2_10policy_hubIdyN4cuda3std3__44plusIdEEE10Policy1000EN6thrust24THRUST_300001_SM_1000_NS6detail15normal_iteratorINSD_10device_ptrIdEEEEPdyS9_ddNS7_10__identityEEEvT0_T1_T2_T3_T4_T6_E12temp_storage;
	add.s32 	%r229, %r228, %r227;
	st.shared.f64 	[%r229+16], %fd16;
$L__BB7_22:
	bar.sync 	0;
	setp.ne.s32 	%p64, %r2, 0;
	@%p64 bra 	$L__BB7_49;
	ld.shared.f64 	%fd296, [_ZZN3cub18CUB_300001_SM_10006detail6reduce28DeviceReduceSingleTileKernelINS2_10policy_hubIdyN4cuda3std3__44plusIdEEE10Policy1000EN6thrust24THRUST_300001_SM_1000_NS6detail15normal_iteratorINSD_10device_ptrIdEEEEPdyS9_ddNS7_10__identityEEEvT0_T1_T2_T3_T4_T6_E12temp_storage+24];
	add.f64 	%fd297, %fd347, %fd296;
	ld.shared.f64 	%fd298, [_ZZN3cub18CUB_300001_SM_10006detail6reduce28DeviceReduceSingleTileKernelINS2_10policy_hubIdyN4cuda3std3__44plusIdEEE10Policy1000EN6thrust24THRUST_300001_SM_1000_NS6detail15normal_iteratorINSD_10device_ptrIdEEEEPdyS9_ddNS7_10__identityEEEvT0_T1_T2_T3_T4_T6_E12temp_storage+32];
	add.f64 	%fd299, %fd297, %fd298;
	ld.shared.f64 	%fd300, [_ZZN3cub18CUB_300001_SM_10006detail6reduce28DeviceReduceSingleTileKernelINS2_10policy_hubIdyN4cuda3std3__44plusIdEEE10Policy1000EN6thrust24THRUST_300001_SM_1000_NS6detail15normal_iteratorINSD_10device_ptrIdEEEEPdyS9_ddNS7_10__identityEEEvT0_T1_T2_T3_T4_T6_E12temp_storage+40];
	add.f64 	%fd301, %fd299, %fd300;
	ld.shared.f64 	%fd302, [_ZZN3cub18CUB_300001_SM_10006detail6reduce28DeviceReduceSingleTileKernelINS2_10policy_hubIdyN4cuda3std3__44plusIdEEE10Policy1000EN6thrust24THRUST_300001_SM_1000_NS6detail15normal_iteratorINSD_10device_ptrIdEEEEPdyS9_ddNS7_10__identityEEEvT0_T1_T2_T3_T4_T6_E12temp_storage+48];
	add.f64 	%fd303, %fd301, %fd302;
	ld.shared.f64 	%fd304, [_ZZN3cub18CUB_300001_SM_10006detail6reduce28DeviceReduceSingleTileKernelINS2_10policy_hubIdyN4cuda3std3__44plusIdEEE10Policy1000EN6thrust24THRUST_300001_SM_1000_NS6detail15normal_iteratorINSD_10device_ptrIdEEEEPdyS9_ddNS7_10__identityEEEvT0_T1_T2_T3_T4_T6_E12temp_storage+56];
	add.f64 	%fd305, %fd303, %fd304;
	ld.shared.f64 	%fd306, [_ZZN3cub18CUB_300001_SM_10006detail6reduce28DeviceReduceSingleTileKernelINS2_10policy_hubIdyN4cuda3std3__44plusIdEEE10Policy1000EN6thrust24THRUST_300001_SM_1000_NS6detail15normal_iteratorINSD_10device_ptrIdEEEEPdyS9_ddNS7_10__identityEEEvT0_T1_T2_T3_T4_T6_E12temp_storage+64];
	add.f64 	%fd307, %fd305, %fd306;
	ld.shared.f64 	%fd308, [_ZZN3cub18CUB_300001_SM_10006detail6reduce28DeviceReduceSingleTileKernelINS2_10policy_hubIdyN4cuda3std3__44plusIdEEE10Policy1000EN6thrust24THRUST_300001_SM_1000_NS6detail15normal_iteratorINSD_10device_ptrIdEEEEPdyS9_ddNS7_10__identityEEEvT0_T1_T2_T3_T4_T6_E12temp_storage+72];
	add.f64 	%fd309, %fd307, %fd308;
	ld.shared.f64 	%fd310, [_ZZN3cub18CUB_300001_SM_10006detail6reduce28DeviceReduceSingleTileKernelINS2_10policy_hubIdyN4cuda3std3__44plusIdEEE10Policy1000EN6thrust24THRUST_300001_SM_1000_NS6detail15normal_iteratorINSD_10device_ptrIdEEEEPdyS9_ddNS7_10__identityEEEvT0_T1_T2_T3_T4_T6_E12temp_storage+80];
	add.f64 	%fd311, %fd309, %fd310;
	ld.shared.f64 	%fd312, [_ZZN3cub18CUB_300001_SM_10006detail6reduce28DeviceReduceSingleTileKernelINS2_10policy_hubIdyN4cuda3std3__44plusIdEEE10Policy1000EN6thrust24THRUST_300001_SM_1000_NS6detail15normal_iteratorINSD_10device_ptrIdEEEEPdyS9_ddNS7_10__identityEEEvT0_T1_T2_T3_T4_T6_E12temp_storage+88];
	add.f64 	%fd313, %fd311, %fd312;
	ld.shared.f64 	%fd314, [_ZZN3cub18CUB_300001_SM_10006detail6reduce28DeviceReduceSingleTileKernelINS2_10policy_hubIdyN4cuda3std3__44plusIdEEE10Policy1000EN6thrust24THRUST_300001_SM_1000_NS6detail15normal_iteratorINSD_10device_ptrIdEEEEPdyS9_ddNS7_10__identityEEEvT0_T1_T2_T3_T4_T6_E12temp_storage+96];
	add.f64 	%fd315, %fd313, %fd314;
	ld.shared.f64 	%fd316, [_ZZN3cub18CUB_300001_SM_10006detail6reduce28DeviceReduceSingleTileKernelINS2_10policy_hubIdyN4cuda3std3__44plusIdEEE10Policy1000EN6thrust24THRUST_300001_SM_1000_NS6detail15normal_iteratorINSD_10device_ptrIdEEEEPdyS9_ddNS7_10__identityEEEvT0_T1_T2_T3_T4_T6_E12temp_storage+104];
	add.f64 	%fd317, %fd315, %fd316;
	ld.shared.f64 	%fd318, [_ZZN3cub18CUB_300001_SM_10006detail6reduce28DeviceReduceSingleTileKernelINS2_10policy_hubIdyN4cuda3std3__44plusIdEEE10Policy1000EN6thrust24THRUST_300001_SM_1000_NS6detail15normal_iteratorINSD_10device_ptrIdEEEEPdyS9_ddNS7_10__identityEEEvT0_T1_T2_T3_T4_T6_E12temp_storage+112];
	add.f64 	%fd319, %fd317, %fd318;
	ld.shared.f64 	%fd320, [_ZZN3cub18CUB_300001_SM_10006detail6reduce28DeviceReduceSingleTileKernelINS2_10policy_hubIdyN4cuda3std3__44plusIdEEE10Policy1000EN6thrust24THRUST_300001_SM_1000_NS6detail15normal_iteratorINSD_10device_ptrIdEEEEPdyS9_ddNS7_10__identityEEEvT0_T1_T2_T3_T4_T6_E12temp_storage+120];
	add.f64 	%fd321, %fd319, %fd320;
	ld.shared.f64 	%fd322, [_ZZN3cub18CUB_300001_SM_10006detail6reduce28DeviceReduceSingleTileKernelINS2_10policy_hubIdyN4cuda3std3__44plusIdEEE10Policy1000EN6thrust24THRUST_300001_SM_1000_NS6detail15normal_iteratorINSD_10device_ptrIdEEEEPdyS9_ddNS7_10__identityEEEvT0_T1_T2_T3_T4_T6_E12temp_storage+128];
	add.f64 	%fd323, %fd321, %fd322;
	ld.shared.f64 	%fd324, [_ZZN3cub18CUB_300001_SM_10006detail6reduce28DeviceReduceSingleTileKernelINS2_10policy_hubIdyN4cuda3std3__44plusIdEEE10Policy1000EN6thrust24THRUST_300001_SM_1000_NS6detail15normal_iteratorINSD_10device_ptrIdEEEEPdyS9_ddNS7_10__identityEEEvT0_T1_T2_T3_T4_T6_E12temp_storage+136];
	add.f64 	%fd347, %fd323, %fd324;
	bra.uni 	$L__BB7_49;
$L__BB7_24:
	// begin inline asm
	mov.u32 %r112, %laneid;
	// end inline asm
	and.b32  	%r163, %r2, 992;
	add.s32 	%r164, %r163, 32;
	setp.gt.u32 	%p35, %r164, %r1;
	not.b32 	%r165, %r163;
	add.s32 	%r166, %r1, %r165;
	selp.b32 	%r161, %r166, 31, %p35;
	mov.b64 	%rd61, %fd335;
	mov.b64 	{%r114, %r119}, %rd61;
	mov.b32 	%r120, 1;
	mov.b32 	%r162, -1;
	// begin inline asm
	shfl.sync.down.b32 %r113, %r114, %r120, %r161, %r162;
	// end inline asm
	// begin inline asm
	shfl.sync.down.b32 %r118, %r119, %r120, %r161, %r162;
	// end inline asm
	mov.b64 	%rd62, {%r113, %r118};
	mov.b64 	%fd225, %rd62;
	setp.lt.s32 	%p36, %r112, %r161;
	add.f64 	%fd226, %fd335, %fd225;
	selp.f64 	%fd227, %fd226, %fd335, %p36;
	mov.b64 	%rd63, %fd227;
	mov.b64 	{%r124, %r129}, %rd63;
	mov.b32 	%r130, 2;
	// begin inline asm
	shfl.sync.down.b32 %r123, %r124, %r130, %r161, %r162;
	// end inline asm
	// begin inline asm
	shfl.sync.down.b32 %r128, %r129, %r130, %r161, %r162;
	// end inline asm
	mov.b64 	%rd64, {%r123, %r128};
	mov.b64 	%fd228, %rd64;
	add.s32 	%r167, %r112, 2;
	setp.gt.s32 	%p37, %r167, %r161;
	add.f64 	%fd229, %fd227, %fd228;
	selp.f64 	%fd230, %fd227, %fd229, %p37;
	mov.b64 	%rd65, %fd230;
	mov.b64 	{%r134, %r139}, %rd65;
	mov.b32 	%r140, 4;
	// begin inline asm
	shfl.sync.down.b32 %r133, %r134, %r140, %r161, %r162;
	// end inline asm
	// begin inline asm
	shfl.sync.down.b32 %r138, %r139, %r140, %r161, %r162;
	// end inline asm
	mov.b64 	%rd66, {%r133, %r138};
	mov.b64 	%fd231, %rd66;
	add.s32 	%r168, %r112, 4;
	setp.gt.s32 	%p38, %r168, %r161;
	add.f64 	%fd232, %fd230, %fd231;
	selp.f64 	%fd233, %fd230, %fd232, %p38;
	mov.b64 	%rd67, %fd233;
	mov.b64 	{%r144, %r149}, %rd67;
	mov.b32 	%r150, 8;
	// begin inline asm
	shfl.sync.down.b32 %r143, %r144, %r150, %r161, %r162;
	// end inline asm
	// begin inline asm
	shfl.sync.down.b32 %r148, %r149, %r150, %r161, %r162;
	// end inline asm
	mov.b64 	%rd68, {%r143, %r148};
	mov.b64 	%fd234, %rd68;
	add.s32 	%r169, %r112, 8;
	setp.gt.s32 	%p39, %r169, %r161;
	add.f64 	%fd235, %fd233, %fd234;
	selp.f64 	%fd236, %fd233, %fd235, %p39;
	mov.b64 	%rd69, %fd236;
	mov.b64 	{%r154, %r159}, %rd69;
	mov.b32 	%r160, 16;
	// begin inline asm
	shfl.sync.down.b32 %r153, %r154, %r160, %r161, %r162;
	// end inline asm
	// begin inline asm
	shfl.sync.down.b32 %r158, %r159, %r160, %r161, %r162;
	// end inline asm
	mov.b64 	%rd70, {%r153, %r158};
	mov.b64 	%fd237, %rd70;
	add.s32 	%r170, %r112, 16;
	setp.gt.s32 	%p40, %r170, %r161;
	add.f64 	%fd238, %fd236, %fd237;
	selp.f64 	%fd347, %fd236, %fd238, %p40;
	setp.ne.s32 	%p41, %r112, 0;
	@%p41 bra 	$L__BB7_26;
	shr.u32 	%r171, %r2, 2;
	and.b32  	%r172, %r171, 248;
	mov.u32 	%r173, _ZZN3cub18CUB_300001_SM_10006detail6reduce28DeviceReduceSingleTileKernelINS2_10policy_hubIdyN4cuda3std3__44plusIdEEE10Policy1000EN6thrust24THRUST_300001_SM_1000_NS6detail15normal_iteratorINSD_10device_ptrIdEEEEPdyS9_ddNS7_10__identityEEEvT0_T1_T2_T3_T4_T6_E12temp_storage;
	add.s32 	%r174, %r173, %r172;
	st.shared.f64 	[%r174+16], %fd347;
$L__BB7_26:
	bar.sync 	0;
	setp.ne.s32 	%p42, %r2, 0;
	@%p42 bra 	$L__BB7_49;
	setp.gt.u64 	%p43, %rd19, 32;
	ld.shared.f64 	%fd239, [_ZZN3cub18CUB_300001_SM_10006detail6reduce28DeviceReduceSingleTileKernelINS2_10policy_hubIdyN4cuda3std3__44plusIdEEE10Policy1000EN6thrust24THRUST_300001_SM_1000_NS6detail15normal_iteratorINSD_10device_ptrIdEEEEPdyS9_ddNS7_10__identityEEEvT0_T1_T2_T3_T4_T6_E12temp_storage+24];
	add.f64 	%fd240, %fd347, %fd239;
	selp.f64 	%fd241, %fd240, %fd347, %p43;
	setp.gt.u64 	%p44, %rd19, 64;
	ld.shared.f64 	%fd242, [_ZZN3cub18CUB_300001_SM_10006detail6reduce28DeviceReduceSingleTileKernelINS2_10policy_hubIdyN4cuda3std3__44plusIdEEE10Policy1000EN6thrust24THRUST_300001_SM_1000_NS6detail15normal_iteratorINSD_10device_ptrIdEEEEPdyS9_ddNS7_10__identityEEEvT0_T1_T2_T3_T4_T6_E12temp_storage+32];
	add.f64 	%fd243, %fd242, %fd241;
	selp.f64 	%fd244, %fd243, %fd241, %p44;
	setp.gt.u64 	%p45, %rd19, 96;
	ld.shared.f64 	%fd245, [_ZZN3cub18CUB_300001_SM_10006detail6reduce28DeviceReduceSingleTileKernelINS2_10policy_hubIdyN4cuda3std3__44plusIdEEE10Policy1000EN6thrust24THRUST_300001_SM_1000_NS6detail15normal_iteratorINSD_10device_ptrIdEEEEPdyS9_ddNS7_10__identityEEEvT0_T1_T2_T3_T4_T6_E12temp_storage+40];
	add.f64 	%fd246, %fd245, %fd244;
	selp.f64 	%fd247, %fd246, %fd244, %p45;
	setp.gt.u64 	%p46, %rd19, 128;
	ld.shared.f64 	%fd248, [_ZZN3cub18CUB_300001_SM_10006detail6reduce28DeviceReduceSingleTileKernelINS2_10policy_hubIdyN4cuda3std3__44plusIdEEE10Policy1000EN6thrust24THRUST_300001_SM_1000_NS6detail15normal_iteratorINSD_10device_ptrIdEEEEPdyS9_ddNS7_10__identityEEEvT0_T1_T2_T3_T4_T6_E12temp_storage+48];
	add.f64 	%fd249, %fd248, %fd247;
	selp.f64 	%fd250, %fd249, %fd247, %p46;
	setp.gt.u64 	%p47, %rd19, 160;
	ld.shared.f64 	%fd251, [_ZZN3cub18CUB_300001_SM_10006detail6reduce28DeviceReduceSingleTileKernelINS2_10policy_hubIdyN4cuda3std3__44plusIdEEE10Policy1000EN6thrust24THRUST_300001_SM_1000_NS6detail15normal_iteratorINSD_10device_ptrIdEEEEPdyS9_ddNS7_10__identityEEEvT0_T1_T2_T3_T4_T6_E12temp_storage+56];
	add.f64 	%fd252, %fd251, %fd250;
	selp.f64 	%fd253, %fd252, %fd250, %p47;
	setp.gt.u64 	%p48, %rd19, 192;
	ld.shared.f64 	%fd254, [_ZZN3cub18CUB_300001_SM_10006detail6reduce28DeviceReduceSingleTileKernelINS2_10policy_hubIdyN4cuda3std3__44plusIdEEE10Policy1000EN6thrust24THRUST_300001_SM_1000_NS6detail15normal_iteratorINSD_10device_ptrIdEEEEPdyS9_ddNS7_10__identityEEEvT0_T1_T2_T3_T4_T6_E12temp_storage+64];
	add.f64 	%fd255, %fd254, %fd253;
	selp.f64 	%fd256, %fd255, %fd253, %p48;
	setp.gt.u64 	%p49, %rd19, 224;
	ld.shared.f64 	%fd257, [_ZZN3cub18CUB_300001_SM_10006detail6reduce28DeviceReduceSingleTileKernelINS2_10policy_hubIdyN4cuda3std3__44plusIdEEE10Policy1000EN6thrust24THRUST_300001_SM_1000_NS6detail15normal_iteratorINSD_10device_ptrIdEEEEPdyS9_ddNS7_10__identityEEEvT0_T1_T2_T3_T4_T6_E12temp_storage+72];
	add.f64 	%fd258, %fd257, %fd256;
	selp.f64 	%fd259, %fd258, %fd256, %p49;
	setp.gt.u64 	%p50, %rd19, 256;
	ld.shared.f64 	%fd260, [_ZZN3cub18CUB_300001_SM_10006detail6reduce28DeviceReduceSingleTileKernelINS2_10policy_hubIdyN4cuda3std3__44plusIdEEE10Policy1000EN6thrust24THRUST_300001_SM_1000_NS6detail15normal_iteratorINSD_10device_ptrIdEEEEPdyS9_ddNS7_10__identityEEEvT0_T1_T2_T3_T4_T6_E12temp_storage+80];
	add.f64 	%fd261, %fd260, %fd259;
	selp.f64 	%fd262, %fd261, %fd259, %p50;
	setp.gt.u64 	%p51, %rd19, 288;
	ld.shared.f64 	%fd263, [_ZZN3cub18CUB_300001_SM_10006detail6reduce28DeviceReduceSingleTileKernelINS2_10policy_hubIdyN4cuda3std3__44plusIdEEE10Policy1000EN6thrust24THRUST_300001_SM_1000_NS6detail15normal_iteratorINSD_10device_ptrIdEEEEPdyS9_ddNS7_10__identityEEEvT0_T1_T2_T3_T4_T6_E12temp_storage+88];
	add.f64 	%fd264, %fd263, %fd262;
	selp.f64 	%fd265, %fd264, %fd262, %p51;
	setp.gt.u64 	%p52, %rd19, 320;
	ld.shared.f64 	%fd266, [_ZZN3cub18CUB_300001_SM_10006detail6reduce28DeviceReduceSingleTileKernelINS2_10policy_hubIdyN4cuda3std3__44plusIdEEE10Policy1000EN6thrust24THRUST_300001_SM_1000_NS6detail15normal_iteratorINSD_10device_ptrIdEEEEPdyS9_ddNS7_10__identityEEEvT0_T1_T2_T3_T4_T6_E12temp_storage+96];
	add.f64 	%fd267, %fd266, %fd265;
	selp.f64 	%fd268, %fd267, %fd265, %p52;
	setp.gt.u64 	%p53, %rd19, 352;
	ld.shared.f64 	%fd269, [_ZZN3cub18CUB_300001_SM_10006detail6reduce28DeviceReduceSingleTileKernelINS2_10policy_hubIdyN4cuda3std3__44plusIdEEE10Policy1000EN6thrust24THRUST_300001_SM_1000_NS6detail15normal_iteratorINSD_10device_ptrIdEEEEPdyS9_ddNS7_10__identityEEEvT0_T1_T2_T3_T4_T6_E12temp_storage+104];
	add.f64 	%fd270, %fd269, %fd268;
	selp.f64 	%fd271, %fd270, %fd268, %p53;
	setp.gt.u64 	%p54, %rd19, 384;
	ld.shared.f64 	%fd272, [_ZZN3cub18CUB_300001_SM_10006detail6reduce28DeviceReduceSingleTileKernelINS2_10policy_hubIdyN4cuda3std3__44plusIdEEE10Policy1000EN6thrust24THRUST_300001_SM_1000_NS6detail15normal_iteratorINSD_10device_ptrIdEEEEPdyS9_ddNS7_10__identityEEEvT0_T1_T2_T3_T4_T6_E12temp_storage+112];
	add.f64 	%fd273, %fd272, %fd271;
	selp.f64 	%fd274, %fd273, %fd271, %p54;
	setp.gt.u64 	%p55, %rd19, 416;
	ld.shared.f64 	%fd275, [_ZZN3cub18CUB_300001_SM_10006detail6reduce28DeviceReduceSingleTileKernelINS2_10policy_hubIdyN4cuda3std3__44plusIdEEE10Policy1000EN6thrust24THRUST_300001_SM_1000_NS6detail15normal_iteratorINSD_10device_ptrIdEEEEPdyS9_ddNS7_10__identityEEEvT0_T1_T2_T3_T4_T6_E12temp_storage+120];
	add.f64 	%fd276, %fd275, %fd274;
	selp.f64 	%fd277, %fd276, %fd274, %p55;
	setp.gt.u64 	%p56, %rd19, 448;
	ld.shared.f64 	%fd278, [_ZZN3cub18CUB_300001_SM_10006detail6reduce28DeviceReduceSingleTileKernelINS2_10policy_hubIdyN4cuda3std3__44plusIdEEE10Policy1000EN6thrust24THRUST_300001_SM_1000_NS6detail15normal_iteratorINSD_10device_ptrIdEEEEPdyS9_ddNS7_10__identityEEEvT0_T1_T2_T3_T4_T6_E12temp_storage+128];
	add.f64 	%fd279, %fd278, %fd277;
	selp.f64 	%fd280, %fd279, %fd277, %p56;
	setp.gt.u64 	%p57, %rd19, 480;
	ld.shared.f64 	%fd281, [_ZZN3cub18CUB_300001_SM_10006detail6reduce28DeviceReduceSingleTileKernelINS2_10policy_hubIdyN4cuda3std3__44plusIdEEE10Policy1000EN6thrust24THRUST_300001_SM_1000_NS6detail15normal_iteratorINSD_10device_ptrIdEEEEPdyS9_ddNS7_10__identityEEEvT0_T1_T2_T3_T4_T6_E12temp_storage+136];
	add.f64 	%fd282, %fd281, %fd280;
	selp.f64 	%fd347, %fd282, %fd280, %p57;
	bra.uni 	$L__BB7_49;
$L__BB7_28:
	mov.u32 	%r24, %tid.x;
	cvt.u64.u32 	%rd6, %r24;
	mul.wide.u32 	%rd22, %r24, 8;
	add.s64 	%rd7, %rd2, %rd22;
	ld.global.f64 	%fd43, [%rd7];
	ld.global.f64 	%fd44, [%rd7+4096];
	ld.global.f64 	%fd45, [%rd7+8192];
	ld.global.f64 	%fd46, [%rd7+12288];
	ld.global.f64 	%fd47, [%rd7+16384];
	ld.global.f64 	%fd48, [%rd7+20480];
	ld.global.f64 	%fd49, [%rd7+24576];
	add.f64 	%fd50, %fd43, %fd44;
	add.f64 	%fd51, %fd50, %fd45;
	add.f64 	%fd52, %fd51, %fd46;
	add.f64 	%fd53, %fd52, %fd47;
	add.f64 	%fd54, %fd53, %fd48;
	add.f64 	%fd346, %fd54, %fd49;
	add.s64 	%rd8, %rd19, -3584;
	setp.lt.u64 	%p3, %rd8, 3584;
	mov.b64 	%rd83, 3584;
	@%p3 bra 	$L__BB7_32;
	mov.b64 	%rd83, 3584;
$L__BB7_30:
	shl.b64 	%rd24, %rd83, 3;
	add.s64 	%rd25, %rd7, %rd24;
	ld.global.f64 	%fd55, [%rd25];
	ld.global.f64 	%fd56, [%rd25+4096];
	ld.global.f64 	%fd57, [%rd25+8192];
	ld.global.f64 	%fd58, [%rd25+12288];
	ld.global.f64 	%fd59, [%rd25+16384];
	ld.global.f64 	%fd60, [%rd25+20480];
	ld.global.f64 	%fd61, [%rd25+24576];
	add.f64 	%fd62, %fd346, %fd55;
	add.f64 	%fd63, %fd62, %fd56;
	add.f64 	%fd64, %fd63, %fd57;
	add.f64 	%fd65, %fd64, %fd58;
	add.f64 	%fd66, %fd65, %fd59;
	add.f64 	%fd67, %fd66, %fd60;
	add.f64 	%fd346, %fd67, %fd61;
	sub.s64 	%rd26, %rd19, %rd83;
	setp.lt.u64 	%p4, %rd26, 3584;
	@%p4 bra 	$L__BB7_45;
	add.s64 	%rd83, %rd83, 3584;
	setp.le.u64 	%p5, %rd83, %rd8;
	@%p5 bra 	$L__BB7_30;
$L__BB7_32:
	setp.le.u64 	%p6, %rd19, %rd83;
	cvt.u32.u64 	%r42, %rd83;
	cvt.u32.u64 	%r43, %rd19;
	sub.s32 	%r44, %r43, %r42;
	setp.ge.s32 	%p7, %r24, %r44;
	or.pred  	%p8, %p6, %p7;
	@%p8 bra 	$L__BB7_45;
	not.b32 	%r47, %r24;
	add.s32 	%r48, %r47, %r43;
	sub.s32 	%r50, %r48, %r42;
	shr.u32 	%r51, %r50, 9;
	add.s32 	%r25, %r51, 1;
	and.b32  	%r26, %r25, 15;
	setp.lt.u32 	%p9, %r50, 7680;
	mov.u32 	%r242, %r24;
	@%p9 bra 	$L__BB7_36;
	and.b32  	%r52, %r25, 16777200;
	neg.s32 	%r240, %r52;
	add.s64 	%rd27, %rd83, %rd6;
	shl.b64 	%rd28, %rd27, 3;
	add.s64 	%rd29, %rd28, %rd2;
	add.s64 	%rd84, %rd29, 32768;
	mov.u32 	%r242, %r24;
$L__BB7_35:
	.pragma "nounroll";
	ld.global.f64 	%fd69, [%rd84+-32768];
	add.f64 	%fd70, %fd346, %fd69;
	ld.global.f64 	%fd71, [%rd84+-28672];
	add.f64 	%fd72, %fd70, %fd71;
	ld.global.f64 	%fd73, [%rd84+-24576];
	add.f64 	%fd74, %fd72, %fd73;
	ld.global.f64 	%fd75, [%rd84+-20480];
	add.f64 	%fd76, %fd74, %fd75;
	ld.global.f64 	%fd77, [%rd84+-16384];
	add.f64 	%fd78, %fd76, %fd77;
	ld.global.f64 	%fd79, [%rd84+-12288];
	add.f64 	%fd80, %fd78, %fd79;
	ld.global.f64 	%fd81, [%rd84+-8192];
	add.f64 	%fd82, %fd80, %fd81;
	ld.global.f64 	%fd83, [%rd84+-4096];
	add.f64 	%fd84, %fd82, %fd83;
	ld.global.f64 	%fd85, [%rd84];
	add.f64 	%fd86, %fd84, %fd85;
	ld.global.f64 	%fd87, [%rd84+4096];
	add.f64 	%fd88, %fd86, %fd87;
	ld.global.f64 	%fd89, [%rd84+8192];
	add.f64 	%fd90, %fd88, %fd89;
	ld.global.f64 	%fd91, [%rd84+12288];
	add.f64 	%fd92, %fd90, %fd91;
	ld.global.f64 	%fd93, [%rd84+16384];
	add.f64 	%fd94, %fd92, %fd93;
	ld.global.f64 	%fd95, [%rd84+20480];
	add.f64 	%fd96, %fd94, %fd95;
	ld.global.f64 	%fd97, [%rd84+24576];
	add.f64 	%fd98, %fd96, %fd97;
	ld.global.f64 	%fd99, [%rd84+28672];
	add.f64 	%fd346, %fd98, %fd99;
	add.s32 	%r242, %r242, 8192;
	add.s32 	%r240, %r240, 16;
	add.s64 	%rd84, %rd84, 65536;
	setp.ne.s32 	%p10, %r240, 0;
	@%p10 bra 	$L__BB7_35;
$L__BB7_36:
	setp.eq.s32 	%p11, %r26, 0;
	@%p11 bra 	$L__BB7_45;
	and.b32  	%r33, %r25, 7;
	setp.lt.u32 	%p12, %r26, 8;
	@%p12 bra 	$L__BB7_39;
	cvt.u64.u32 	%rd30, %r242;
	add.s64 	%rd31, %rd83, %rd30;
	shl.b64 	%rd32, %rd31, 3;
	add.s64 	%rd33, %rd2, %rd32;
	ld.global.f64 	%fd101, [%rd33];
	add.f64 	%fd102, %fd346, %fd101;
	ld.global.f64 	%fd103, [%rd33+4096];
	add.f64 	%fd104, %fd102, %fd103;
	ld.global.f64 	%fd105, [%rd33+8192];
	add.f64 	%fd106, %fd104, %fd105;
	ld.global.f64 	%fd107, [%rd33+12288];
	add.f64 	%fd108, %fd106, %fd107;
	ld.global.f64 	%fd109, [%rd33+16384];
	add.f64 	%fd110, %fd108, %fd109;
	ld.global.f64 	%fd111, [%rd33+20480];
	add.f64 	%fd112, %fd110, %fd111;
	ld.global.f64 	%fd113, [%rd33+24576];
	add.f64 	%fd114, %fd112, %fd113;
	ld.global.f64 	%fd115, [%rd33+28672];
	add.f64 	%fd346, %fd114, %fd115;
	add.s32 	%r242, %r242, 4096;
$L__BB7_39:
	setp.eq.s32 	%p13, %r33, 0;
	@%p13 bra 	$L__BB7_45;
	and.b32  	%r36, %r25, 3;
	setp.lt.u32 	%p14, %r33, 4;
	@%p14 bra 	$L__BB7_42;
	cvt.u64.u32 	%rd34, %r242;
	add.s64 	%rd35, %rd83, %rd34;
	shl.b64 	%rd36, %rd35, 3;
	add.s64 	%rd37, %rd2, %rd36;
	ld.global.f64 	%fd117, [%rd37];
	add.f64 	%fd118, %fd346, %fd117;
	ld.global.f64 	%fd119, [%rd37+4096];
	add.f64 	%fd120, %fd118, %fd119;
	ld.global.f64 	%fd121, [%rd37+8192];
	add.f64 	%fd122, %fd120, %fd121;
	ld.global.f64 	%fd123, [%rd37+12288];
	add.f64 	%fd346, %fd122, %fd123;
	add.s32 	%r242, %r242, 2048;
$L__BB7_42:
	setp.eq.s32 	%p15, %r36, 0;
	@%p15 bra 	$L__BB7_45;
	cvt.u64.u32 	%rd38, %r242;
	add.s64 	%rd39, %rd83, %rd38;
	shl.b64 	%rd40, %rd39, 3;
	add.s64 	%rd85, %rd2, %rd40;
	neg.s32 	%r245, %r36;
$L__BB7_44:
	.pragma "nounroll";
	ld.global.f64 	%fd124, [%rd85];
	add.f64 	%fd346, %fd346, %fd124;
	add.s64 	%rd85, %rd85, 4096;
	add.s32 	%r245, %r245, 1;
	setp.ne.s32 	%p16, %r245, 0;
	@%p16 bra 	$L__BB7_44;
$L__BB7_45:
	// begin inline asm
	mov.u32 %r53, %laneid;
	// end inline asm
	mov.b64 	%rd41, %fd346;
	mov.b64 	{%r55, %r60}, %rd41;
	mov.b32 	%r61, 1;
	mov.b32 	%r102, 31;
	mov.b32 	%r103, -1;
	// begin inline asm
	shfl.sync.down.b32 %r54, %r55, %r61, %r102, %r103;
	// end inline asm
	// begin inline asm
	shfl.sync.down.b32 %r59, %r60, %r61, %r102, %r103;
	// end inline asm
	mov.b64 	%rd42, {%r54, %r59};
	mov.b64 	%fd125, %rd42;
	setp.gt.s32 	%p17, %r53, 30;
	add.f64 	%fd126, %fd346, %fd125;
	selp.f64 	%fd127, %fd346, %fd126, %p17;
	mov.b64 	%rd43, %fd127;
	mov.b64 	{%r65, %r70}, %rd43;
	mov.b32 	%r71, 2;
	// begin inline asm
	shfl.sync.down.b32 %r64, %r65, %r71, %r102, %r103;
	// end inline asm
	// begin inline asm
	shfl.sync.down.b32 %r69, %r70, %r71, %r102, %r103;
	// end inline asm
	mov.b64 	%rd44, {%r64, %r69};
	mov.b64 	%fd128, %rd44;
	setp.gt.s32 	%p18, %r53, 29;
	add.f64 	%fd129, %fd127, %fd128;
	selp.f64 	%fd130, %fd127, %fd129, %p18;
	mov.b64 	%rd45, %fd130;
	mov.b64 	{%r75, %r80}, %rd45;
	mov.b32 	%r81, 4;
	// begin inline asm
	shfl.sync.down.b32 %r74, %r75, %r81, %r102, %r103;
	// end inline asm
	// begin inline asm
	shfl.sync.down.b32 %r79, %r80, %r81, %r102, %r103;
	// end inline asm
	mov.b64 	%rd46, {%r74, %r79};
	mov.b64 	%fd131, %rd46;
	setp.gt.s32 	%p19, %r53, 27;
	add.f64 	%fd132, %fd130, %fd131;
	selp.f64 	%fd133, %fd130, %fd132, %p19;
	mov.b64 	%rd47, %fd133;
	mov.b64 	{%r85, %r90}, %rd47;
	mov.b32 	%r91, 8;
	// begin inline asm
	shfl.sync.down.b32 %r84, %r85, %r91, %r102, %r103;
	// end inline asm
	// begin inline asm
	shfl.sync.down.b32 %r89, %r90, %r91, %r102, %r103;
	// end inline asm
	mov.b64 	%rd48, {%r84, %r89};
	mov.b64 	%fd134, %rd48;
	setp.gt.s32 	%p20, %r53, 23;
	add.f64 	%fd135, %fd133, %fd134;
	selp.f64 	%fd136, %fd133, %fd135, %p20;
	mov.b64 	%rd49, %fd136;
	mov.b64 	{%r95, %r100}, %rd49;
	mov.b32 	%r101, 16;
	// begin inline asm
	shfl.sync.down.b32 %r94, %r95, %r101, %r102, %r103;
	// end inline asm
	// begin inline asm
	shfl.sync.down.b32 %r99, %r100, %r101, %r102, %r103;
	// end inline asm
	mov.b64 	%rd50, {%r94, %r99};
	mov.b64 	%fd137, %rd50;
	setp.gt.s32 	%p21, %r53, 15;
	add.f64 	%fd38, %fd136, %fd137;
	selp.f64 	%fd347, %fd136, %fd38, %p21;
	setp.ne.s32 	%p22, %r53, 0;
	@%p22 bra 	$L__BB7_47;
	shr.u32 	%r104, %r24, 2;
	and.b32  	%r105, %r104, 248;
	mov.u32 	%r106, _ZZN3cub18CUB_300001_SM_10006detail6reduce28DeviceReduceSingleTileKernelINS2_10policy_hubIdyN4cuda3std3__44plusIdEEE10Policy1000EN6thrust24THRUST_300001_SM_1000_NS6detail15normal_iteratorINSD_10device_ptrIdEEEEPdyS9_ddNS7_10__identityEEEvT0_T1_T2_T3_T4_T6_E12temp_storage;
	add.s32 	%r107, %r106, %r105;
	st.shared.f64 	[%r107+16], %fd38;
$L__BB7_47:
	bar.sync 	0;
	setp.ne.s32 	%p23, %r24, 0;
	@%p23 bra 	$L__BB7_49;
	ld.shared.f64 	%fd138, [_ZZN3cub18CUB_300001_SM_10006detail6reduce28DeviceReduceSingleTileKernelINS2_10policy_hubIdyN4cuda3std3__44plusIdEEE10Policy1000EN6thrust24THRUST_300001_SM_1000_NS6detail15normal_iteratorINSD_10device_ptrIdEEEEPdyS9_ddNS7_10__identityEEEvT0_T1_T2_T3_T4_T6_E12temp_storage+24];
	add.f64 	%fd139, %fd347, %fd138;
	ld.shared.f64 	%fd140, [_ZZN3cub18CUB_300001_SM_10006detail6reduce28DeviceReduceSingleTileKernelINS2_10policy_hubIdyN4cuda3std3__44plusIdEEE10Policy1000EN6thrust24THRUST_300001_SM_1000_NS6detail15normal_iteratorINSD_10device_ptrIdEEEEPdyS9_ddNS7_10__identityEEEvT0_T1_T2_T3_T4_T6_E12temp_storage+32];
	add.f64 	%fd141, %fd139, %fd140;
	ld.shared.f64 	%fd142, [_ZZN3cub18CUB_300001_SM_10006detail6reduce28DeviceReduceSingleTileKernelINS2_10policy_hubIdyN4cuda3std3__44plusIdEEE10Policy1000EN6thrust24THRUST_300001_SM_1000_NS6detail15normal_iteratorINSD_10device_ptrIdEEEEPdyS9_ddNS7_10__identityEEEvT0_T1_T2_T3_T4_T6_E12temp_storage+40];
	add.f64 	%fd143, %fd141, %fd142;
	ld.shared.f64 	%fd144, [_ZZN3cub18CUB_300001_SM_10006detail6reduce28DeviceReduceSingleTileKernelINS2_10policy_hubIdyN4cuda3std3__44plusIdEEE10Policy1000EN6thrust24THRUST_300001_SM_1000_NS6detail15normal_iteratorINSD_10device_ptrIdEEEEPdyS9_ddNS7_10__identityEEEvT0_T1_T2_T3_T4_T6_E12temp_storage+48];
	add.f64 	%fd145, %fd143, %fd144;
	ld.shared.f64 	%fd146, [_ZZN3cub18CUB_300001_SM_10006detail6reduce28DeviceReduceSingleTileKernelINS2_10policy_hubIdyN4cuda3std3__44plusIdEEE10Policy1000EN6thrust24THRUST_300001_SM_1000_NS6detail15normal_iteratorINSD_10device_ptrIdEEEEPdyS9_ddNS7_10__identityEEEvT0_T1_T2_T3_T4_T6_E12temp_storage+56];
	add.f64 	%fd147, %fd145, %fd146;
	ld.shared.f64 	%fd148, [_ZZN3cub18CUB_300001_SM_10006detail6reduce28DeviceReduceSingleTileKernelINS2_10policy_hubIdyN4cuda3std3__44plusIdEEE10Policy1000EN6thrust24THRUST_300001_SM_1000_NS6detail15normal_iteratorINSD_10device_ptrIdEEEEPdyS9_ddNS7_10__identityEEEvT0_T1_T2_T3_T4_T6_E12temp_storage+64];
	add.f64 	%fd149, %fd147, %fd148;
	ld.shared.f64 	%fd150, [_ZZN3cub18CUB_300001_SM_10006detail6reduce28DeviceReduceSingleTileKernelINS2_10policy_hubIdyN4cuda3std3__44plusIdEEE10Policy1000EN6thrust24THRUST_300001_SM_1000_NS6detail15normal_iteratorINSD_10device_ptrIdEEEEPdyS9_ddNS7_10__identityEEEvT0_T1_T2_T3_T4_T6_E12temp_storage+72];
	add.f64 	%fd151, %fd149, %fd150;
	ld.shared.f64 	%fd152, [_ZZN3cub18CUB_300001_SM_10006detail6reduce28DeviceReduceSingleTileKernelINS2_10policy_hubIdyN4cuda3std3__44plusIdEEE10Policy1000EN6thrust24THRUST_300001_SM_1000_NS6detail15normal_iteratorINSD_10device_ptrIdEEEEPdyS9_ddNS7_10__identityEEEvT0_T1_T2_T3_T4_T6_E12temp_storage+80];
	add.f64 	%fd153, %fd151, %fd152;
	ld.shared.f64 	%fd154, [_ZZN3cub18CUB_300001_SM_10006detail6reduce28DeviceReduceSingleTileKernelINS2_10policy_hubIdyN4cuda3std3__44plusIdEEE10Policy1000EN6thrust24THRUST_300001_SM_1000_NS6detail15normal_iteratorINSD_10device_ptrIdEEEEPdyS9_ddNS7_10__identityEEEvT0_T1_T2_T3_T4_T6_E12temp_storage+88];
	add.f64 	%fd155, %fd153, %fd154;
	ld.shared.f64 	%fd156, [_ZZN3cub18CUB_300001_SM_10006detail6reduce28DeviceReduceSingleTileKernelINS2_10policy_hubIdyN4cuda3std3__44plusIdEEE10Policy1000EN6thrust24THRUST_300001_SM_1000_NS6detail15normal_iteratorINSD_10device_ptrIdEEEEPdyS9_ddNS7_10__identityEEEvT0_T1_T2_T3_T4_T6_E12temp_storage+96];
	add.f64 	%fd157, %fd155, %fd156;
	ld.shared.f64 	%fd158, [_ZZN3cub18CUB_300001_SM_10006detail6reduce28DeviceReduceSingleTileKernelINS2_10policy_hubIdyN4cuda3std3__44plusIdEEE10Policy1000EN6thrust24THRUST_300001_SM_1000_NS6detail15normal_iteratorINSD_10device_ptrIdEEEEPdyS9_ddNS7_10__identityEEEvT0_T1_T2_T3_T4_T6_E12temp_storage+104];
	add.f64 	%fd159, %fd157, %fd158;
	ld.shared.f64 	%fd160, [_ZZN3cub18CUB_300001_SM_10006detail6reduce28DeviceReduceSingleTileKernelINS2_10policy_hubIdyN4cuda3std3__44plusIdEEE10Policy1000EN6thrust24THRUST_300001_SM_1000_NS6detail15normal_iteratorINSD_10device_ptrIdEEEEPdyS9_ddNS7_10__identityEEEvT0_T1_T2_T3_T4_T6_E12temp_storage+112];
	add.f64 	%fd161, %fd159, %fd160;
	ld.shared.f64 	%fd162, [_ZZN3cub18CUB_300001_SM_10006detail6reduce28DeviceReduceSingleTileKernelINS2_10policy_hubIdyN4cuda3std3__44plusIdEEE10Policy1000EN6thrust24THRUST_300001_SM_1000_NS6detail15normal_iteratorINSD_10device_ptrIdEEEEPdyS9_ddNS7_10__identityEEEvT0_T1_T2_T3_T4_T6_E12temp_storage+120];
	add.f64 	%fd163, %fd161, %fd162;
	ld.shared.f64 	%fd164, [_ZZN3cub18CUB_300001_SM_10006detail6reduce28DeviceReduceSingleTileKernelINS2_10policy_hubIdyN4cuda3std3__44plusIdEEE10Policy1000EN6thrust24THRUST_300001_SM_1000_NS6detail15normal_iteratorINSD_10device_ptrIdEEEEPdyS9_ddNS7_10__identityEEEvT0_T1_T2_T3_T4_T6_E12temp_storage+128];
	add.f64 	%fd165, %fd163, %fd164;
	ld.shared.f64 	%fd166, [_ZZN3cub18CUB_300001_SM_10006detail6reduce28DeviceReduceSingleTileKernelINS2_10policy_hubIdyN4cuda3std3__44plusIdEEE10Policy1000EN6thrust24THRUST_300001_SM_1000_NS6detail15normal_iteratorINSD_10device_ptrIdEEEEPdyS9_ddNS7_10__identityEEEvT0_T1_T2_T3_T4_T6_E12temp_storage+136];
	add.f64 	%fd347, %fd165, %fd166;
$L__BB7_49:
	mov.u32 	%r230, %tid.x;
	setp.ne.s32 	%p65, %r230, 0;
	@%p65 bra 	$L__BB7_51;
	add.f64 	%fd325, %fd42, %fd347;
	st.global.f64 	[%rd1], %fd325;
$L__BB7_51:
	ret;

}
	// .globl	_ZN3cub18CUB_300001_SM_10006detail6reduce18DeviceReduceKernelINS2_10policy_hubIdyN4cuda3std3__44plusIdEEE10Policy1000EN6thrust24THRUST_300001_SM_1000_NS6detail15normal_iteratorINSD_10device_ptrIdEEEEyS9_dNS7_10__identityEEEvT0_PT3_T1_NS0_13GridEvenShareISN_EET2_T4_
.visible .entry _ZN3cub18CUB_300001_SM_10006detail6reduce18DeviceReduceKernelINS2_10policy_hubIdyN4cuda3std3__44plusIdEEE10Policy1000EN6thrust24THRUST_300001_SM_1000_NS6detail15normal_iteratorINSD_10device_ptrIdEEEEyS9_dNS7_10__identityEEEvT0_PT3_T1_NS0_13GridEvenShareISN_EET2_T4_(
	.param .align 8 .b8 _ZN3cub18CUB_300001_SM_10006detail6reduce18DeviceReduceKernelINS2_10policy_hubIdyN4cuda3std3__44plusIdEEE10Policy1000EN6thrust24THRUST_300001_SM_1000_NS6detail15normal_iteratorINSD_10device_ptrIdEEEEyS9_dNS7_10__identityEEEvT0_PT3_T1_NS0_13GridEvenShareISN_EET2_T4__param_0[8],
	.param .u64 .ptr .align 1 _ZN3cub18CUB_300001_SM_10006detail6reduce18DeviceReduceKernelINS2_10policy_hubIdyN4cuda3std3__44plusIdEEE10Policy1000EN6thrust24THRUST_300001_SM_1000_NS6detail15normal_iteratorINSD_10device_ptrIdEEEEyS9_dNS7_10__identityEEEvT0_PT3_T1_NS0_13GridEvenShareISN_EET2_T4__param_1,
	.param .u64 _ZN3cub18CUB_300001_SM_10006detail6reduce18DeviceReduceKernelINS2_10policy_hubIdyN4cuda3std3__44plusIdEEE10Policy1000EN6thrust24THRUST_300001_SM_1000_NS6detail15normal_iteratorINSD_10device_ptrIdEEEEyS9_dNS7_10__identityEEEvT0_PT3_T1_NS0_13GridEvenShareISN_EET2_T4__param_2,
	.param .align 8 .b8 _ZN3cub18CUB_300001_SM_10006detail6reduce18DeviceReduceKernelINS2_10policy_hubIdyN4cuda3std3__44plusIdEEE10Policy1000EN6thrust24THRUST_300001_SM_1000_NS6detail15normal_iteratorINSD_10device_ptrIdEEEEyS9_dNS7_10__identityEEEvT0_PT3_T1_NS0_13GridEvenShareISN_EET2_T4__param_3[72],
	.param .align 1 .b8 _ZN3cub18CUB_300001_SM_10006detail6reduce18DeviceReduceKernelINS2_10policy_hubIdyN4cuda3std3__44plusIdEEE10Policy1000EN6thrust24THRUST_300001_SM_1000_NS6detail15normal_iteratorINSD_10device_ptrIdEEEEyS9_dNS7_10__identityEEEvT0_PT3_T1_NS0_13GridEvenShareISN_EET2_T4__param_4[1],
	.param .align 1 .b8 _ZN3cub18CUB_300001_SM_10006detail6reduce18DeviceReduceKernelINS2_10policy_hubIdyN4cuda3std3__44plusIdEEE10Policy1000EN6thrust24THRUST_300001_SM_1000_NS6detail15normal_iteratorINSD_10device_ptrIdEEEEyS9_dNS7_10__identityEEEvT0_PT3_T1_NS0_13GridEvenShareISN_EET2_T4__param_5[1]
)
.maxntid 512
{
	.reg .pred 	%p<65>;
	.reg .b16 	%rs<4>;
	.reg .b32 	%r<280>;
	.reg .b64 	%rd<107>;
	.reg .b64 	%fd<344>;
	// demoted variable
	.shared .align 8 .b8 _ZZN3cub18CUB_300001_SM_10006detail6reduce18DeviceReduceKernelINS2_10policy_hubIdyN4cuda3std3__44plusIdEEE10Policy1000EN6thrust24THRUST_300001_SM_1000_NS6detail15normal_iteratorINSD_10device_ptrIdEEEEyS9_dNS7_10__identityEEEvT0_PT3_T1_NS0_13GridEvenShareISN_EET2_T4_E12temp_storage[152];
	ld.param.u64 	%rd1, [_ZN3cub18CUB_300001_SM_10006detail6reduce18DeviceReduceKernelINS2_10policy_hubIdyN4cuda3std3__44plusIdEEE10Policy1000EN6thrust24THRUST_300001_SM_1000_NS6detail15normal_iteratorINSD_10device_ptrIdEEEEyS9_dNS7_10__identityEEEvT0_PT3_T1_NS0_13GridEvenShareISN_EET2_T4__param_3+32];
	ld.param.u32 	%r1, [_ZN3cub18CUB_300001_SM_10006detail6reduce18DeviceReduceKernelINS2_10policy_hubIdyN4cuda3std3__44plusIdEEE10Policy1000EN6thrust24THRUST_300001_SM_1000_NS6detail15normal_iteratorINSD_10device_ptrIdEEEEyS9_dNS7_10__identityEEEvT0_PT3_T1_NS0_13GridEvenShareISN_EET2_T4__param_3+40];
	ld.param.u64 	%rd26, [_ZN3cub18CUB_300001_SM_10006detail6reduce18DeviceReduceKernelINS2_10policy_hubIdyN4cuda3std3__44plusIdEEE10Policy1000EN6thrust24THRUST_300001_SM_1000_NS6detail15normal_iteratorINSD_10device_ptrIdEEEEyS9_dNS7_10__identityEEEvT0_PT3_T1_NS0_13GridEvenShareISN_EET2_T4__param_0];
	cvta.to.global.u64 	%rd2, %rd26;
	mov.u32 	%r2, %ctaid.x;
	mul.lo.s32 	%r50, %r1, 3584;
	cvt.s64.s32 	%rd3, %r50;
	mul.lo.s32 	%r51, %r2, 3584;
	cvt.u64.u32 	%rd4, %r51;
	sub.s64 	%rd5, %rd1, %rd4;
	setp.gt.u64 	%p1, %rd5, 3583;
	@%p1 bra 	$L__BB8_25;
	cvt.u32.u64 	%r136, %rd4;
	cvt.u32.u64 	%r3, %rd1;
	sub.s32 	%r4, %r3, %r136;
	mov.u32 	%r5, %tid.x;
	setp.ge.s32 	%p23, %r5, %r4;
	mov.f64 	%fd332, 0d0000000000000000;
	mov.u32 	%r267, %r5;
	@%p23 bra 	$L__BB8_3;
	add.s32 	%r138, %r136, %r5;
	mul.wide.u32 	%rd60, %r138, 8;
	add.s64 	%rd61, %rd2, %rd60;
	ld.global.f64 	%fd332, [%rd61];
	add.s32 	%r267, %r5, 512;
$L__BB8_3:
	setp.ge.s32 	%p24, %r267, %r4;
	@%p24 bra 	$L__BB8_16;
	not.b32 	%r140, %r267;
	add.s32 	%r141, %r140, %r3;
	sub.s32 	%r142, %r141, %r136;
	shr.u32 	%r143, %r142, 9;
	add.s32 	%r8, %r143, 1;
	and.b32  	%r9, %r8, 15;
	setp.lt.u32 	%p25, %r142, 7680;
	@%p25 bra 	$L__BB8_7;
	and.b32  	%r144, %r8, 16777200;
	neg.s32 	%r265, %r144;
	mul.wide.u32 	%rd62, %r2, 28672;
	mul.wide.u32 	%rd63, %r267, 8;
	add.s64 	%rd64, %rd62, %rd63;
	add.s64 	%rd65, %rd64, %rd2;
	add.s64 	%rd101, %rd65, 32768;
$L__BB8_6:
	.pragma "nounroll";
	ld.global.f64 	%fd167, [%rd101+-32768];
	add.f64 	%fd168, %fd332, %fd167;
	ld.global.f64 	%fd169, [%rd101+-28672];
	add.f64 	%fd170, %fd168, %fd169;
	ld.global.f64 	%fd171, [%rd101+-24576];
	add.f64 	%fd172, %fd170, %fd171;
	ld.global.f64 	%fd173, [%rd101+-20480];
	add.f64 	%fd174, %fd172, %fd173;
	ld.global.f64 	%fd175, [%rd101+-16384];
	add.f64 	%fd176, %fd174, %fd175;
	ld.global.f64 	%fd177, [%rd101+-12288];
	add.f64 	%fd178, %fd176, %fd177;
	ld.global.f64 	%fd179, [%rd101+-8192];
	add.f64 	%fd180, %fd178, %fd179;
	ld.global.f64 	%fd181, [%rd101+-4096];
	add.f64 	%fd182, %fd180, %fd181;
	ld.global.f64 	%fd183, [%rd101];
	add.f64 	%fd184, %fd182, %fd183;
	ld.global.f64 	%fd185, [%rd101+4096];
	add.f64 	%fd186, %fd184, %fd185;
	ld.global.f64 	%fd187, [%rd101+8192];
	add.f64 	%fd188, %fd186, %fd187;
	ld.global.f64 	%fd189, [%rd101+12288];
	add.f64 	%fd190, %fd188, %fd189;
	ld.global.f64 	%fd191, [%rd101+16384];
	add.f64 	%fd192, %fd190, %fd191;
	ld.global.f64 	%fd193, [%rd101+20480];
	add.f64 	%fd194, %fd192, %fd193;
	ld.global.f64 	%fd195, [%rd101+24576];
	add.f64 	%fd196, %fd194, %fd195;
	ld.global.f64 	%fd197, [%rd101+28672];
	add.f64 	%fd332, %fd196, %fd197;
	add.s32 	%r267, %r267, 8192;
	add.s32 	%r265, %r265, 16;
	add.s64 	%rd101, %rd101, 65536;
	setp.ne.s32 	%p26, %r265, 0;
	@%p26 bra 	$L__BB8_6;
$L__BB8_7:
	setp.eq.s32 	%p27, %r9, 0;
	@%p27 bra 	$L__BB8_16;
	and.b32  	%r16, %r8, 7;
	setp.lt.u32 	%p28, %r9, 8;
	@%p28 bra 	$L__BB8_10;
	cvt.s64.s32 	%rd66, %r267;
	add.s64 	%rd67, %rd66, %rd4;
	shl.b64 	%rd68, %rd67, 3;
	add.s64 	%rd69, %rd2, %rd68;
	ld.global.f64 	%fd199, [%rd69];
	add.f64 	%fd200, %fd332, %fd199;
	ld.global.f64 	%fd201, [%rd69+4096];
	add.f64 	%fd202, %fd200, %fd201;
	ld.global.f64 	%fd203, [%rd69+8192];
	add.f64 	%fd204, %fd202, %fd203;
	ld.global.f64 	%fd205, [%rd69+12288];
	add.f64 	%fd206, %fd204, %fd205;
	ld.global.f64 	%fd207, [%rd69+16384];
	add.f64 	%fd208, %fd206, %fd207;
	ld.global.f64 	%fd209, [%rd69+20480];
	add.f64 	%fd210, %fd208, %fd209;
	ld.global.f64 	%fd211, [%rd69+24576];
	add.f64 	%fd212, %fd210, %fd211;
	ld.global.f64 	%fd213, [%rd69+28672];
	add.f64 	%fd332, %fd212, %fd213;
	add.s32 	%r267, %r267, 4096;
$L__BB8_10:
	setp.eq.s32 	%p29, %r16, 0;
	@%p29 bra 	$L__BB8_16;
	and.b32  	%r19, %r8, 3;
	setp.lt.u32 	%p30, %r16, 4;
	@%p30 bra 	$L__BB8_13;
	cvt.s64.s32 	%rd70, %r267;
	add.s64 	%rd71, %rd70, %rd4;
	shl.b64 	%rd72, %rd71, 3;
	add.s64 	%rd73, %rd2, %rd72;
	ld.global.f64 	%fd215, [%rd73];
	add.f64 	%fd216, %fd332, %fd215;
	ld.global.f64 	%fd217, [%rd73+4096];
	add.f64 	%fd218, %fd216, %fd217;
	ld.global.f64 	%fd219, [%rd73+8192];
	add.f64 	%fd220, %fd218, %fd219;
	ld.global.f64 	%fd221, [%rd73+12288];
	add.f64 	%fd332, %fd220, %fd221;
	add.s32 	%r267, %r267, 2048;
$L__BB8_13:
	setp.eq.s32 	%p31, %r19, 0;
	@%p31 bra 	$L__BB8_16;
	mul.wide.u32 	%rd74, %r2, 28672;
	add.s64 	%rd9, %rd2, %rd74;
	neg.s32 	%r270, %r19;
$L__BB8_15:
	.pragma "nounroll";
	mul.wide.s32 	%rd75, %r267, 8;
	add.s64 	%rd76, %rd9, %rd75;
	ld.global.f64 	%fd222, [%rd76];
	add.f64 	%fd332, %fd332, %fd222;
	add.s32 	%r267, %r267, 512;
	add.s32 	%r270, %r270, 1;
	setp.ne.s32 	%p32, %r270, 0;
	@%p32 bra 	$L__BB8_15;
$L__BB8_16:
	setp.lt.s32 	%p33, %r4, 512;
	@%p33 bra 	$L__BB8_21;
	// begin inline asm
	mov.u32 %r208, %laneid;
	// end inline asm
	mov.b64 	%rd87, %fd332;
	mov.b64 	{%r210, %r215}, %rd87;
	mov.b32 	%r216, 1;
	mov.b32 	%r257, 31;
	mov.b32 	%r258, -1;
	// begin inline asm
	shfl.sync.down.b32 %r209, %r210, %r216, %r257, %r258;
	// end inline asm
	// begin inline asm
	shfl.sync.down.b32 %r214, %r215, %r216, %r257, %r258;
	// end inline asm
	mov.b64 	%rd88, {%r209, %r214};
	mov.b64 	%fd281, %rd88;
	setp.gt.s32 	%p57, %r208, 30;
	add.f64 	%fd282, %fd332, %fd281;
	selp.f64 	%fd283, %fd332, %fd282, %p57;
	mov.b64 	%rd89, %fd283;
	mov.b64 	{%r220, %r225}, %rd89;
	mov.b32 	%r226, 2;
	// begin inline asm
	shfl.sync.down.b32 %r219, %r220, %r226, %r257, %r258;
	// end inline asm
	// begin inline asm
	shfl.sync.down.b32 %r224, %r225, %r226, %r257, %r258;
	// end inline asm
	mov.b64 	%rd90, {%r219, %r224};
	mov.b64 	%fd284, %rd90;
	setp.gt.s32 	%p58, %r208, 29;
	add.f64 	%fd285, %fd283, %fd284;
	selp.f64 	%fd286, %fd283, %fd285, %p58;
	mov.b64 	%rd91, %fd286;
	mov.b64 	{%r230, %r235}, %rd91;
	mov.b32 	%r236, 4;
	// begin inline asm
	shfl.sync.down.b32 %r229, %r230, %r236, %r257, %r258;
	// end inline asm
	// begin inline asm
	shfl.sync.down.b32 %r234, %r235, %r236, %r257, %r258;
	// end inline asm
	mov.b64 	%rd92, {%r229, %r234};
	mov.b64 	%fd287, %rd92;
	setp.gt.s32 	%p59, %r208, 27;
	add.f64 	%fd288, %fd286, %fd287;
	selp.f64 	%fd289, %fd286, %fd288, %p59;
	mov.b64 	%rd93, %fd289;
	mov.b64 	{%r240, %r245}, %rd93;
	mov.b32 	%r246, 8;
	// begin inline asm
	shfl.sync.down.b32 %r239, %r240, %r246, %r257, %r258;
	// end inline asm
	// begin inline asm
	shfl.sync.down.b32 %r244, %r245, %r246, %r257, %r258;
	// end inline asm
	mov.b64 	%rd94, {%r239, %r244};
	mov.b64 	%fd290, %rd94;
	setp.gt.s32 	%p60, %r208, 23;
	add.f64 	%fd291, %fd289, %fd290;
	selp.f64 	%fd292, %fd289, %fd291, %p60;
	mov.b64 	%rd95, %fd292;
	mov.b64 	{%r250, %r255}, %rd95;
	mov.b32 	%r256, 16;
	// begin inline asm
	shfl.sync.down.b32 %r249, %r250, %r256, %r257, %r258;
	// end inline asm
	// begin inline asm
	shfl.sync.down.b32 %r254, %r255, %r256, %r257, %r258;
	// end inline asm
	mov.b64 	%rd96, {%r249, %r254};
	mov.b64 	%fd293, %rd96;
	setp.gt.s32 	%p61, %r208, 15;
	add.f64 	%fd16, %fd292, %fd293;
	selp.f64 	%fd343, %fd292, %fd16, %p61;
	setp.ne.s32 	%p62, %r208, 0;
	@%p62 bra 	$L__BB8_19;
	shr.u32 	%r259, %r5, 2;
	and.b32  	%r260, %r259, 248;
	mov.u32 	%r261, _ZZN3cub18CUB_300001_SM_10006detail6reduce18DeviceReduceKernelINS2_10policy_hubIdyN4cuda3std3__44plusIdEEE10Policy1000EN6thrust24THRUST_300001_SM_1000_NS6detail15normal_iteratorINSD_10device_ptrIdEEEEyS9_dNS7_10__identityEEEvT0_PT3_T1_NS0_13GridEvenShareISN_EET2_T4_E12temp_storage;
	add.s32 	%r262, %r261, %r260;
	st.shared.f64 	[%r262+16], %fd16;
$L__BB8_19:
	bar.sync 	0;
	setp.ne.s32 	%p63, %r5, 0;
	@%p63 bra 	$L__BB8_46;
	ld.shared.f64 	%fd294, [_ZZN3cub18CUB_300001_SM_10006detail6reduce18DeviceReduceKernelINS2_10policy_hubIdyN4cuda3std3__44plusIdEEE10Policy1000EN6thrust24THRUST_300001_SM_1000_NS6detail15normal_iteratorINSD_10device_ptrIdEEEEyS9_dNS7_10__identityEEEvT0_PT3_T1_NS0_13GridEvenShareISN_EET2_T4_E12temp_storage+24];
	add.f64 	%fd295, %fd343, %fd294;
	ld.shared.f64 	%fd296, [_ZZN3cub18CUB_300001_SM_10006detail6reduce18DeviceReduceKernelINS2_10policy_hubIdyN4cuda3std3__44plusIdEEE10Policy1000EN6thrust24THRUST_300001_SM_1000_NS6detail15normal_iteratorINSD_10device_ptrIdEEEEyS9_dNS7_10__identityEEEvT0_PT3_T1_NS0_13GridEvenShareISN_EET2_T4_E12temp_storage+32];
	add.f64 	%fd297, %fd295, %fd296;
	ld.shared.f64 	%fd298, [_ZZN3cub18CUB_300001_SM_10006detail6reduce18DeviceReduceKernelINS2_10policy_hubIdyN4cuda3std3__44plusIdEEE10Policy1000EN6thrust24THRUST_300001_SM_1000_NS6detail15normal_iteratorINSD_10device_ptrIdEEEEyS9_dNS7_10__identityEEEvT0_PT3_T1_NS0_13GridEvenShareISN_EET2_T4_E12temp_storage+40];
	add.f64 	%fd299, %fd297, %fd298;
	ld.shared.f64 	%fd300, [_ZZN3cub18CUB_300001_SM_10006detail6reduce18DeviceReduceKernelINS2_10policy_hubIdyN4cuda3std3__44plusIdEEE10Policy1000EN6thrust24THRUST_300001_SM_1000_NS6detail15normal_iteratorINSD_10device_ptrIdEEEEyS9_dNS7_10__identityEEEvT0_PT3_T1_NS0_13GridEvenShareISN_EET2_T4_E12temp_storage+48];
	add.f64 	%fd301, %fd299, %fd300;
	ld.shared.f64 	%fd302, [_ZZN3cub18CUB_300001_SM_10006detail6reduce18DeviceReduceKernelINS2_10policy_hubIdyN4cuda3std3__44plusIdEEE10Policy1000EN6thrust24THRUST_300001_SM_1000_NS6detail15normal_iteratorINSD_10device_ptrIdEEEEyS9_dNS7_10__identityEEEvT0_PT3_T1_NS0_13GridEvenShareISN_EET2_T4_E12temp_storage+56];
	add.f64 	%fd303, %fd301, %fd302;
	ld.shared.f64 	%fd304, [_ZZN3cub18CUB_300001_SM_10006detail6reduce18DeviceReduceKernelINS2_10policy_hubIdyN4cuda3std3__44plusIdEEE10Policy1000EN6thrust24THRUST_300001_SM_1000_NS6detail15normal_iteratorINSD_10device_ptrIdEEEEyS9_dNS7_10__identityEEEvT0_PT3_T1_NS0_13GridEvenShareISN_EET2_T4_E12temp_storage+64];
	add.f64 	%fd305, %fd303, %fd304;
	ld.shared.f64 	%fd306, [_ZZN3cub18CUB_300001_SM_10006detail6reduce18DeviceReduceKernelINS2_10policy_hubIdyN4cuda3std3__44plusIdEEE10Policy1000EN6thrust24THRUST_300001_SM_1000_NS6detail15normal_iteratorINSD_10device_ptrIdEEEEyS9_dNS7_10__identityEEEvT0_PT3_T1_NS0_13GridEvenShareISN_EET2_T4_E12temp_storage+72];
	add.f64 	%fd307, %fd305, %fd306;
	ld.shared.f64 	%fd308, [_ZZN3cub18CUB_300001_SM_10006detail6reduce18DeviceReduceKernelINS2_10policy_hubIdyN4cuda3std3__44plusIdEEE10Policy1000EN6thrust24THRUST_300001_SM_1000_NS6detail15normal_iteratorINSD_10device_ptrIdEEEEyS9_dNS7_10__identityEEEvT0_PT3_T1_NS0_13GridEvenShareISN_EET2_T4_E12temp_storage+80];
	add.f64 	%fd309, %fd307, %fd308;
	ld.shared.f64 	%fd310, [_ZZN3cub18CUB_300001_SM_10006detail6reduce18DeviceReduceKernelINS2_10policy_hubIdyN4cuda3std3__44plusIdEEE10Policy1000EN6thrust24THRUST_300001_SM_1000_NS6detail15normal_iteratorINSD_10device_ptrIdEEEEyS9_dNS7_10__identityEEEvT0_PT3_T1_NS0_13GridEvenShareISN_EET2_T4_E12temp_storage+88];
	add.f64 	%fd311, %fd309, %fd310;
	ld.shared.f64 	%fd312, [_ZZN3cub18CUB_300001_SM_10006detail6reduce18DeviceReduceKernelINS2_10policy_hubIdyN4cuda3std3__44plusIdEEE10Policy1000EN6thrust24THRUST_300001_SM_1000_NS6detail15normal_iteratorINSD_10device_ptrIdEEEEyS9_dNS7_10__identityEEEvT0_PT3_T1_NS0_13GridEvenShareISN_EET2_T4_E12temp_storage+96];
	add.f64 	%fd313, %fd311, %fd312;
	ld.shared.f64 	%fd314, [_ZZN3cub18CUB_300001_SM_10006detail6reduce18DeviceReduceKernelINS2_10policy_hubIdyN4cuda3std3__44plusIdEEE10Policy1000EN6thrust24THRUST_300001_SM_1000_NS6detail15normal_iteratorINSD_10device_ptrIdEEEEyS9_dNS7_10__identityEEEvT0_PT3_T1_NS0_13GridEvenShareISN_EET2_T4_E12temp_storage+104];
	add.f64 	%fd315, %fd313, %fd314;
	ld.shared.f64 	%fd316, [_ZZN3cub18CUB_300001_SM_10006detail6reduce18DeviceReduceKernelINS2_10policy_hubIdyN4cuda3std3__44plusIdEEE10Policy1000EN6thrust24THRUST_300001_SM_1000_NS6detail15normal_iteratorINSD_10device_ptrIdEEEEyS9_dNS7_10__identityEEEvT0_PT3_T1_NS0_13GridEvenShareISN_EET2_T4_E12temp_storage+112];
	add.f64 	%fd317, %fd315, %fd316;
	ld.shared.f64 	%fd318, [_ZZN3cub18CUB_300001_SM_10006detail6reduce18DeviceReduceKernelINS2_10policy_hubIdyN4cuda3std3__44plusIdEEE10Policy1000EN6thrust24THRUST_300001_SM_1000_NS6detail15normal_iteratorINSD_10device_ptrIdEEEEyS9_dNS7_10__identityEEEvT0_PT3_T1_NS0_13GridEvenShareISN_EET2_T4_E12temp_storage+120];
	add.f64 	%fd319, %fd317, %fd318;
	ld.shared.f64 	%fd320, [_ZZN3cub18CUB_300001_SM_10006detail6reduce18DeviceReduceKernelINS2_10policy_hubIdyN4cuda3std3__44plusIdEEE10Policy1000EN6thrust24THRUST_300001_SM_1000_NS6detail15normal_iteratorINSD_10device_ptrIdEEEEyS9_dNS7_10__identityEEEvT0_PT3_T1_NS0_13GridEvenShareISN_EET2_T4_E12temp_storage+128];
	add.f64 	%fd321, %fd319, %fd320;
	ld.shared.f64 	%fd322, [_ZZN3cub18CUB_300001_SM_10006detail6reduce18DeviceReduceKernelINS2_10policy_hubIdyN4cuda3std3__44plusIdEEE10Policy1000EN6thrust24THRUST_300001_SM_1000_NS6detail15normal_iteratorINSD_10device_ptrIdEEEEyS9_dNS7_10__identityEEEvT0_PT3_T1_NS0_13GridEvenShareISN_EET2_T4_E12temp_storage+136];
	add.f64 	%fd343, %fd321, %fd322;
	bra.uni 	$L__BB8_46;
$L__BB8_21:
	// begin inline asm
	mov.u32 %r145, %laneid;
	// end inline asm
	and.b32  	%r196, %r5, 992;
	add.s32 	%r197, %r196, 32;
	setp.gt.s32 	%p34, %r197, %r4;
	not.b32 	%r198, %r196;
	add.s32 	%r199, %r4, %r198;
	selp.b32 	%r194, %r199, 31, %p34;
	mov.b64 	%rd77, %fd332;
	mov.b64 	{%r147, %r152}, %rd77;
	mov.b32 	%r153, 1;
	mov.b32 	%r195, -1;
	// begin inline asm
	shfl.sync.down.b32 %r146, %r147, %r153, %r194, %r195;
	// end inline asm
	// begin inline asm
	shfl.sync.down.b32 %r151, %r152, %r153, %r194, %r195;
	// end inline asm
	mov.b64 	%rd78, {%r146, %r151};
	mov.b64 	%fd223, %rd78;
	setp.lt.s32 	%p35, %r145, %r194;
	add.f64 	%fd224, %fd332, %fd223;
	selp.f64 	%fd225, %fd224, %fd332, %p35;
	mov.b64 	%rd79, %fd225;
	mov.b64 	{%r157, %r162}, %rd79;
	mov.b32 	%r163, 2;
	// begin inline asm
	shfl.sync.down.b32 %r156, %r157, %r163, %r194, %r195;
	// end inline asm
	// begin inline asm
	shfl.sync.down.b32 %r161, %r162, %r163, %r194, %r195;
	// end inline asm
	mov.b64 	%rd80, {%r156, %r161};
	mov.b64 	%fd226, %rd80;
	add.s32 	%r200, %r145, 2;
	setp.gt.s32 	%p36, %r200, %r194;
	add.f64 	%fd227, %fd225, %fd226;
	selp.f64 	%fd228, %fd225, %fd227, %p36;
	mov.b64 	%rd81, %fd228;
	mov.b64 	{%r167, %r172}, %rd81;
	mov.b32 	%r173, 4;
	// begin inline asm
	shfl.sync.down.b32 %r166, %r167, %r173, %r194, %r195;
	// end inline asm
	// begin inline asm
	shfl.sync.down.b32 %r171, %r172, %r173, %r194, %r195;
	// end inline asm
	mov.b64 	%rd82, {%r166, %r171};
	mov.b64 	%fd229, %rd82;
	add.s32 	%r201, %r145, 4;
	setp.gt.s32 	%p37, %r201, %r194;
	add.f64 	%fd230, %fd228, %fd229;
	selp.f64 	%fd231, %fd228, %fd230, %p37;
	mov.b64 	%rd83, %fd231;
	mov.b64 	{%r177, %r182}, %rd83;
	mov.b32 	%r183, 8;
	// begin inline asm
	shfl.sync.down.b32 %r176, %r177, %r183, %r194, %r195;
	// end inline asm
	// begin inline asm
	shfl.sync.down.b32 %r181, %r182, %r183, %r194, %r195;
	// end inline asm
	mov.b64 	%rd84, {%r176, %r181};
	mov.b64 	%fd232, %rd84;
	add.s32 	%r202, %r145, 8;
	setp.gt.s32 	%p38, %r202, %r194;
	add.f64 	%fd233, %fd231, %fd232;
	selp.f64 	%fd234, %fd231, %fd233, %p38;
	mov.b64 	%rd85, %fd234;
	mov.b64 	{%r187, %r192}, %rd85;
	mov.b32 	%r193, 16;
	// begin inline asm
	shfl.sync.down.b32 %r186, %r187, %r193, %r194, %r195;
	// end inline asm
	// begin inline asm
	shfl.sync.down.b32 %r191, %r192, %r193, %r194, %r195;
	// end inline asm
	mov.b64 	%rd86, {%r186, %r191};
	mov.b64 	%fd235, %rd86;
	add.s32 	%r203, %r145, 16;
	setp.gt.s32 	%p39, %r203, %r194;
	add.f64 	%fd236, %fd234, %fd235;
	selp.f64 	%fd343, %fd234, %fd236, %p39;
	setp.ne.s32 	%p40, %r145, 0;
	@%p40 bra 	$L__BB8_23;
	shr.u32 	%r204, %r5, 2;
	and.b32  	%r205, %r204, 248;
	mov.u32 	%r206, _ZZN3cub18CUB_300001_SM_10006detail6reduce18DeviceReduceKernelINS2_10policy_hubIdyN4cuda3std3__44plusIdEEE10Policy1000EN6thrust24THRUST_300001_SM_1000_NS6detail15normal_iteratorINSD_10device_ptrIdEEEEyS9_dNS7_10__identityEEEvT0_PT3_T1_NS0_13GridEvenShareISN_EET2_T4_E12temp_storage;
	add.s32 	%r207, %r206, %r205;
	st.shared.f64 	[%r207+16], %fd343;
$L__BB8_23:
	bar.sync 	0;
	setp.ne.s32 	%p41, %r5, 0;
	@%p41 bra 	$L__BB8_46;
	setp.gt.s32 	%p42, %r4, 32;
	ld.shared.f64 	%fd237, [_ZZN3cub18CUB_300001_SM_10006detail6reduce18DeviceReduceKernelINS2_10policy_hubIdyN4cuda3std3__44plusIdEEE10Policy1000EN6thrust24THRUST_300001_SM_1000_NS6detail15normal_iteratorINSD_10device_ptrIdEEEEyS9_dNS7_10__identityEEEvT0_PT3_T1_NS0_13GridEvenShareISN_EET2_T4_E12temp_storage+24];
	add.f64 	%fd238, %fd343, %fd237;
	selp.f64 	%fd239, %fd238, %fd343, %p42;
	setp.gt.s32 	%p43, %r4, 64;
	ld.shared.f64 	%fd240, [_ZZN3cub18CUB_300001_SM_10006detail6reduce18DeviceReduceKernelINS2_10policy_hubIdyN4cuda3std3__44plusIdEEE10Policy1000EN6thrust24THRUST_300001_SM_1000_NS6detail15normal_iteratorINSD_10device_ptrIdEEEEyS9_dNS7_10__identityEEEvT0_PT3_T1_NS0_13GridEvenShareISN_EET2_T4_E12temp_storage+32];
	add.f64 	%fd241, %fd240, %fd239;
	selp.f64 	%fd242, %fd241, %fd239, %p43;
	setp.gt.s32 	%p44, %r4, 96;
	ld.shared.f64 	%fd243, [_ZZN3cub18CUB_300001_SM_10006detail6reduce18DeviceReduceKernelINS2_10policy_hubIdyN4cuda3std3__44plusIdEEE10Policy1000EN6thrust24THRUST_300001_SM_1000_NS6detail15normal_iteratorINSD_10device_ptrIdEEEEyS9_dNS7_10__identityEEEvT0_PT3_T1_NS0_13GridEvenShareISN_EET2_T4_E12temp_storage+40];
	add.f64 	%fd244, %fd243, %fd242;
	selp.f64 	%fd245, %fd244, %fd242, %p44;
	setp.gt.s32 	%p45, %r4, 128;
	ld.shared.f64 	%fd246, [_ZZN3cub18CUB_300001_SM_10006detail6reduce18DeviceReduceKernelINS2_10policy_hubIdyN4cuda3std3__44plusIdEEE10Policy1000EN6thrust24THRUST_300001_SM_1000_NS6detail15normal_iteratorINSD_10device_ptrIdEEEEyS9_dNS7_10__identityEEEvT0_PT3_T1_NS0_13GridEvenShareISN_EET2_T4_E12temp_storage+48];
	add.f64 	%fd247, %fd246, %fd245;
	selp.f64 	%fd248, %fd247, %fd245, %p45;
	setp.gt.s32 	%p46, %r4, 160;
	ld.shared.f64 	%fd249, [_ZZN3cub18CUB_300001_SM_10006detail6reduce18DeviceReduceKernelINS2_10policy_hubIdyN4cuda3std3__44plusIdEEE10Policy1000EN6thrust24THRUST_300001_SM_1000_NS6detail15normal_iteratorINSD_10device_ptrIdEEEEyS9_dNS7_10__identityEEEvT0_PT3_T1_NS0_13GridEvenShareISN_EET2_T4_E12temp_storage+56];
	add.f64 	%fd250, %fd249, %fd248;
	selp.f64 	%fd251, %fd250, %fd248, %p46;
	setp.gt.s32 	%p47, %r4, 192;
	ld.shared.f64 	%fd252, [_ZZN3cub18CUB_300001_SM_10006detail6reduce18DeviceReduceKernelINS2_10policy_hubIdyN4cuda3std3__44plusIdEEE10Policy1000EN6thrust24THRUST_300001_SM_1000_NS6detail15normal_iteratorINSD_10device_ptrIdEEEEyS9_dNS7_10__identityEEEvT0_PT3_T1_NS0_13GridEvenShareISN_EET2_T4_E12temp_storage+64];
	add.f64 	%fd253, %fd252, %fd251;
	selp.f64 	%fd254, %fd253, %fd251, %p47;
	setp.gt.s32 	%p48, %r4, 224;
	ld.shared.f64 	%fd255, [_ZZN3cub18CUB_300001_SM_10006detail6reduce18DeviceReduceKernelINS2_10policy_hubIdyN4cuda3std3__44plusIdEEE10Policy1000EN6thrust24THRUST_300001_SM_1000_NS6detail15normal_iteratorINSD_10device_ptrIdEEEEyS9_dNS7_10__identityEEEvT0_PT3_T1_NS0_13GridEvenShareISN_EET2_T4_E12temp_storage+72];
	add.f64 	%fd256, %fd255, %fd254;
	selp.f64 	%fd257, %fd256, %fd254, %p48;
	setp.gt.s32 	%p49, %r4, 256;
	ld.shared.f64 	%fd258, [_ZZN3cub18CUB_300001_SM_10006detail6reduce18DeviceReduceKernelINS2_10policy_hubIdyN4cuda3std3__44plusIdEEE10Policy1000EN6thrust24THRUST_300001_SM_1000_NS6detail15normal_iteratorINSD_10device_ptrIdEEEEyS9_dNS7_10__identityEEEvT0_PT3_T1_NS0_13GridEvenShareISN_EET2_T4_E12temp_storage+80];
	add.f64 	%fd259, %fd258, %fd257;
	selp.f64 	%fd260, %fd259, %fd257, %p49;
	setp.gt.s32 	%p50, %r4, 288;
	ld.shared.f64 	%fd261, [_ZZN3cub18CUB_300001_SM_10006detail6reduce18DeviceReduceKernelINS2_10policy_hubIdyN4cuda3std3__44plusIdEEE10Policy1000EN6thrust24THRUST_300001_SM_1000_NS6detail15normal_iteratorINSD_10device_ptrIdEEEEyS9_dNS7_10__identityEEEvT0_PT3_T1_NS0_13GridEvenShareISN_EET2_T4_E12temp_storage+88];
	add.f64 	%fd262, %fd261, %fd260;
	selp.f64 	%fd263, %fd262, %fd260, %p50;
	setp.gt.s32 	%p51, %r4, 320;
	ld.shared.f64 	%fd264, [_ZZN3cub18CUB_300001_SM_10006detail6reduce18DeviceReduceKernelINS2_10policy_hubIdyN4cuda3std3__44plusIdEEE10Policy1000EN6thrust24THRUST_300001_SM_1000_NS6detail15normal_iteratorINSD_10device_ptrIdEEEEyS9_dNS7_10__identityEEEvT0_PT3_T1_NS0_13GridEvenShareISN_EET2_T4_E12temp_storage+96];
	add.f64 	%fd265, %fd264, %fd263;
	selp.f64 	%fd266, %fd265, %fd263, %p51;
	setp.gt.s32 	%p52, %r4, 352;
	ld.shared.f64 	%fd267, [_ZZN3cub18CUB_300001_SM_10006detail6reduce18DeviceReduceKernelINS2_10policy_hubIdyN4cuda3std3__44plusIdEEE10Policy1000EN6thrust24THRUST_300001_SM_1000_NS6detail15normal_iteratorINSD_10device_ptrIdEEEEyS9_dNS7_10__identityEEEvT0_PT3_T1_NS0_13GridEvenShareISN_EET2_T4_E12temp_storage+104];
	add.f64 	%fd268, %fd267, %fd266;
	selp.f64 	%fd269, %fd268, %fd266, %p52;
	setp.gt.s32 	%p53, %r4, 384;
	ld.shared.f64 	%fd270, [_ZZN3cub18CUB_300001_SM_10006detail6reduce18DeviceReduceKernelINS2_10policy_hubIdyN4cuda3std3__44plusIdEEE10Policy1000EN6thrust24THRUST_300001_SM_1000_NS6detail15normal_iteratorINSD_10device_ptrIdEEEEyS9_dNS7_10__identityEEEvT0_PT3_T1_NS0_13GridEvenShareISN_EET2_T4_E12temp_storage+112];
	add.f64 	%fd271, %fd270, %fd269;
	selp.f64 	%fd272, %fd271, %fd269, %p53;
	setp.gt.s32 	%p54, %r4, 416;
	ld.shared.f64 	%fd273, [_ZZN3cub18CUB_300001_SM_10006detail6reduce18DeviceReduceKernelINS2_10policy_hubIdyN4cuda3std3__44plusIdEEE10Policy1000EN6thrust24THRUST_300001_SM_1000_NS6detail15normal_iteratorINSD_10device_ptrIdEEEEyS9_dNS7_10__identityEEEvT0_PT3_T1_NS0_13GridEvenShareISN_EET2_T4_E12temp_storage+120];
	add.f64 	%fd274, %fd273, %fd272;
	selp.f64 	%fd275, %fd274, %fd272, %p54;
	setp.gt.s32 	%p55, %r4, 448;
	ld.shared.f64 	%fd276, [_ZZN3cub18CUB_300001_SM_10006detail6reduce18DeviceReduceKernelINS2_10policy_hubIdyN4cuda3std3__44plusIdEEE10Policy1000EN6thrust24THRUST_300001_SM_1000_NS6detail15normal_iteratorINSD_10device_ptrIdEEEEyS9_dNS7_10__identityEEEvT0_PT3_T1_NS0_13GridEvenShareISN_EET2_T4_E12temp_storage+128];
	add.f64 	%fd277, %fd276, %fd275;
	selp.f64 	%fd278, %fd277, %fd275, %p55;
	setp.gt.s32 	%p56, %r4, 480;
	ld.shared.f64 	%fd279, [_ZZN3cub18CUB_300001_SM_10006detail6reduce18DeviceReduceKernelINS2_10policy_hubIdyN4cuda3std3__44plusIdEEE10Policy1000EN6thrust24THRUST_300001_SM_1000_NS6detail15normal_iteratorINSD_10device_ptrIdEEEEyS9_dNS7_10__identityEEEvT0_PT3_T1_NS0_13GridEvenShareISN_EET2_T4_E12temp_storage+136];
	add.f64 	%fd280, %fd279, %fd278;
	selp.f64 	%fd343, %fd280, %fd278, %p56;
	bra.uni 	$L__BB8_46;
$L__BB8_25:
	cvt.u32.u64 	%r52, %rd4;
	mov.u32 	%r27, %tid.x;
	add.s32 	%r53, %r52, %r27;
	mul.wide.u32 	%rd27, %r53, 8;
	add.s64 	%rd28, %rd2, %rd27;
	ld.global.f64 	%fd41, [%rd28];
	ld.global.f64 	%fd42, [%rd28+4096];
	ld.global.f64 	%fd43, [%rd28+8192];
	ld.global.f64 	%fd44, [%rd28+12288];
	ld.global.f64 	%fd45, [%rd28+16384];
	ld.global.f64 	%fd46, [%rd28+20480];
	ld.global.f64 	%fd47, [%rd28+24576];
	add.f64 	%fd48, %fd41, %fd42;
	add.f64 	%fd49, %fd48, %fd43;
	add.f64 	%fd50, %fd49, %fd44;
	add.f64 	%fd51, %fd50, %fd45;
	add.f64 	%fd52, %fd51, %fd46;
	add.f64 	%fd342, %fd52, %fd47;
	setp.lt.u64 	%p2, %rd5, %rd3;
	@%p2 bra 	$L__BB8_42;
	cvt.u32.u64 	%r55, %rd3;
	cvt.u64.u32 	%rd10, %r27;
	add.s64 	%rd103, %rd4, %rd3;
	cvt.u32.u64 	%r28, %rd1;
	not.b32 	%r57, %r27;
	add.s32 	%r58, %r57, %r28;
	sub.s32 	%r59, %r58, %r55;
	sub.s32 	%r272, %r59, %r52;
	add.s64 	%rd29, %rd103, %rd10;
	shl.b64 	%rd30, %rd29, 3;
	add.s64 	%rd31, %rd30, %rd2;
	add.s64 	%rd102, %rd31, 32768;
	mov.b32 	%r273, 0;
	mov.u64 	%rd104, %rd4;
$L__BB8_27:
	cvt.s64.s32 	%rd16, %r50;
	add.s64 	%rd104, %rd104, %rd16;
	add.s64 	%rd32, %rd1, -3584;
	setp.gt.u64 	%p3, %rd104, %rd32;
	@%p3 bra 	$L__BB8_29;
	mul.lo.s32 	%r61, %r1, 3584;
	cvt.s64.s32 	%rd33, %r61;
	add.s64 	%rd34, %rd104, %rd10;
	shl.b64 	%rd35, %rd34, 3;
	add.s64 	%rd36, %rd2, %rd35;
	ld.global.f64 	%fd53, [%rd36];
	ld.global.f64 	%fd54, [%rd36+4096];
	ld.global.f64 	%fd55, [%rd36+8192];
	ld.global.f64 	%fd56, [%rd36+12288];
	ld.global.f64 	%fd57, [%rd36+16384];
	ld.global.f64 	%fd58, [%rd36+20480];
	ld.global.f64 	%fd59, [%rd36+24576];
	add.f64 	%fd60, %fd342, %fd53;
	add.f64 	%fd61, %fd60, %fd54;
	add.f64 	%fd62, %fd61, %fd55;
	add.f64 	%fd63, %fd62, %fd56;
	add.f64 	%fd64, %fd63, %fd57;
	add.f64 	%fd65, %fd64, %fd58;
	add.f64 	%fd342, %fd65, %fd59;
	sub.s64 	%rd37, %rd1, %rd104;
	setp.lt.u64 	%p4, %rd37, %rd33;
	add.s32 	%r273, %r273, 1;
	add.s64 	%rd103, %rd103, %rd33;
	sub.s32 	%r272, %r272, %r61;
	mul.wide.s32 	%rd38, %r61, 8;
	add.s64 	%rd102, %rd102, %rd38;
	@%p4 bra 	$L__BB8_42;
	bra.uni 	$L__BB8_27;
$L__BB8_29:
	setp.le.u64 	%p5, %rd1, %rd104;
	cvt.u32.u64 	%r62, %rd104;
	cvt.u32.u64 	%r63, %rd1;
	sub.s32 	%r64, %r63, %r62;
	setp.ge.s32 	%p6, %r27, %r64;
	or.pred  	%p7, %p5, %p6;
	@%p7 bra 	$L__BB8_42;
	cvt.u32.u64 	%r66, %rd16;
	cvt.u32.u64 	%r67, %rd4;
	not.b32 	%r68, %r27;
	add.s32 	%r69, %r68, %r28;
	add.s32 	%r70, %r66, %r67;
	sub.s32 	%r71, %r69, %r70;
	mul.lo.s32 	%r72, %r1, %r273;
	mad.lo.s32 	%r73, %r72, -3584, %r71;
	shr.u32 	%r74, %r73, 9;
	add.s32 	%r34, %r74, 1;
	and.b32  	%r35, %r34, 15;
	setp.lt.u32 	%p8, %r73, 7680;
	mov.u32 	%r276, %r27;
	@%p8 bra 	$L__BB8_33;
	shr.u32 	%r75, %r272, 9;
	add.s32 	%r76, %r75, 1;
	and.b32  	%r77, %r76, 16777200;
	neg.s32 	%r274, %r77;
	mov.u32 	%r276, %r27;
$L__BB8_32:
	.pragma "nounroll";
	ld.global.f64 	%fd67, [%rd102+-32768];
	add.f64 	%fd68, %fd342, %fd67;
	ld.global.f64 	%fd69, [%rd102+-28672];
	add.f64 	%fd70, %fd68, %fd69;
	ld.global.f64 	%fd71, [%rd102+-24576];
	add.f64 	%fd72, %fd70, %fd71;
	ld.global.f64 	%fd73, [%rd102+-20480];
	add.f64 	%fd74, %fd72, %fd73;
	ld.global.f64 	%fd75, [%rd102+-16384];
	add.f64 	%fd76, %fd74, %fd75;
	ld.global.f64 	%fd77, [%rd102+-12288];
	add.f64 	%fd78, %fd76, %fd77;
	ld.global.f64 	%fd79, [%rd102+-8192];
	add.f64 	%fd80, %fd78, %fd79;
	ld.global.f64 	%fd81, [%rd102+-4096];
	add.f64 	%fd82, %fd80, %fd81;
	ld.global.f64 	%fd83, [%rd102];
	add.f64 	%fd84, %fd82, %fd83;
	ld.global.f64 	%fd85, [%rd102+4096];
	add.f64 	%fd86, %fd84, %fd85;
	ld.global.f64 	%fd87, [%rd102+8192];
	add.f64 	%fd88, %fd86, %fd87;
	ld.global.f64 	%fd89, [%rd102+12288];
	add.f64 	%fd90, %fd88, %fd89;
	ld.global.f64 	%fd91, [%rd102+16384];
	add.f64 	%fd92, %fd90, %fd91;
	ld.global.f64 	%fd93, [%rd102+20480];
	add.f64 	%fd94, %fd92, %fd93;
	ld.global.f64 	%fd95, [%rd102+24576];
	add.f64 	%fd96, %fd94, %fd95;
	ld.global.f64 	%fd97, [%rd102+28672];
	add.f64 	%fd342, %fd96, %fd97;
	add.s32 	%r276, %r276, 8192;
	add.s32 	%r274, %r274, 16;
	add.s64 	%rd102, %rd102, 65536;
	setp.ne.s32 	%p9, %r274, 0;
	@%p9 bra 	$L__BB8_32;
$L__BB8_33:
	setp.eq.s32 	%p10, %r35, 0;
	@%p10 bra 	$L__BB8_42;
	and.b32  	%r42, %r34, 7;
	setp.lt.u32 	%p11, %r35, 8;
	@%p11 bra 	$L__BB8_36;
	cvt.u64.u32 	%rd39, %r276;
	add.s64 	%rd40, %rd104, %rd39;
	shl.b64 	%rd41, %rd40, 3;
	add.s64 	%rd42, %rd2, %rd41;
	ld.global.f64 	%fd99, [%rd42];
	add.f64 	%fd100, %fd342, %fd99;
	ld.global.f64 	%fd101, [%rd42+4096];
	add.f64 	%fd102, %fd100, %fd101;
	ld.global.f64 	%fd103, [%rd42+8192];
	add.f64 	%fd104, %fd102, %fd103;
	ld.global.f64 	%fd105, [%rd42+12288];
	add.f64 	%fd106, %fd104, %fd105;
	ld.global.f64 	%fd107, [%rd42+16384];
	add.f64 	%fd108, %fd106, %fd107;
	ld.global.f64 	%fd109, [%rd42+20480];
	add.f64 	%fd110, %fd108, %fd109;
	ld.global.f64 	%fd111, [%rd42+24576];
	add.f64 	%fd112, %fd110, %fd111;
	ld.global.f64 	%fd113, [%rd42+28672];
	add.f64 	%fd342, %fd112, %fd113;
	add.s32 	%r276, %r276, 4096;
$L__BB8_36:
	setp.eq.s32 	%p12, %r42, 0;
	@%p12 bra 	$L__BB8_42;
	setp.lt.u32 	%p13, %r42, 4;
	@%p13 bra 	$L__BB8_39;
	cvt.u64.u32 	%rd43, %r276;
	add.s64 	%rd44, %rd104, %rd43;
	shl.b64 	%rd45, %rd44, 3;
	add.s64 	%rd46, %rd2, %rd45;
	ld.global.f64 	%fd115, [%rd46];
	add.f64 	%fd116, %fd342, %fd115;
	ld.global.f64 	%fd117, [%rd46+4096];
	add.f64 	%fd118, %fd116, %fd117;
	ld.global.f64 	%fd119, [%rd46+8192];
	add.f64 	%fd120, %fd118, %fd119;
	ld.global.f64 	%fd121, [%rd46+12288];
	add.f64 	%fd342, %fd120, %fd121;
	add.s32 	%r276, %r276, 2048;
$L__BB8_39:
	and.b32  	%r78, %r34, 3;
	setp.eq.s32 	%p14, %r78, 0;
	@%p14 bra 	$L__BB8_42;
	cvt.u64.u32 	%rd47, %r276;
	add.s64 	%rd48, %rd47, %rd103;
	shl.b64 	%rd49, %rd48, 3;
	add.s64 	%rd106, %rd2, %rd49;
	cvt.u16.u32 	%rs1, %r272;
	shr.u16 	%rs2, %rs1, 9;
	add.s16 	%rs3, %rs2, 1;
	cvt.u32.u16 	%r79, %rs3;
	and.b32  	%r80, %r79, 3;
	neg.s32 	%r279, %r80;
$L__BB8_41:
	.pragma "nounroll";
	ld.global.f64 	%fd122, [%rd106];
	add.f64 	%fd342, %fd342, %fd122;
	add.s64 	%rd106, %rd106, 4096;
	add.s32 	%r279, %r279, 1;
	setp.ne.s32 	%p15, %r279, 0;
	@%p15 bra 	$L__BB8_41;
$L__BB8_42:
	// begin inline asm
	mov.u32 %r81, %laneid;
	// end inline asm
	mov.b64 	%rd50, %fd342;
	mov.b64 	{%r83, %r88}, %rd50;
	mov.b32 	%r89, 1;
	mov.b32 	%r130, 31;
	mov.b32 	%r131, -1;
	// begin inline asm
	shfl.sync.down.b32 %r82, %r83, %r89, %r130, %r131;
	// end inline asm
	// begin inline asm
	shfl.sync.down.b32 %r87, %r88, %r89, %r130, %r131;
	// end inline asm
	mov.b64 	%rd51, {%r82, %r87};
	mov.b64 	%fd123, %rd51;
	setp.gt.s32 	%p16, %r81, 30;
	add.f64 	%fd124, %fd342, %fd123;
	selp.f64 	%fd125, %fd342, %fd124, %p16;
	mov.b64 	%rd52, %fd125;
	mov.b64 	{%r93, %r98}, %rd52;
	mov.b32 	%r99, 2;
	// begin inline asm
	shfl.sync.down.b32 %r92, %r93, %r99, %r130, %r131;
	// end inline asm
	// begin inline asm
	shfl.sync.down.b32 %r97, %r98, %r99, %r130, %r131;
	// end inline asm
	mov.b64 	%rd53, {%r92, %r97};
	mov.b64 	%fd126, %rd53;
	setp.gt.s32 	%p17, %r81, 29;
	add.f64 	%fd127, %fd125, %fd126;
	selp.f64 	%fd128, %fd125, %fd127, %p17;
	mov.b64 	%rd54, %fd128;
	mov.b64 	{%r103, %r108}, %rd54;
	mov.b32 	%r109, 4;
	// begin inline asm
	shfl.sync.down.b32 %r102, %r103, %r109, %r130, %r131;
	// end inline asm
	// begin inline asm
	shfl.sync.down.b32 %r107, %r108, %r109, %r130, %r131;
	// end inline asm
	mov.b64 	%rd55, {%r102, %r107};
	mov.b64 	%fd129, %rd55;
	setp.gt.s32 	%p18, %r81, 27;
	add.f64 	%fd130, %fd128, %fd129;
	selp.f64 	%fd131, %fd128, %fd130, %p18;
	mov.b64 	%rd56, %fd131;
	mov.b64 	{%r113, %r118}, %rd56;
	mov.b32 	%r119, 8;
	// begin inline asm
	shfl.sync.down.b32 %r112, %r113, %r119, %r130, %r131;
	// end inline asm
	// begin inline asm
	shfl.sync.down.b32 %r117, %r118, %r119, %r130, %r131;
	// end inline asm
	mov.b64 	%rd57, {%r112, %r117};
	mov.b64 	%fd132, %rd57;
	setp.gt.s32 	%p19, %r81, 23;
	add.f64 	%fd133, %fd131, %fd132;
	selp.f64 	%fd134, %fd131, %fd133, %p19;
	mov.b64 	%rd58, %fd134;
	mov.b64 	{%r123, %r128}, %rd58;
	mov.b32 	%r129, 16;
	// begin inline asm
	shfl.sync.down.b32 %r122, %r123, %r129, %r130, %r131;
	// end inline asm
	// begin inline asm
	shfl.sync.down.b32 %r127, %r128, %r129, %r130, %r131;
	// end inline asm
	mov.b64 	%rd59, {%r122, %r127};
	mov.b64 	%fd135, %rd59;
	setp.gt.s32 	%p20, %r81, 15;
	add.f64 	%fd37, %fd134, %fd135;
	selp.f64 	%fd343, %fd134, %fd37, %p20;
	setp.ne.s32 	%p21, %r81, 0;
	@%p21 bra 	$L__BB8_44;
	shr.u32 	%r132, %r27, 2;
	and.b32  	%r133, %r132, 248;
	mov.u32 	%r134, _ZZN3cub18CUB_300001_SM_10006detail6reduce18DeviceReduceKernelINS2_10policy_hubIdyN4cuda3std3__44plusIdEEE10Policy1000EN6thrust24THRUST_300001_SM_1000_NS6detail15normal_iteratorINSD_10device_ptrIdEEEEyS9_dNS7_10__identityEEEvT0_PT3_T1_NS0_13GridEvenShareISN_EET2_T4_E12temp_storage;
	add.s32 	%r135, %r134, %r133;
	st.shared.f64 	[%r135+16], %fd37;
$L__BB8_44:
	bar.sync 	0;
	setp.ne.s32 	%p22, %r27, 0;
	@%p22 bra 	$L__BB8_46;
	ld.shared.f64 	%fd136, [_ZZN3cub18CUB_300001_SM_10006detail6reduce18DeviceReduceKernelINS2_10policy_hubIdyN4cuda3std3__44plusIdEEE10Policy1000EN6thrust24THRUST_300001_SM_1000_NS6detail15normal_iteratorINSD_10device_ptrIdEEEEyS9_dNS7_10__identityEEEvT0_PT3_T1_NS0_13GridEvenShareISN_EET2_T4_E12temp_storage+24];
	add.f64 	%fd137, %fd343, %fd136;
	ld.shared.f64 	%fd138, [_ZZN3cub18CUB_300001_SM_10006detail6reduce18DeviceReduceKernelINS2_10policy_hubIdyN4cuda3std3__44plusIdEEE10Policy1000EN6thrust24THRUST_300001_SM_1000_NS6detail15normal_iteratorINSD_10device_ptrIdEEEEyS9_dNS7_10__identityEEEvT0_PT3_T1_NS0_13GridEvenShareISN_EET2_T4_E12temp_storage+32];
	add.f64 	%fd139, %fd137, %fd138;
	ld.shared.f64 	%fd140, [_ZZN3cub18CUB_300001_SM_10006detail6reduce18DeviceReduceKernelINS2_10policy_hubIdyN4cuda3std3__44plusIdEEE10Policy1000EN6thrust24THRUST_300001_SM_1000_NS6detail15normal_iteratorINSD_10device_ptrIdEEEEyS9_dNS7_10__identityEEEvT0_PT3_T1_NS0_13GridEvenShareISN_EET2_T4_E12temp_storage+40];
	add.f64 	%fd141, %fd139, %fd140;
	ld.shared.f64 	%fd142, [_ZZN3cub18CUB_300001_SM_10006detail6reduce18DeviceReduceKernelINS2_10policy_hubIdyN4cuda3std3__44plusIdEEE10Policy1000EN6thrust24THRUST_300001_SM_1000_NS6detail15normal_iteratorINSD_10device_ptrIdEEEEyS9_dNS7_10__identityEEEvT0_PT3_T1_NS0_13GridEvenShareISN_EET2_T4_E12temp_storage+48];
	add.f64 	%fd143, %fd141, %fd142;
	ld.shared.f64 	%fd144, [_ZZN3cub18CUB_300001_SM_10006detail6reduce18DeviceReduceKernelINS2_10policy_hubIdyN4cuda3std3__44plusIdEEE10Policy1000EN6thrust24THRUST_300001_SM_1000_NS6detail15normal_iteratorINSD_10device_ptrIdEEEEyS9_dNS7_10__identityEEEvT0_PT3_T1_NS0_13GridEvenShareISN_EET2_T4_E12temp_storage+56];
	add.f64 	%fd145, %fd143, %fd144;
	ld.shared.f64 	%fd146, [_ZZN3cub18CUB_300001_SM_10006detail6reduce18DeviceReduceKernelINS2_10policy_hubIdyN4cuda3std3__44plusIdEEE10Policy1000EN6thrust24THRUST_300001_SM_1000_NS6detail15normal_iteratorINSD_10device_ptrIdEEEEyS9_dNS7_10__identityEEEvT0_PT3_T1_NS0_13GridEvenShareISN_EET2_T4_E12temp_storage+64];
	add.f64 	%fd147, %fd145, %fd146;
	ld.shared.f64 	%fd148, [_ZZN3cub18CUB_300001_SM_10006detail6reduce18DeviceReduceKernelINS2_10policy_hubIdyN4cuda3std3__44plusIdEEE10Policy1000EN6thrust24THRUST_300001_SM_1000_NS6detail15normal_iteratorINSD_10device_ptrIdEEEEyS9_dNS7_10__identityEEEvT0_PT3_T1_NS0_13GridEvenShareISN_EET2_T4_E12temp_storage+72];
	add.f64 	%fd149, %fd147, %fd148;
	ld.shared.f64 	%fd150, [_ZZN3cub18CUB_300001_SM_10006detail6reduce18DeviceReduceKernelINS2_10policy_hubIdyN4cuda3std3__44plusIdEEE10Policy1000EN6thrust24THRUST_300001_SM_1000_NS6detail15normal_iteratorINSD_10device_ptrIdEEEEyS9_dNS7_10__identityEEEvT0_PT3_T1_NS0_13GridEvenShareISN_EET2_T4_E12temp_storage+80];
	add.f64 	%fd151, %fd149, %fd150;
	ld.shared.f64 	%fd152, [_ZZN3cub18CUB_300001_SM_10006detail6reduce18DeviceReduceKernelINS2_10policy_hubIdyN4cuda3std3__44plusIdEEE10Policy1000EN6thrust24THRUST_300001_SM_1000_NS6detail15normal_iteratorINSD_10device_ptrIdEEEEyS9_dNS7_10__identityEEEvT0_PT3_T1_NS0_13GridEvenShareISN_EET2_T4_E12temp_storage+88];
	add.f64 	%fd153, %fd151, %fd152;
	ld.shared.f64 	%fd154, [_ZZN3cub18CUB_300001_SM_10006detail6reduce18DeviceReduceKernelINS2_10policy_hubIdyN4cuda3std3__44plusIdEEE10Policy1000EN6thrust24THRUST_300001_SM_1000_NS6detail15normal_iteratorINSD_10device_ptrIdEEEEyS9_dNS7_10__identityEEEvT0_PT3_T1_NS0_13GridEvenShareISN_EET2_T4_E12temp_storage+96];
	add.f64 	%fd155, %fd153, %fd154;
	ld.shared.f64 	%fd156, [_ZZN3cub18CUB_300001_SM_10006detail6reduce18DeviceReduceKernelINS2_10policy_hubIdyN4cuda3std3__44plusIdEEE10Policy1000EN6thrust24THRUST_300001_SM_1000_NS6detail15normal_iteratorINSD_10device_ptrIdEEEEyS9_dNS7_10__identityEEEvT0_PT3_T1_NS0_13GridEvenShareISN_EET2_T4_E12temp_storage+104];
	add.f64 	%fd157, %fd155, %fd156;
	ld.shared.f64 	%fd158, [_ZZN3cub18CUB_300001_SM_10006detail6reduce18DeviceReduceKernelINS2_10policy_hubIdyN4cuda3std3__44plusIdEEE10Policy1000EN6thrust24THRUST_300001_SM_1000_NS6detail15normal_iteratorINSD_10device_ptrIdEEEEyS9_dNS7_10__identityEEEvT0_PT3_T1_NS0_13GridEvenShareISN_EET2_T4_E12temp_storage+112];
	add.f64 	%fd159, %fd157, %fd158;
	ld.shared.f64 	%fd160, [_ZZN3cub18CUB_300001_SM_10006detail6reduce18DeviceReduceKernelINS2_10policy_hubIdyN4cuda3std3__44plusIdEEE10Policy1000EN6thrust24THRUST_300001_SM_1000_NS6detail15normal_iteratorINSD_10device_ptrIdEEEEyS9_dNS7_10__identityEEEvT0_PT3_T1_NS0_13GridEvenShareISN_EET2_T4_E12temp_storage+120];
	add.f64 	%fd161, %fd159, %fd160;
	ld.shared.f64 	%fd162, [_ZZN3cub18CUB_300001_SM_10006detail6reduce18DeviceReduceKernelINS2_10policy_hubIdyN4cuda3std3__44plusIdEEE10Policy1000EN6thrust24THRUST_300001_SM_1000_NS6detail15normal_iteratorINSD_10device_ptrIdEEEEyS9_dNS7_10__identityEEEvT0_PT3_T1_NS0_13GridEvenShareISN_EET2_T4_E12temp_storage+128];
	add.f64 	%fd163, %fd161, %fd162;
	ld.shared.f64 	%fd164, [_ZZN3cub18CUB_300001_SM_10006detail6reduce18DeviceReduceKernelINS2_10policy_hubIdyN4cuda3std3__44plusIdEEE10Policy1000EN6thrust24THRUST_300001_SM_1000_NS6detail15normal_iteratorINSD_10device_ptrIdEEEEyS9_dNS7_10__identityEEEvT0_PT3_T1_NS0_13GridEvenShareISN_EET2_T4_E12temp_storage+136];
	add.f64 	%fd343, %fd163, %fd164;
$L__BB8_46:
	mov.u32 	%r263, %tid.x;
	setp.ne.s32 	%p64, %r263, 0;
	@%p64 bra 	$L__BB8_48;
	ld.param.u64 	%rd100, [_ZN3cub18CUB_300001_SM_10006detail6reduce18DeviceReduceKernelINS2_10policy_hubIdyN4cuda3std3__44plusIdEEE10Policy1000EN6thrust24THRUST_300001_SM_1000_NS6detail15normal_iteratorINSD_10device_ptrIdEEEEyS9_dNS7_10__identityEEEvT0_PT3_T1_NS0_13GridEvenShareISN_EET2_T4__param_1];
	cvta.to.global.u64 	%rd97, %rd100;
	mul.wide.u32 	%rd98, %r2, 8;
	add.s64 	%rd99, %rd97, %rd98;
	st.global.f64 	[%rd99], %fd343;
$L__BB8_48:
	ret;

}
	// .globl	_ZN3cub18CUB_300001_SM_10006detail6reduce28DeviceReduceSingleTileKernelINS2_10policy_hubIdyN4cuda3std3__44plusIdEEE10Policy1000EPdSC_iS9_ddNS7_10__identityEEEvT0_T1_T2_T3_T4_T6_
.visible .entry _ZN3cub18CUB_300001_SM_10006detail6reduce28DeviceReduceSingleTileKernelINS2_10policy_hubIdyN4cuda3std3__44plusIdEEE10Policy1000EPdSC_iS9_ddNS7_10__identityEEEvT0_T1_T2_T3_T4_T6_(
	.param .u64 .ptr .align 1 _ZN3cub18CUB_300001_SM_10006detail6reduce28DeviceReduceSingleTileKernelINS2_10policy_hubIdyN4cuda3std3__44plusIdEEE10Policy1000EPdSC_iS9_ddNS7_10__identityEEEvT0_T1_T2_T3_T4_T6__param_0,
	.param .u64 .ptr .align 1 _ZN3cub18CUB_300001_SM_10006detail6reduce28DeviceReduceSingleTileKernelINS2_10policy_hubIdyN4cuda3std3__44plusIdEEE10Policy1000EPdSC_iS9_ddNS7_10__identityEEEvT0_T1_T2_T3_T4_T6__param_1,
	.param .u32 _ZN3cub18CUB_300001_SM_10006detail6reduce28DeviceReduceSingleTileKernelINS2_10policy_hubIdyN4cuda3std3__44plusIdEEE10Policy1000EPdSC_iS9_ddNS7_10__identityEEEvT0_T1_T2_T3_T4_T6__param_2,
	.param .align 1 .b8 _ZN3cub18CUB_300001_SM_10006detail6reduce28DeviceReduceSingleTileKernelINS2_10policy_hubIdyN4cuda3std3__44plusIdEEE10Policy1000EPdSC_iS9_ddNS7_10__identityEEEvT0_T1_T2_T3_T4_T6__param_3[1],
	.param .f64 _ZN3cub18CUB_300001_SM_10006detail6reduce28DeviceReduceSingleTileKernelINS2_10policy_hubIdyN4cuda3std3__44plusIdEEE10Policy1000EPdSC_iS9_ddNS7_10__identityEEEvT0_T1_T2_T3_T4_T6__param_4,
	.param .align 1 .b8 _ZN3cub18CUB_300001_SM_10006detail6reduce28DeviceReduceSingleTileKernelINS2_10policy_hubIdyN4cuda3std3__44plusIdEEE10Policy1000EPdSC_iS9_ddNS7_10__identityEEEvT0_T1_T2_T3_T4_T6__param_5[1]
)
.maxntid 512
.minnctapersm 1
{
	.reg .pred 	%p<58>;
	.reg .b32 	%r<238>;
	.reg .b64 	%rd<104>;
	.reg .b64 	%fd<232>;
	// demoted variable
	.shared .align 8 .b8 _ZZN3cub18CUB_300001_SM_10006detail6reduce28DeviceReduceSingleTileKernelINS2_10policy_hubIdyN4cuda3std3__44plusIdEEE10Policy1000EPdSC_iS9_ddNS7_10__identityEEEvT0_T1_T2_T3_T4_T6_E12temp_storage[152];
	ld.param.u64 	%rd8, [_ZN3cub18CUB_300001_SM_10006detail6reduce28DeviceReduceSingleTileKernelINS2_10policy_hubIdyN4cuda3std3__44plusIdEEE10Policy1000EPdSC_iS9_ddNS7_10__identityEEEvT0_T1_T2_T3_T4_T6__param_0];
	ld.param.u64 	%rd9, [_ZN3cub18CUB_300001_SM_10006detail6reduce28DeviceReduceSingleTileKernelINS2_10policy_hubIdyN4cuda3std3__44plusIdEEE10Policy1000EPdSC_iS9_ddNS7_10__identityEEEvT0_T1_T2_T3_T4_T6__param_1];
	ld.param.u32 	%r34, [_ZN3cub18CUB_300001_SM_10006detail6reduce28DeviceReduceSingleTileKernelINS2_10policy_hubIdyN4cuda3std3__44plusIdEEE10Policy1000EPdSC_iS9_ddNS7_10__identityEEEvT0_T1_T2_T3_T4_T6__param_2];
	ld.param.f64 	%fd30, [_ZN3cub18CUB_300001_SM_10006detail6reduce28DeviceReduceSingleTileKernelINS2_10policy_hubIdyN4cuda3std3__44plusIdEEE10Policy1000EPdSC_iS9_ddNS7_10__identityEEEvT0_T1_T2_T3_T4_T6__param_4];
	cvta.to.global.u64 	%rd1, %rd9;
	setp.ne.s32 	%p1, %r34, 0;
	@%p1 bra 	$L__BB9_3;
	mov.u32 	%r224, %tid.x;
	setp.ne.s32 	%p57, %r224, 0;
	@%p57 bra 	$L__BB9_39;
	st.global.f64 	[%rd1], %fd30;
	bra.uni 	$L__BB9_39;
$L__BB9_3:
	setp.gt.s32 	%p2, %r34, 3583;
	@%p2 bra 	$L__BB9_21;
	mov.u32 	%r1, %tid.x;
	setp.ge.s32 	%p19, %r1, %r34;
	mov.f64 	%fd223, 0d0000000000000000;
	mov.u32 	%r228, %r1;
	@%p19 bra 	$L__BB9_6;
	mul.wide.u32 	%rd69, %r1, 8;
	add.s64 	%rd68, %rd8, %rd69;
	// begin inline asm
	ld.global.nc.u64 %rd67, [%rd68];
	// end inline asm
	mov.b64 	%fd223, %rd67;
	add.s32 	%r228, %r1, 512;
$L__BB9_6:
	setp.ge.s32 	%p20, %r228, %r34;
	@%p20 bra 	$L__BB9_12;
	not.b32 	%r100, %r228;
	add.s32 	%r4, %r34, %r100;
	and.b32  	%r101, %r4, 1536;
	setp.eq.s32 	%p21, %r101, 1536;
	@%p21 bra 	$L__BB9_10;
	mul.wide.u32 	%rd70, %r228, 8;
	add.s64 	%rd102, %rd8, %rd70;
	shr.u32 	%r102, %r4, 9;
	add.s32 	%r103, %r102, 1;
	and.b32  	%r104, %r103, 3;
	neg.s32 	%r226, %r104;
$L__BB9_9:
	.pragma "nounroll";
	// begin inline asm
	ld.global.nc.u64 %rd71, [%rd102];
	// end inline asm
	mov.b64 	%fd109, %rd71;
	add.f64 	%fd223, %fd223, %fd109;
	add.s32 	%r228, %r228, 512;
	add.s64 	%rd102, %rd102, 4096;
	add.s32 	%r226, %r226, 1;
	setp.ne.s32 	%p22, %r226, 0;
	@%p22 bra 	$L__BB9_9;
$L__BB9_10:
	setp.lt.u32 	%p23, %r4, 1536;
	@%p23 bra 	$L__BB9_12;
$L__BB9_11:
	mul.wide.s32 	%rd81, %r228, 8;
	add.s64 	%rd74, %rd8, %rd81;
	// begin inline asm
	ld.global.nc.u64 %rd73, [%rd74];
	// end inline asm
	mov.b64 	%fd110, %rd73;
	add.f64 	%fd111, %fd223, %fd110;
	add.s64 	%rd76, %rd74, 4096;
	// begin inline asm
	ld.global.nc.u64 %rd75, [%rd76];
	// end inline asm
	mov.b64 	%fd112, %rd75;
	add.f64 	%fd113, %fd111, %fd112;
	add.s64 	%rd78, %rd74, 8192;
	// begin inline asm
	ld.global.nc.u64 %rd77, [%rd78];
	// end inline asm
	mov.b64 	%fd114, %rd77;
	add.f64 	%fd115, %fd113, %fd114;
	add.s64 	%rd80, %rd74, 12288;
	// begin inline asm
	ld.global.nc.u64 %rd79, [%rd80];
	// end inline asm
	mov.b64 	%fd116, %rd79;
	add.f64 	%fd223, %fd115, %fd116;
	add.s32 	%r228, %r228, 2048;
	setp.lt.s32 	%p24, %r228, %r34;
	@%p24 bra 	$L__BB9_11;
$L__BB9_12:
	setp.lt.s32 	%p25, %r34, 512;
	@%p25 bra 	$L__BB9_17;
	// begin inline asm
	mov.u32 %r168, %laneid;
	// end inline asm
	mov.b64 	%rd92, %fd223;
	mov.b64 	{%r170, %r175}, %rd92;
	mov.b32 	%r176, 1;
	mov.b32 	%r217, 31;
	mov.b32 	%r218, -1;
	// begin inline asm
	shfl.sync.down.b32 %r169, %r170, %r176, %r217, %r218;
	// end inline asm
	// begin inline asm
	shfl.sync.down.b32 %r174, %r175, %r176, %r217, %r218;
	// end inline asm
	mov.b64 	%rd93, {%r169, %r174};
	mov.b64 	%fd175, %rd93;
	setp.gt.s32 	%p49, %r168, 30;
	add.f64 	%fd176, %fd223, %fd175;
	selp.f64 	%fd177, %fd223, %fd176, %p49;
	mov.b64 	%rd94, %fd177;
	mov.b64 	{%r180, %r185}, %rd94;
	mov.b32 	%r186, 2;
	// begin inline asm
	shfl.sync.down.b32 %r179, %r180, %r186, %r217, %r218;
	// end inline asm
	// begin inline asm
	shfl.sync.down.b32 %r184, %r185, %r186, %r217, %r218;
	// end inline asm
	mov.b64 	%rd95, {%r179, %r184};
	mov.b64 	%fd178, %rd95;
	setp.gt.s32 	%p50, %r168, 29;
	add.f64 	%fd179, %fd177, %fd178;
	selp.f64 	%fd180, %fd177, %fd179, %p50;
	mov.b64 	%rd96, %fd180;
	mov.b64 	{%r190, %r195}, %rd96;
	mov.b32 	%r196, 4;
	// begin inline asm
	shfl.sync.down.b32 %r189, %r190, %r196, %r217, %r218;
	// end inline asm
	// begin inline asm
	shfl.sync.down.b32 %r194, %r195, %r196, %r217, %r218;
	// end inline asm
	mov.b64 	%rd97, {%r189, %r194};
	mov.b64 	%fd181, %rd97;
	setp.gt.s32 	%p51, %r168, 27;
	add.f64 	%fd182, %fd180, %fd181;
	selp.f64 	%fd183, %fd180, %fd182, %p51;
	mov.b64 	%rd98, %fd183;
	mov.b64 	{%r200, %r205}, %rd98;
	mov.b32 	%r206, 8;
	// begin inline asm
	shfl.sync.down.b32 %r199, %r200, %r206, %r217, %r218;
	// end inline asm
	// begin inline asm
	shfl.sync.down.b32 %r204, %r205, %r206, %r217, %r218;
	// end inline asm
	mov.b64 	%rd99, {%r199, %r204};
	mov.b64 	%fd184, %rd99;
	setp.gt.s32 	%p52, %r168, 23;
	add.f64 	%fd185, %fd183, %fd184;
	selp.f64 	%fd186, %fd183, %fd185, %p52;
	mov.b64 	%rd100, %fd186;
	mov.b64 	{%r210, %r215}, %rd100;
	mov.b32 	%r216, 16;
	// begin inline asm
	shfl.sync.down.b32 %r209, %r210, %r216, %r217, %r218;
	// end inline asm
	// begin inline asm
	shfl.sync.down.b32 %r214, %r215, %r216, %r217, %r218;
	// end inline asm
	mov.b64 	%rd101, {%r209, %r214};
	mov.b64 	%fd187, %rd101;
	setp.gt.s32 	%p53, %r168, 15;
	add.f64 	%fd10, %fd186, %fd187;
	selp.f64 	%fd231, %fd186, %fd10, %p53;
	setp.ne.s32 	%p54, %r168, 0;
	@%p54 bra 	$L__BB9_15;
	shr.u32 	%r219, %r1, 2;
	and.b32  	%r220, %r219, 248;
	mov.u32 	%r221, _ZZN3cub18CUB_300001_SM_10006detail6reduce28DeviceReduceSingleTileKernelINS2_10policy_hubIdyN4cuda3std3__44plusIdEEE10Policy1000EPdSC_iS9_ddNS7_10__identityEEEvT0_T1_T2_T3_T4_T6_E12temp_storage;
	add.s32 	%r222, %r221, %r220;
	st.shared.f64 	[%r222+16], %fd10;
$L__BB9_15:
	bar.sync 	0;
	setp.ne.s32 	%p55, %r1, 0;
	@%p55 bra 	$L__BB9_37;
	ld.shared.f64 	%fd188, [_ZZN3cub18CUB_300001_SM_10006detail6reduce28DeviceReduceSingleTileKernelINS2_10policy_hubIdyN4cuda3std3__44plusIdEEE10Policy1000EPdSC_iS9_ddNS7_10__identityEEEvT0_T1_T2_T3_T4_T6_E12temp_storage+24];
	add.f64 	%fd189, %fd231, %fd188;
	ld.shared.f64 	%fd190, [_ZZN3cub18CUB_300001_SM_10006detail6reduce28DeviceReduceSingleTileKernelINS2_10policy_hubIdyN4cuda3std3__44plusIdEEE10Policy1000EPdSC_iS9_ddNS7_10__identityEEEvT0_T1_T2_T3_T4_T6_E12temp_storage+32];
	add.f64 	%fd191, %fd189, %fd190;
	ld.shared.f64 	%fd192, [_ZZN3cub18CUB_300001_SM_10006detail6reduce28DeviceReduceSingleTileKernelINS2_10policy_hubIdyN4cuda3std3__44plusIdEEE10Policy1000EPdSC_iS9_ddNS7_10__identityEEEvT0_T1_T2_T3_T4_T6_E12temp_storage+40];
	add.f64 	%fd193, %fd191, %fd192;
	ld.shared.f64 	%fd194, [_ZZN3cub18CUB_300001_SM_10006detail6reduce28DeviceReduceSingleTileKernelINS2_10policy_hubIdyN4cuda3std3__44plusIdEEE10Policy1000EPdSC_iS9_ddNS7_10__identityEEEvT0_T1_T2_T3_T4_T6_E12temp_storage+48];
	add.f64 	%fd195, %fd193, %fd194;
	ld.shared.f64 	%fd196, [_ZZN3cub18CUB_300001_SM_10006detail6reduce28DeviceReduceSingleTileKernelINS2_10policy_hubIdyN4cuda3std3__44plusIdEEE10Policy1000EPdSC_iS9_ddNS7_10__identityEEEvT0_T1_T2_T3_T4_T6_E12temp_storage+56];
	add.f64 	%fd197, %fd195, %fd196;
	ld.shared.f64 	%fd198, [_ZZN3cub18CUB_300001_SM_10006detail6reduce28DeviceReduceSingleTileKernelINS2_10policy_hubIdyN4cuda3std3__44plusIdEEE10Policy1000EPdSC_iS9_ddNS7_10__identityEEEvT0_T1_T2_T3_T4_T6_E12temp_storage+64];
	add.f64 	%fd199, %fd197, %fd198;
	ld.shared.f64 	%fd200, [_ZZN3cub18CUB_300001_SM_10006detail6reduce28DeviceReduceSingleTileKernelINS2_10policy_hubIdyN4cuda3std3__44plusIdEEE10Policy1000EPdSC_iS9_ddNS7_10__identityEEEvT0_T1_T2_T3_T4_T6_E12temp_storage+72];
	add.f64 	%fd201, %fd199, %fd200;
	ld.shared.f64 	%fd202, [_ZZN3cub18CUB_300001_SM_10006detail6reduce28DeviceReduceSingleTileKernelINS2_10policy_hubIdyN4cuda3std3__44plusIdEEE10Policy1000EPdSC_iS9_ddNS7_10__identityEEEvT0_T1_T2_T3_T4_T6_E12temp_storage+80];
	add.f64 	%fd203, %fd201, %fd202;
	ld.shared.f64 	%fd204, [_ZZN3cub18CUB_300001_SM_10006detail6reduce28DeviceReduceSingleTileKernelINS2_10policy_hubIdyN4cuda3std3__44plusIdEEE10Policy1000EPdSC_iS9_ddNS7_10__identityEEEvT0_T1_T2_T3_T4_T6_E12temp_storage+88];
	add.f64 	%fd205, %fd203, %fd204;
	ld.shared.f64 	%fd206, [_ZZN3cub18CUB_300001_SM_10006detail6reduce28DeviceReduceSingleTileKernelINS2_10policy_hubIdyN4cuda3std3__44plusIdEEE10Policy1000EPdSC_iS9_ddNS7_10__identityEEEvT0_T1_T2_T3_T4_T6_E12temp_storage+96];
	add.f64 	%fd207, %fd205, %fd206;
	ld.shared.f64 	%fd208, [_ZZN3cub18CUB_300001_SM_10006detail6reduce28DeviceReduceSingleTileKernelINS2_10policy_hubIdyN4cuda3std3__44plusIdEEE10Policy1000EPdSC_iS9_ddNS7_10__identityEEEvT0_T1_T2_T3_T4_T6_E12temp_storage+104];
	add.f64 	%fd209, %fd207, %fd208;
	ld.shared.f64 	%fd210, [_ZZN3cub18CUB_300001_SM_10006detail6reduce28DeviceReduceSingleTileKernelINS2_10policy_hubIdyN4cuda3std3__44plusIdEEE10Policy1000EPdSC_iS9_ddNS7_10__identityEEEvT0_T1_T2_T3_T4_T6_E12temp_storage+112];
	add.f64 	%fd211, %fd209, %fd210;
	ld.shared.f64 	%fd212, [_ZZN3cub18CUB_300001_SM_10006detail6reduce28DeviceReduceSingleTileKernelINS2_10policy_hubIdyN4cuda3std3__44plusIdEEE10Policy1000EPdSC_iS9_ddNS7_10__identityEEEvT0_T1_T2_T3_T4_T6_E12temp_storage+120];
	add.f64 	%fd213, %fd211, %fd212;
	ld.shared.f64 	%fd214, [_ZZN3cub18CUB_300001_SM_10006detail6reduce28DeviceReduceSingleTileKernelINS2_10policy_hubIdyN4cuda3std3__44plusIdEEE10Policy1000EPdSC_iS9_ddNS7_10__identityEEEvT0_T1_T2_T3_T4_T6_E12temp_storage+128];
	add.f64 	%fd215, %fd213, %fd214;
	ld.shared.f64 	%fd216, [_ZZN3cub18CUB_300001_SM_10006detail6reduce28DeviceReduceSingleTileKernelINS2_10policy_hubIdyN4cuda3std3__44plusIdEEE10Policy1000EPdSC_iS9_ddNS7_10__identityEEEvT0_T1_T2_T3_T4_T6_E12temp_storage+136];
	add.f64 	%fd231, %fd215, %fd216;
	bra.uni 	$L__BB9_37;
$L__BB9_17:
	// begin inline asm
	mov.u32 %r105, %laneid;
	// end inline asm
	and.b32  	%r156, %r1, 992;
	add.s32 	%r157, %r156, 32;
	setp.gt.s32 	%p26, %r157, %r34;
	not.b32 	%r158, %r156;
	add.s32 	%r159, %r34, %r158;
	selp.b32 	%r154, %r159, 31, %p26;
	mov.b64 	%rd82, %fd223;
	mov.b64 	{%r107, %r112}, %rd82;
	mov.b32 	%r113, 1;
	mov.b32 	%r155, -1;
	// begin inline asm
	shfl.sync.down.b32 %r106, %r107, %r113, %r154, %r155;
	// end inline asm
	// begin inline asm
	shfl.sync.down.b32 %r111, %r112, %r113, %r154, %r155;
	// end inline asm
	mov.b64 	%rd83, {%r106, %r111};
	mov.b64 	%fd117, %rd83;
	setp.lt.s32 	%p27, %r105, %r154;
	add.f64 	%fd118, %fd223, %fd117;
	selp.f64 	%fd119, %fd118, %fd223, %p27;
	mov.b64 	%rd84, %fd119;
	mov.b64 	{%r117, %r122}, %rd84;
	mov.b32 	%r123, 2;
	// begin inline asm
	shfl.sync.down.b32 %r116, %r117, %r123, %r154, %r155;
	// end inline asm
	// begin inline asm
	shfl.sync.down.b32 %r121, %r122, %r123, %r154, %r155;
	// end inline asm
	mov.b64 	%rd85, {%r116, %r121};
	mov.b64 	%fd120, %rd85;
	add.s32 	%r160, %r105, 2;
	setp.gt.s32 	%p28, %r160, %r154;
	add.f64 	%fd121, %fd119, %fd120;
	selp.f64 	%fd122, %fd119, %fd121, %p28;
	mov.b64 	%rd86, %fd122;
	mov.b64 	{%r127, %r132}, %rd86;
	mov.b32 	%r133, 4;
	// begin inline asm
	shfl.sync.down.b32 %r126, %r127, %r133, %r154, %r155;
	// end inline asm
	// begin inline asm
	shfl.sync.down.b32 %r131, %r132, %r133, %r154, %r155;
	// end inline asm
	mov.b64 	%rd87, {%r126, %r131};
	mov.b64 	%fd123, %rd87;
	add.s32 	%r161, %r105, 4;
	setp.gt.s32 	%p29, %r161, %r154;
	add.f64 	%fd124, %fd122, %fd123;
	selp.f64 	%fd125, %fd122, %fd124, %p29;
	mov.b64 	%rd88, %fd125;
	mov.b64 	{%r137, %r142}, %rd88;
	mov.b32 	%r143, 8;
	// begin inline asm
	shfl.sync.down.b32 %r136, %r137, %r143, %r154, %r155;
	// end inline asm
	// begin inline asm
	shfl.sync.down.b32 %r141, %r142, %r143, %r154, %r155;
	// end inline asm
	mov.b64 	%rd89, {%r136, %r141};
	mov.b64 	%fd126, %rd89;
	add.s32 	%r162, %r105, 8;
	setp.gt.s32 	%p30, %r162, %r154;
	add.f64 	%fd127, %fd125, %fd126;
	selp.f64 	%fd128, %fd125, %fd127, %p30;
	mov.b64 	%rd90, %fd128;
	mov.b64 	{%r147, %r152}, %rd90;
	mov.b32 	%r153, 16;
	// begin inline asm
	shfl.sync.down.b32 %r146, %r147, %r153, %r154, %r155;
	// end inline asm
	// begin inline asm
	shfl.sync.down.b32 %r151, %r152, %r153, %r154, %r155;
	// end inline asm
	mov.b64 	%rd91, {%r146, %r151};
	mov.b64 	%fd129, %rd91;
	add.s32 	%r163, %r105, 16;
	setp.gt.s32 	%p31, %r163, %r154;
	add.f64 	%fd130, %fd128, %fd129;
	selp.f64 	%fd231, %fd128, %fd130, %p31;
	setp.ne.s32 	%p32, %r105, 0;
	@%p32 bra 	$L__BB9_19;
	shr.u32 	%r164, %r1, 2;
	and.b32  	%r165, %r164, 248;
	mov.u32 	%r166, _ZZN3cub18CUB_300001_SM_10006detail6reduce28DeviceReduceSingleTileKernelINS2_10policy_hubIdyN4cuda3std3__44plusIdEEE10Policy1000EPdSC_iS9_ddNS7_10__identityEEEvT0_T1_T2_T3_T4_T6_E12temp_storage;
	add.s32 	%r167, %r166, %r165;
	st.shared.f64 	[%r167+16], %fd231;
$L__BB9_19:
	bar.sync 	0;
	setp.ne.s32 	%p33, %r1, 0;
	@%p33 bra 	$L__BB9_37;
	setp.gt.s32 	%p34, %r34, 32;
	ld.shared.f64 	%fd131, [_ZZN3cub18CUB_300001_SM_10006detail6reduce28DeviceReduceSingleTileKernelINS2_10policy_hubIdyN4cuda3std3__44plusIdEEE10Policy1000EPdSC_iS9_ddNS7_10__identityEEEvT0_T1_T2_T3_T4_T6_E12temp_storage+24];
	add.f64 	%fd132, %fd231, %fd131;
	selp.f64 	%fd133, %fd132, %fd231, %p34;
	setp.gt.s32 	%p35, %r34, 64;
	ld.shared.f64 	%fd134, [_ZZN3cub18CUB_300001_SM_10006detail6reduce28DeviceReduceSingleTileKernelINS2_10policy_hubIdyN4cuda3std3__44plusIdEEE10Policy1000EPdSC_iS9_ddNS7_10__identityEEEvT0_T1_T2_T3_T4_T6_E12temp_storage+32];
	add.f64 	%fd135, %fd134, %fd133;
	selp.f64 	%fd136, %fd135, %fd133, %p35;
	setp.gt.s32 	%p36, %r34, 96;
	ld.shared.f64 	%fd137, [_ZZN3cub18CUB_300001_SM_10006detail6reduce28DeviceReduceSingleTileKernelINS2_10policy_hubIdyN4cuda3std3__44plusIdEEE10Policy1000EPdSC_iS9_ddNS7_10__identityEEEvT0_T1_T2_T3_T4_T6_E12temp_storage+40];
	add.f64 	%fd138, %fd137, %fd136;
	selp.f64 	%fd139, %fd138, %fd136, %p36;
	setp.gt.s32 	%p37, %r34, 128;
	ld.shared.f64 	%fd140, [_ZZN3cub18CUB_300001_SM_10006detail6reduce28DeviceReduceSingleTileKernelINS2_10policy_hubIdyN4cuda3std3__44plusIdEEE10Policy1000EPdSC_iS9_ddNS7_10__identityEEEvT0_T1_T2_T3_T4_T6_E12temp_storage+48];
	add.f64 	%fd141, %fd140, %fd139;
	selp.f64 	%fd142, %fd141, %fd139, %p37;
	setp.gt.s32 	%p38, %r34, 160;
	ld.shared.f64 	%fd143, [_ZZN3cub18CUB_300001_SM_10006detail6reduce28DeviceReduceSingleTileKernelINS2_10policy_hubIdyN4cuda3std3__44plusIdEEE10Policy1000EPdSC_iS9_ddNS7_10__identityEEEvT0_T1_T2_T3_T4_T6_E12temp_storage+56];
	add.f64 	%fd144, %fd143, %fd142;
	selp.f64 	%fd145, %fd144, %fd142, %p38;
	setp.gt.s32 	%p39, %r34, 192;
	ld.shared.f64 	%fd146, [_ZZN3cub18CUB_300001_SM_10006detail6reduce28DeviceReduceSingleTileKernelINS2_10policy_hubIdyN4cuda3std3__44plusIdEEE10Policy1000EPdSC_iS9_ddNS7_10__identityEEEvT0_T1_T2_T3_T4_T6_E12temp_storage+64];
	add.f64 	%fd147, %fd146, %fd145;
	selp.f64 	%fd148, %fd147, %fd145, %p39;
	setp.gt.s32 	%p40, %r34, 224;
	ld.shared.f64 	%fd149, [_ZZN3cub18CUB_300001_SM_10006detail6reduce28DeviceReduceSingleTileKernelINS2_10policy_hubIdyN4cuda3std3__44plusIdEEE10Policy1000EPdSC_iS9_ddNS7_10__identityEEEvT0_T1_T2_T3_T4_T6_E12temp_storage+72];
	add.f64 	%fd150, %fd149, %fd148;
	selp.f64 	%fd151, %fd150, %fd148, %p40;
	setp.gt.s32 	%p41, %r34, 256;
	ld.shared.f64 	%fd152, [_ZZN3cub18CUB_300001_SM_10006detail6reduce28DeviceReduceSingleTileKernelINS2_10policy_hubIdyN4cuda3std3__44plusIdEEE10Policy1000EPdSC_iS9_ddNS7_10__identityEEEvT0_T1_T2_T3_T4_T6_E12temp_storage+80];
	add.f64 	%fd153, %fd152, %fd151;
	selp.f64 	%fd154, %fd153, %fd151, %p41;
	setp.gt.s32 	%p42, %r34, 288;
	ld.shared.f64 	%fd155, [_ZZN3cub18CUB_300001_SM_10006detail6reduce28DeviceReduceSingleTileKernelINS2_10policy_hubIdyN4cuda3std3__44plusIdEEE10Policy1000EPdSC_iS9_ddNS7_10__identityEEEvT0_T1_T2_T3_T4_T6_E12temp_storage+88];
	add.f64 	%fd156, %fd155, %fd154;
	selp.f64 	%fd157, %fd156, %fd154, %p42;
	setp.gt.s32 	%p43, %r34, 320;
	ld.shared.f64 	%fd158, [_ZZN3cub18CUB_300001_SM_10006detail6reduce28DeviceReduceSingleTileKernelINS2_10policy_hubIdyN4cuda3std3__44plusIdEEE10Policy1000EPdSC_iS9_ddNS7_10__identityEEEvT0_T1_T2_T3_T4_T6_E12temp_storage+96];
	add.f64 	%fd159, %fd158, %fd157;
	selp.f64 	%fd160, %fd159, %fd157, %p43;
	setp.gt.s32 	%p44, %r34, 352;
	ld.shared.f64 	%fd161, [_ZZN3cub18CUB_300001_SM_10006detail6reduce28DeviceReduceSingleTileKernelINS2_10policy_hubIdyN4cuda3std3__44plusIdEEE10Policy1000EPdSC_iS9_ddNS7_10__identityEEEvT0_T1_T2_T3_T4_T6_E12temp_storage+104];
	add.f64 	%fd162, %fd161, %fd160;
	selp.f64 	%fd163, %fd162, %fd160, %p44;
	setp.gt.s32 	%p45, %r34, 384;
	ld.shared.f64 	%fd164, [_ZZN3cub18CUB_300001_SM_10006detail6reduce28DeviceReduceSingleTileKernelINS2_10policy_hubIdyN4cuda3std3__44plusIdEEE10Policy1000EPdSC_iS9_ddNS7_10__identityEEEvT0_T1_T2_T3_T4_T6_E12temp_storage+112];
	add.f64 	%fd165, %fd164, %fd163;
	selp.f64 	%fd166, %fd165, %fd163, %p45;
	setp.gt.s32 	%p46, %r34, 416;
	ld.shared.f64 	%fd167, [_ZZN3cub18CUB_300001_SM_10006detail6reduce28DeviceReduceSingleTileKernelINS2_10policy_hubIdyN4cuda3std3__44plusIdEEE10Policy1000EPdSC_iS9_ddNS7_10__identityEEEvT0_T1_T2_T3_T4_T6_E12temp_storage+120];
	add.f64 	%fd168, %fd167, %fd166;
	selp.f64 	%fd169, %fd168, %fd166, %p46;
	setp.gt.s32 	%p47, %r34, 448;
	ld.shared.f64 	%fd170, [_ZZN3cub18CUB_300001_SM_10006detail6reduce28DeviceReduceSingleTileKernelINS2_10policy_hubIdyN4cuda3std3__44plusIdEEE10Policy1000EPdSC_iS9_ddNS7_10__identityEEEvT0_T1_T2_T3_T4_T6_E12temp_storage+128];
	add.f64 	%fd171, %fd170, %fd169;
	selp.f64 	%fd172, %fd171, %fd169, %p47;
	setp.gt.s32 	%p48, %r34, 480;
	ld.shared.f64 	%fd173, [_ZZN3cub18CUB_300001_SM_10006detail6reduce28DeviceReduceSingleTileKernelINS2_10policy_hubIdyN4cuda3std3__44plusIdEEE10Policy1000EPdSC_iS9_ddNS7_10__identityEEEvT0_T1_T2_T3_T4_T6_E12temp_storage+136];
	add.f64 	%fd174, %fd173, %fd172;
	selp.f64 	%fd231, %fd174, %fd172, %p48;
	bra.uni 	$L__BB9_37;
$L__BB9_21:
	mov.u32 	%r13, %tid.x;
	mul.wide.u32 	%rd24, %r13, 8;
	add.s64 	%rd11, %rd8, %rd24;
	// begin inline asm
	ld.global.nc.u64 %rd10, [%rd11];
	// end inline asm
	mov.b64 	%fd31, %rd10;
	add.s64 	%rd13, %rd11, 4096;
	// begin inline asm
	ld.global.nc.u64 %rd12, [%rd13];
	// end inline asm
	mov.b64 	%fd32, %rd12;
	add.s64 	%rd15, %rd11, 8192;
	// begin inline asm
	ld.global.nc.u64 %rd14, [%rd15];
	// end inline asm
	mov.b64 	%fd33, %rd14;
	add.s64 	%rd17, %rd11, 12288;
	// begin inline asm
	ld.global.nc.u64 %rd16, [%rd17];
	// end inline asm
	mov.b64 	%fd34, %rd16;
	add.s64 	%rd19, %rd11, 16384;
	// begin inline asm
	ld.global.nc.u64 %rd18, [%rd19];
	// end inline asm
	mov.b64 	%fd35, %rd18;
	add.s64 	%rd21, %rd11, 20480;
	// begin inline asm
	ld.global.nc.u64 %rd20, [%rd21];
	// end inline asm
	mov.b64 	%fd36, %rd20;
	add.s64 	%rd23, %rd11, 24576;
	// begin inline asm
	ld.global.nc.u64 %rd22, [%rd23];
	// end inline asm
	mov.b64 	%fd37, %rd22;
	add.f64 	%fd38, %fd31, %fd32;
	add.f64 	%fd39, %fd38, %fd33;
	add.f64 	%fd40, %fd39, %fd34;
	add.f64 	%fd41, %fd40, %fd35;
	add.f64 	%fd42, %fd41, %fd36;
	add.f64 	%fd230, %fd42, %fd37;
	setp.lt.u32 	%p3, %r34, 7168;
	mov.b32 	%r231, 3584;
	@%p3 bra 	$L__BB9_25;
	add.s32 	%r14, %r34, -3584;
	mov.b32 	%r231, 3584;
$L__BB9_23:
	add.s32 	%r37, %r231, %r13;
	mul.wide.u32 	%rd39, %r37, 8;
	add.s64 	%rd26, %rd8, %rd39;
	// begin inline asm
	ld.global.nc.u64 %rd25, [%rd26];
	// end inline asm
	mov.b64 	%fd43, %rd25;
	add.s64 	%rd28, %rd26, 4096;
	// begin inline asm
	ld.global.nc.u64 %rd27, [%rd28];
	// end inline asm
	mov.b64 	%fd44, %rd27;
	add.s64 	%rd30, %rd26, 8192;
	// begin inline asm
	ld.global.nc.u64 %rd29, [%rd30];
	// end inline asm
	mov.b64 	%fd45, %rd29;
	add.s64 	%rd32, %rd26, 12288;
	// begin inline asm
	ld.global.nc.u64 %rd31, [%rd32];
	// end inline asm
	mov.b64 	%fd46, %rd31;
	add.s64 	%rd34, %rd26, 16384;
	// begin inline asm
	ld.global.nc.u64 %rd33, [%rd34];
	// end inline asm
	mov.b64 	%fd47, %rd33;
	add.s64 	%rd36, %rd26, 20480;
	// begin inline asm
	ld.global.nc.u64 %rd35, [%rd36];
	// end inline asm
	mov.b64 	%fd48, %rd35;
	add.s64 	%rd38, %rd26, 24576;
	// begin inline asm
	ld.global.nc.u64 %rd37, [%rd38];
	// end inline asm
	mov.b64 	%fd49, %rd37;
	add.f64 	%fd50, %fd230, %fd43;
	add.f64 	%fd51, %fd50, %fd44;
	add.f64 	%fd52, %fd51, %fd45;
	add.f64 	%fd53, %fd52, %fd46;
	add.f64 	%fd54, %fd53, %fd47;
	add.f64 	%fd55, %fd54, %fd48;
	add.f64 	%fd230, %fd55, %fd49;
	sub.s32 	%r38, %r34, %r231;
	setp.lt.s32 	%p4, %r38, 3584;
	@%p4 bra 	$L__BB9_33;
	add.s32 	%r231, %r231, 3584;
	setp.le.s32 	%p5, %r231, %r14;
	@%p5 bra 	$L__BB9_23;
$L__BB9_25:
	setp.le.s32 	%p6, %r34, %r231;
	@%p6 bra 	$L__BB9_33;
	sub.s32 	%r18, %r34, %r231;
	setp.ge.s32 	%p7, %r13, %r18;
	@%p7 bra 	$L__BB9_33;
	not.b32 	%r39, %r13;
	add.s32 	%r40, %r34, %r39;
	sub.s32 	%r19, %r40, %r231;
	and.b32  	%r41, %r19, 1536;
	setp.eq.s32 	%p8, %r41, 1536;
	mov.u32 	%r235, %r13;
	@%p8 bra 	$L__BB9_30;
	add.s32 	%r233, %r13, %r231;
	shr.u32 	%r42, %r19, 9;
	add.s32 	%r43, %r42, 1;
	and.b32  	%r44, %r43, 3;
	neg.s32 	%r232, %r44;
	mov.u32 	%r235, %r13;
$L__BB9_29:
	.pragma "nounroll";
	mul.wide.u32 	%rd42, %r233, 8;
	add.s64 	%rd41, %rd8, %rd42;
	// begin inline asm
	ld.global.nc.u64 %rd40, [%rd41];
	// end inline asm
	mov.b64 	%fd57, %rd40;
	add.f64 	%fd230, %fd230, %fd57;
	add.s32 	%r235, %r235, 512;
	add.s32 	%r233, %r233, 512;
	add.s32 	%r232, %r232, 1;
	setp.ne.s32 	%p9, %r232, 0;
	@%p9 bra 	$L__BB9_29;
$L__BB9_30:
	setp.lt.u32 	%p10, %r19, 1536;
	@%p10 bra 	$L__BB9_33;
	cvt.u64.u32 	%rd43, %r235;
	cvt.u64.u32 	%rd44, %r231;
	add.s64 	%rd45, %rd43, %rd44;
	shl.b64 	%rd46, %rd45, 3;
	add.s64 	%rd47, %rd46, %rd8;
	add.s64 	%rd103, %rd47, 8192;
	add.s32 	%r236, %r235, %r231;
$L__BB9_32:
	mul.wide.u32 	%rd56, %r236, 8;
	add.s64 	%rd49, %rd8, %rd56;
	// begin inline asm
	ld.global.nc.u64 %rd48, [%rd49];
	// end inline asm
	mov.b64 	%fd58, %rd48;
	add.f64 	%fd59, %fd230, %fd58;
	add.s64 	%rd51, %rd103, -4096;
	// begin inline asm
	ld.global.nc.u64 %rd50, [%rd51];
	// end inline asm
	mov.b64 	%fd60, %rd50;
	add.f64 	%fd61, %fd59, %fd60;
	// begin inline asm
	ld.global.nc.u64 %rd52, [%rd103];
	// end inline asm
	mov.b64 	%fd62, %rd52;
	add.f64 	%fd63, %fd61, %fd62;
	add.s64 	%rd55, %rd103, 4096;
	// begin inline asm
	ld.global.nc.u64 %rd54, [%rd55];
	// end inline asm
	mov.b64 	%fd64, %rd54;
	add.f64 	%fd230, %fd63, %fd64;
	add.s32 	%r235, %r235, 2048;
	add.s64 	%rd103, %rd103, 16384;
	add.s32 	%r236, %r236, 2048;
	setp.lt.s32 	%p11, %r235, %r18;
	@%p11 bra 	$L__BB9_32;
$L__BB9_33:
	// begin inline asm
	mov.u32 %r45, %laneid;
	// end inline asm
	mov.b64 	%rd57, %fd230;
	mov.b64 	{%r47, %r52}, %rd57;
	mov.b32 	%r53, 1;
	mov.b32 	%r94, 31;
	mov.b32 	%r95, -1;
	// begin inline asm
	shfl.sync.down.b32 %r46, %r47, %r53, %r94, %r95;
	// end inline asm
	// begin inline asm
	shfl.sync.down.b32 %r51, %r52, %r53, %r94, %r95;
	// end inline asm
	mov.b64 	%rd58, {%r46, %r51};
	mov.b64 	%fd65, %rd58;
	setp.gt.s32 	%p12, %r45, 30;
	add.f64 	%fd66, %fd230, %fd65;
	selp.f64 	%fd67, %fd230, %fd66, %p12;
	mov.b64 	%rd59, %fd67;
	mov.b64 	{%r57, %r62}, %rd59;
	mov.b32 	%r63, 2;
	// begin inline asm
	shfl.sync.down.b32 %r56, %r57, %r63, %r94, %r95;
	// end inline asm
	// begin inline asm
	shfl.sync.down.b32 %r61, %r62, %r63, %r94, %r95;
	// end inline asm
	mov.b64 	%rd60, {%r56, %r61};
	mov.b64 	%fd68, %rd60;
	setp.gt.s32 	%p13, %r45, 29;
	add.f64 	%fd69, %fd67, %fd68;
	selp.f64 	%fd70, %fd67, %fd69, %p13;
	mov.b64 	%rd61, %fd70;
	mov.b64 	{%r67, %r72}, %rd61;
	mov.b32 	%r73, 4;
	// begin inline asm
	shfl.sync.down.b32 %r66, %r67, %r73, %r94, %r95;
	// end inline asm
	// begin inline asm
	shfl.sync.down.b32 %r71, %r72, %r73, %r94, %r95;
	// end inline asm
	mov.b64 	%rd62, {%r66, %r71};
	mov.b64 	%fd71, %rd62;
	setp.gt.s32 	%p14, %r45, 27;
	add.f64 	%fd72, %fd70, %fd71;
	selp.f64 	%fd73, %fd70, %fd72, %p14;
	mov.b64 	%rd63, %fd73;
	mov.b64 	{%r77, %r82}, %rd63;
	mov.b32 	%r83, 8;
	// begin inline asm
	shfl.sync.down.b32 %r76, %r77, %r83, %r94, %r95;
	// end inline asm
	// begin inline asm
	shfl.sync.down.b32 %r81, %r82, %r83, %r94, %r95;
	// end inline asm
	mov.b64 	%rd64, {%r76, %r81};
	mov.b64 	%fd74, %rd64;
	setp.gt.s32 	%p15, %r45, 23;
	add.f64 	%fd75, %fd73, %fd74;
	selp.f64 	%fd76, %fd73, %fd75, %p15;
	mov.b64 	%rd65, %fd76;
	mov.b64 	{%r87, %r92}, %rd65;
	mov.b32 	%r93, 16;
	// begin inline asm
	shfl.sync.down.b32 %r86, %r87, %r93, %r94, %r95;
	// end inline asm
	// begin inline asm
	shfl.sync.down.b32 %r91, %r92, %r93, %r94, %r95;
	// end inline asm
	mov.b64 	%rd66, {%r86, %r91};
	mov.b64 	%fd77, %rd66;
	setp.gt.s32 	%p16, %r45, 15;
	add.f64 	%fd26, %fd76, %fd77;
	selp.f64 	%fd231, %fd76, %fd26, %p16;
	setp.ne.s32 	%p17, %r45, 0;
	@%p17 bra 	$L__BB9_35;
	shr.u32 	%r96, %r13, 2;
	and.b32  	%r97, %r96, 248;
	mov.u32 	%r98, _ZZN3cub18CUB_300001_SM_10006detail6reduce28DeviceReduceSingleTileKernelINS2_10policy_hubIdyN4cuda3std3__44plusIdEEE10Policy1000EPdSC_iS9_ddNS7_10__identityEEEvT0_T1_T2_T3_T4_T6_E12temp_storage;
	add.s32 	%r99, %r98, %r97;
	st.shared.f64 	[%r99+16], %fd26;
$L__BB9_35:
	bar.sync 	0;
	setp.ne.s32 	%p18, %r13, 0;
	@%p18 bra 	$L__BB9_37;
	ld.shared.f64 	%fd78, [_ZZN3cub18CUB_300001_SM_10006detail6reduce28DeviceReduceSingleTileKernelINS2_10policy_hubIdyN4cuda3std3__44plusIdEEE10Policy1000EPdSC_iS9_ddNS7_10__identityEEEvT0_T1_T2_T3_T4_T6_E12temp_storage+24];
	add.f64 	%fd79, %fd231, %fd78;
	ld.shared.f64 	%fd80, [_ZZN3cub18CUB_300001_SM_10006detail6reduce28DeviceReduceSingleTileKernelINS2_10policy_hubIdyN4cuda3std3__44plusIdEEE10Policy1000EPdSC_iS9_ddNS7_10__identityEEEvT0_T1_T2_T3_T4_T6_E12temp_storage+32];
	add.f64 	%fd81, %fd79, %fd80;
	ld.shared.f64 	%fd82, [_ZZN3cub18CUB_300001_SM_10006detail6reduce28DeviceReduceSingleTileKernelINS2_10policy_hubIdyN4cuda3std3__44plusIdEEE10Policy1000EPdSC_iS9_ddNS7_10__identityEEEvT0_T1_T2_T3_T4_T6_E12temp_storage+40];
	add.f64 	%fd83, %fd81, %fd82;
	ld.shared.f64 	%fd84, [_ZZN3cub18CUB_300001_SM_10006detail6reduce28DeviceReduceSingleTileKernelINS2_10policy_hubIdyN4cuda3std3__44plusIdEEE10Policy1000EPdSC_iS9_ddNS7_10__identityEEEvT0_T1_T2_T3_T4_T6_E12temp_storage+48];
	add.f64 	%fd85, %fd83, %fd84;
	ld.shared.f64 	%fd86, [_ZZN3cub18CUB_300001_SM_10006detail6reduce28DeviceReduceSingleTileKernelINS2_10policy_hubIdyN4cuda3std3__44plusIdEEE10Policy1000EPdSC_iS9_ddNS7_10__identityEEEvT0_T1_T2_T3_T4_T6_E12temp_storage+56];
	add.f64 	%fd87, %fd85, %fd86;
	ld.shared.f64 	%fd88, [_ZZN3cub18CUB_300001_SM_10006detail6reduce28DeviceReduceSingleTileKernelINS2_10policy_hubIdyN4cuda3std3__44plusIdEEE10Policy1000EPdSC_iS9_ddNS7_10__identityEEEvT0_T1_T2_T3_T4_T6_E12temp_storage+64];
	add.f64 	%fd89, %fd87, %fd88;
	ld.shared.f64 	%fd90, [_ZZN3cub18CUB_300001_SM_10006detail6reduce28DeviceReduceSingleTileKernelINS2_10policy_hubIdyN4cuda3std3__44plusIdEEE10Policy1000EPdSC_iS9_ddNS7_10__identityEEEvT0_T1_T2_T3_T4_T6_E12temp_storage+72];
	add.f64 	%fd91, %fd89, %fd90;
	ld.shared.f64 	%fd92, [_ZZN3cub18CUB_300001_SM_10006detail6reduce28DeviceReduceSingleTileKernelINS2_10policy_hubIdyN4cuda3std3__44plusIdEEE10Policy1000EPdSC_iS9_ddNS7_10__identityEEEvT0_T1_T2_T3_T4_T6_E12temp_storage+80];
	add.f64 	%fd93, %fd91, %fd92;
	ld.shared.f64 	%fd94, [_ZZN3cub18CUB_300001_SM_10006detail6reduce28DeviceReduceSingleTileKernelINS2_10policy_hubIdyN4cuda3std3__44plusIdEEE10Policy1000EPdSC_iS9_ddNS7_10__identityEEEvT0_T1_T2_T3_T4_T6_E12temp_storage+88];
	add.f64 	%fd95, %fd93, %fd94;
	ld.shared.f64 	%fd96, [_ZZN3cub18CUB_300001_SM_10006detail6reduce28DeviceReduceSingleTileKernelINS2_10policy_hubIdyN4cuda3std3__44plusIdEEE10Policy1000EPdSC_iS9_ddNS7_10__identityEEEvT0_T1_T2_T3_T4_T6_E12temp_storage+96];
	add.f64 	%fd97, %fd95, %fd96;
	ld.shared.f64 	%fd98, [_ZZN3cub18CUB_300001_SM_10006detail6reduce28DeviceReduceSingleTileKernelINS2_10policy_hubIdyN4cuda3std3__44plusIdEEE10Policy1000EPdSC_iS9_ddNS7_10__identityEEEvT0_T1_T2_T3_T4_T6_E12temp_storage+104];
	add.f64 	%fd99, %fd97, %fd98;
	ld.shared.f64 	%fd100, [_ZZN3cub18CUB_300001_SM_10006detail6reduce28DeviceReduceSingleTileKernelINS2_10policy_hubIdyN4cuda3std3__44plusIdEEE10Policy1000EPdSC_iS9_ddNS7_10__identityEEEvT0_T1_T2_T3_T4_T6_E12temp_storage+112];
	add.f64 	%fd101, %fd99, %fd100;
	ld.shared.f64 	%fd102, [_ZZN3cub18CUB_300001_SM_10006detail6reduce28DeviceReduceSingleTileKernelINS2_10policy_hubIdyN4cuda3std3__44plusIdEEE10Policy1000EPdSC_iS9_ddNS7_10__identityEEEvT0_T1_T2_T3_T4_T6_E12temp_storage+120];
	add.f64 	%fd103, %fd101, %fd102;
	ld.shared.f64 	%fd104, [_ZZN3cub18CUB_300001_SM_10006detail6reduce28DeviceReduceSingleTileKernelINS2_10policy_hubIdyN4cuda3std3__44plusIdEEE10Policy1000EPdSC_iS9_ddNS7_10__identityEEEvT0_T1_T2_T3_T4_T6_E12temp_storage+128];
	add.f64 	%fd105, %fd103, %fd104;
	ld.shared.f64 	%fd106, [_ZZN3cub18CUB_300001_SM_10006detail6reduce28DeviceReduceSingleTileKernelINS2_10policy_hubIdyN4cuda3std3__44plusIdEEE10Policy1000EPdSC_iS9_ddNS7_10__identityEEEvT0_T1_T2_T3_T4_T6_E12temp_storage+136];
	add.f64 	%fd231, %fd105, %fd106;
$L__BB9_37:
	mov.u32 	%r223, %tid.x;
	setp.ne.s32 	%p56, %r223, 0;
	@%p56 bra 	$L__BB9_39;
	add.f64 	%fd217, %fd30, %fd231;
	st.global.f64 	[%rd1], %fd217;
$L__BB9_39:
	ret;

}


// ===== COMPILED SASS (sm_100) =====

	.target	sm_100

	.elftype	@"ET_EXEC"


//--------------------- .note.nv.tkinfo           --------------------------
	.section	.note.nv.tkinfo,"",@"SHT_NOTE"
	.sectionflags	@"SHF_NOTE_NV_TKINFO"
	.tkinfo
        /*0018*/ 	.word	0x00000002
        /*0030*/ 	.string	""
        /*0030*/ 	.string	"ptxas"
        /*0030*/ 	.string	"Cuda compilation tools, release 13.0, V13.0.88"
        /*0030*/ 	.string	"Build cuda_13.0.r13.0/compiler.36424714_0"
        /*0030*/ 	.string	"-arch sm_100 -m 64 "



//--------------------- .note.nv.cuinfo           --------------------------
	.section	.note.nv.cuinfo,"",@"SHT_NOTE"
	.sectionflags	@"SHF_NOTE_NV_CUINFO"
        /*0018*/ 	.short	0x0002
        /*001a*/ 	.short	0x0064
        /*001c*/ 	.short	0x0082
	.zero		2


//--------------------- .nv.info                  --------------------------
	.section	.nv.info,"",@"SHT_CUDA_INFO"
	.align	4


	//----- nvinfo : EIATTR_REGCOUNT
	.align		4
        /*0000*/ 	.byte	0x04, 0x2f
        /*0002*/ 	.short	(.L_44 - .L_43)
	.align		4
.L_43:
        /*0004*/ 	.word	index@(_ZN3cub18CUB_300001_SM_10006detail11EmptyKernelIvEEvv)
        /*0008*/ 	.word	0x00000004


	//----- nvinfo : EIATTR_FRAME_SIZE
	.align		4
.L_44:
        /*000c*/ 	.byte	0x04, 0x11
        /*000e*/ 	.short	(.L_46 - .L_45)
	.align		4
.L_45:
        /*0010*/ 	.word	index@(_ZN3cub18CUB_300001_SM_10006detail11EmptyKernelIvEEvv)
        /*0014*/ 	.word	0x00000000


	//----- nvinfo : EIATTR_REGCOUNT
	.align		4
.L_46:
        /*0018*/ 	.byte	0x04, 0x2f
        /*001a*/ 	.short	(.L_48 - .L_47)
	.align		4
.L_47:
        /*001c*/ 	.word	index@(_ZN3cub18CUB_300001_SM_10006detail8for_each13static_kernelINS2_12policy_hub_t12policy_500_tEmN6thrust24THRUST_300001_SM_1000_NS8cuda_cub20__uninitialized_fill7functorINS7_10device_ptrIdEEdEEEEvT0_T1_)
        /*0020*/ 	.word	0x00000009


	//----- nvinfo : EIATTR_FRAME_SIZE
	.align		4
.L_48:
        /*0024*/ 	.byte	0x04, 0x11
        /*0026*/ 	.short	(.L_50 - .L_49)
	.align		4
.L_49:
        /*0028*/ 	.word	index@(_ZN3cub18CUB_300001_SM_10006detail8for_each13static_kernelINS2_12policy_hub_t12policy_500_tEmN6thrust24THRUST_300001_SM_1000_NS8cuda_cub20__uninitialized_fill7functorINS7_10device_ptrIdEEdEEEEvT0_T1_)
        /*002c*/ 	.word	0x00000000


	//----- nvinfo : EIATTR_REGCOUNT
	.align		4
.L_50:
        /*0030*/ 	.byte	0x04, 0x2f
        /*0032*/ 	.short	(.L_52 - .L_51)
	.align		4
.L_51:
        /*0034*/ 	.word	index@(_ZN3cub18CUB_300001_SM_10006detail9transform16transform_kernelINS2_10policy_hubILb1EN4cuda3std3__45tupleIJN6thrust24THRUST_300001_SM_1000_NS17counting_iteratorIiNSA_11use_defaultESC_SC_EEEEEE10policy1000Ei4calcNSA_6detail15normal_iteratorINSA_10device_ptrIdEEEEJSD_EEEvT0_iT1_T2_DpNS2_10kernel_argIT3_EE)
        /*0038*/ 	.word	0x0000001e


	//----- nvinfo : EIATTR_FRAME_SIZE
	.align		4
.L_52:
        /*003c*/ 	.byte	0x04, 0x11
        /*003e*/ 	.short	(.L_54 - .L_53)
	.align		4
.L_53:
        /*0040*/ 	.word	index@($__internal_1_$__cuda_sm20_div_rn_f64_full)
        /*0044*/ 	.word	0x00000000


	//----- nvinfo : EIATTR_FRAME_SIZE
	.align		4
.L_54:
        /*0048*/ 	.byte	0x04, 0x11
        /*004a*/ 	.short	(.L_56 - .L_55)
	.align		4
.L_55:
        /*004c*/ 	.word	index@(_ZN3cub18CUB_300001_SM_10006detail9transform16transform_kernelINS2_10policy_hubILb1EN4cuda3std3__45tupleIJN6thrust24THRUST_300001_SM_1000_NS17counting_iteratorIiNSA_11use_defaultESC_SC_EEEEEE10policy1000Ei4calcNSA_6detail15normal_iteratorINSA_10device_ptrIdEEEEJSD_EEEvT0_iT1_T2_DpNS2_10kernel_argIT3_EE)
        /*0050*/ 	.word	0x00000000


	//----- nvinfo : EIATTR_REGCOUNT
	.align		4
.L_56:
        /*0054*/ 	.byte	0x04, 0x2f
        /*0056*/ 	.short	(.L_58 - .L_57)
	.align		4
.L_57:
        /*0058*/ 	.word	index@(_ZN3cub18CUB_300001_SM_10006detail9transform16transform_kernelINS2_10policy_hubILb1EN4cuda3std3__45tupleIJN6thrust24THRUST_300001_SM_1000_NS17counting_iteratorIiNSA_11use_defaultESC_SC_EEEEEE10policy1000El4calcNSA_6detail15normal_iteratorINSA_10device_ptrIdEEEEJSD_EEEvT0_iT1_T2_DpNS2_10kernel_argIT3_EE)
        /*005c*/ 	.word	0x0000001e


	//----- nvinfo : EIATTR_FRAME_SIZE
	.align		4
.L_58:
        /*0060*/ 	.byte	0x04, 0x11
        /*0062*/ 	.short	(.L_60 - .L_59)
	.align		4
.L_59:
        /*0064*/ 	.word	index@($__internal_0_$__cuda_sm20_div_rn_f64_full)
        /*0068*/ 	.word	0x00000000


	//----- nvinfo : EIATTR_FRAME_SIZE
	.align		4
.L_60:
        /*006c*/ 	.byte	0x04, 0x11
        /*006e*/ 	.short	(.L_62 - .L_61)
	.align		4
.L_61:
        /*0070*/ 	.word	index@(_ZN3cub18CUB_300001_SM_10006detail9transform16transform_kernelINS2_10policy_hubILb1EN4cuda3std3__45tupleIJN6thrust24THRUST_300001_SM_1000_NS17counting_iteratorIiNSA_11use_defaultESC_SC_EEEEEE10policy1000El4calcNSA_6detail15normal_iteratorINSA_10device_ptrIdEEEEJSD_EEEvT0_iT1_T2_DpNS2_10kernel_argIT3_EE)
        /*0074*/ 	.word	0x00000000


	//----- nvinfo : EIATTR_REGCOUNT
	.align		4
.L_62:
        /*0078*/ 	.byte	0x04, 0x2f
        /*007a*/ 	.short	(.L_64 - .L_63)
	.align		4
.L_63:
        /*007c*/ 	.word	index@(_ZN3cub18CUB_300001_SM_10006detail6reduce28DeviceReduceSingleTileKernelINS2_10policy_hubIdjN4cuda3std3__44plusIdEEE10Policy1000EN6thrust24THRUST_300001_SM_1000_NS6detail15normal_iteratorINSD_10device_ptrIdEEEEPdjS9_ddNS7_10__identityEEEvT0_T1_T2_T3_T4_T6_)
        /*0080*/ 	.word	0x0000002d


	//----- nvinfo : EIATTR_FRAME_SIZE
	.align		4
.L_64:
        /*0084*/ 	.byte	0x04, 0x11
        /*0086*/ 	.short	(.L_66 - .L_65)
	.align		4
.L_65:
        /*0088*/ 	.word	index@(_ZN3cub18CUB_300001_SM_10006detail6reduce28DeviceReduceSingleTileKernelINS2_10policy_hubIdjN4cuda3std3__44plusIdEEE10Policy1000EN6thrust24THRUST_300001_SM_1000_NS6detail15normal_iteratorINSD_10device_ptrIdEEEEPdjS9_ddNS7_10__identityEEEvT0_T1_T2_T3_T4_T6_)
        /*008c*/ 	.word	0x00000000


	//----- nvinfo : EIATTR_REGCOUNT
	.align		4
.L_66:
        /*0090*/ 	.byte	0x04, 0x2f
        /*0092*/ 	.short	(.L_68 - .L_67)
	.align		4
.L_67:
        /*0094*/ 	.word	index@(_ZN3cub18CUB_300001_SM_10006detail6reduce18DeviceReduceKernelINS2_10policy_hubIdjN4cuda3std3__44plusIdEEE10Policy1000EN6thrust24THRUST_300001_SM_1000_NS6detail15normal_iteratorINSD_10device_ptrIdEEEEjS9_dNS7_10__identityEEEvT0_PT3_T1_NS0_13GridEvenShareISN_EET2_T4_)
        /*0098*/ 	.word	0x00000020


	//----- nvinfo : EIATTR_FRAME_SIZE
	.align		4
.L_68:
        /*009c*/ 	.byte	0x04, 0x11
        /*009e*/ 	.short	(.L_70 - .L_69)
	.align		4
.L_69:
        /*00a0*/ 	.word	index@(_ZN3cub18CUB_300001_SM_10006detail6reduce18DeviceReduceKernelINS2_10policy_hubIdjN4cuda3std3__44plusIdEEE10Policy1000EN6thrust24THRUST_300001_SM_1000_NS6detail15normal_iteratorINSD_10device_ptrIdEEEEjS9_dNS7_10__identityEEEvT0_PT3_T1_NS0_13GridEvenShareISN_EET2_T4_)
        /*00a4*/ 	.word	0x00000000


	//----- nvinfo : EIATTR_REGCOUNT
	.align		4
.L_70:
        /*00a8*/ 	.byte	0x04, 0x2f
        /*00aa*/ 	.short	(.L_72 - .L_71)
	.align		4
.L_71:
        /*00ac*/ 	.word	index@(_ZN3cub18CUB_300001_SM_10006detail6reduce28DeviceReduceSingleTileKernelINS2_10policy_hubIdjN4cuda3std3__44plusIdEEE10Policy1000EPdSC_iS9_ddNS7_10__identityEEEvT0_T1_T2_T3_T4_T6_)
        /*00b0*/ 	.word	0x00000030


	//----- nvinfo : EIATTR_FRAME_SIZE
	.align		4
.L_72:
        /*00b4*/ 	.byte	0x04, 0x11
        /*00b6*/ 	.short	(.L_74 - .L_73)
	.align		4
.L_73:
        /*00b8*/ 	.word	index@(_ZN3cub18CUB_300001_SM_10006detail6reduce28DeviceReduceSingleTileKernelINS2_10policy_hubIdjN4cuda3std3__44plusIdEEE10Policy1000EPdSC_iS9_ddNS7_10__identityEEEvT0_T1_T2_T3_T4_T6_)
        /*00bc*/ 	.word	0x00000000


	//----- nvinfo : EIATTR_REGCOUNT
	.align		4
.L_74:
        /*00c0*/ 	.byte	0x04, 0x2f
        /*00c2*/ 	.short	(.L_76 - .L_75)
	.align		4
.L_75:
        /*00c4*/ 	.word	index@(_ZN3cub18CUB_300001_SM_10006detail6reduce28DeviceReduceSingleTileKernelINS2_10policy_hubIdyN4cuda3std3__44plusIdEEE10Policy1000EN6thrust24THRUST_300001_SM_1000_NS6detail15normal_iteratorINSD_10device_ptrIdEEEEPdyS9_ddNS7_10__identityEEEvT0_T1_T2_T3_T4_T6_)
        /*00c8*/ 	.word	0x0000002e


	//----- nvinfo : EIATTR_FRAME_SIZE
	.align		4
.L_76:
        /*00cc*/ 	.byte	0x04, 0x11
        /*00ce*/ 	.short	(.L_78 - .L_77)
	.align		4
.L_77:
        /*00d0*/ 	.word	index@(_ZN3cub18CUB_300001_SM_10006detail6reduce28DeviceReduceSingleTileKernelINS2_10policy_hubIdyN4cuda3std3__44plusIdEEE10Policy1000EN6thrust24THRUST_300001_SM_1000_NS6detail15normal_iteratorINSD_10device_ptrIdEEEEPdyS9_ddNS7_10__identityEEEvT0_T1_T2_T3_T4_T6_)
        /*00d4*/ 	.word	0x00000000


	//----- nvinfo : EIATTR_REGCOUNT
	.align		4
.L_78:
        /*00d8*/ 	.byte	0x04, 0x2f
        /*00da*/ 	.short	(.L_80 - .L_79)
	.align		4
.L_79:
        /*00dc*/ 	.word	index@(_ZN3cub18CUB_300001_SM_10006detail6reduce18DeviceReduceKernelINS2_10policy_hubIdyN4cuda3std3__44plusIdEEE10Policy1000EN6thrust24THRUST_300001_SM_1000_NS6detail15normal_iteratorINSD_10device_ptrIdEEEEyS9_dNS7_10__identityEEEvT0_PT3_T1_NS0_13GridEvenShareISN_EET2_T4_)
        /*00e0*/ 	.word	0x0000001d


	//----- nvinfo : EIATTR_FRAME_SIZE
	.align		4
.L_80:
        /*00e4*/ 	.byte	0x04, 0x11
        /*00e6*/ 	.short	(.L_82 - .L_81)
	.align		4
.L_81:
        /*00e8*/ 	.word	index@(_ZN3cub18CUB_300001_SM_10006detail6reduce18DeviceReduceKernelINS2_10policy_hubIdyN4cuda3std3__44plusIdEEE10Policy1000EN6thrust24THRUST_300001_SM_1000_NS6detail15normal_iteratorINSD_10device_ptrIdEEEEyS9_dNS7_10__identityEEEvT0_PT3_T1_NS0_13GridEvenShareISN_EET2_T4_)
        /*00ec*/ 	.word	0x00000000


	//----- nvinfo : EIATTR_REGCOUNT
	.align		4
.L_82:
        /*00f0*/ 	.byte	0x04, 0x2f
        /*00f2*/ 	.short	(.L_84 - .L_83)
	.align		4
.L_83:
        /*00f4*/ 	.word	index@(_ZN3cub18CUB_300001_SM_10006detail6reduce28DeviceReduceSingleTileKernelINS2_10policy_hubIdyN4cuda3std3__44plusIdEEE10Policy1000EPdSC_iS9_ddNS7_10__identityEEEvT0_T1_T2_T3_T4_T6_)
        /*00f8*/ 	.word	0x00000030


	//----- nvinfo : EIATTR_FRAME_SIZE
	.align		4
.L_84:
        /*00fc*/ 	.byte	0x04, 0x11
        /*00fe*/ 	.short	(.L_86 - .L_85)
	.align		4
.L_85:
        /*0100*/ 	.word	index@(_ZN3cub18CUB_300001_SM_10006detail6reduce28DeviceReduceSingleTileKernelINS2_10policy_hubIdyN4cuda3std3__44plusIdEEE10Policy1000EPdSC_iS9_ddNS7_10__identityEEEvT0_T1_T2_T3_T4_T6_)
        /*0104*/ 	.word	0x00000000


	//----- nvinfo : EIATTR_MIN_STACK_SIZE
	.align		4
.L_86:
        /*0108*/ 	.byte	0x04, 0x12
        /*010a*/ 	.short	(.L_88 - .L_87)
	.align		4
.L_87:
        /*010c*/ 	.word	index@(_ZN3cub18CUB_300001_SM_10006detail6reduce28DeviceReduceSingleTileKernelINS2_10policy_hubIdyN4cuda3std3__44plusIdEEE10Policy1000EPdSC_iS9_ddNS7_10__identityEEEvT0_T1_T2_T3_T4_T6_)
        /*0110*/ 	.word	0x00000000


	//----- nvinfo : EIATTR_MIN_STACK_SIZE
	.align		4
.L_88:
        /*0114*/ 	.byte	0x04, 0x12
        /*0116*/ 	.short	(.L_90 - .L_89)
	.align		4
.L_89:
        /*0118*/ 	.word	index@(_ZN3cub18CUB_300001_SM_10006detail6reduce18DeviceReduceKernelINS2_10policy_hubIdyN4cuda3std3__44plusIdEEE10Policy1000EN6thrust24THRUST_300001_SM_1000_NS6detail15normal_iteratorINSD_10device_ptrIdEEEEyS9_dNS7_10__identityEEEvT0_PT3_T1_NS0_13GridEvenShareISN_EET2_T4_)
        /*011c*/ 	.word	0x00000000


	//----- nvinfo : EIATTR_MIN_STACK_SIZE
	.align		4
.L_90:
        /*0120*/ 	.byte	0x04, 0x12
        /*0122*/ 	.short	(.L_92 - .L_91)
	.align		4
.L_91:
        /*0124*/ 	.word	index@(_ZN3cub18CUB_300001_SM_10006detail6reduce28DeviceReduceSingleTileKernelINS2_10policy_hubIdyN4cuda3std3__44plusIdEEE10Policy1000EN6thrust24THRUST_300001_SM_1000_NS6detail15normal_iteratorINSD_10device_ptrIdEEEEPdyS9_ddNS7_10__identityEEEvT0_T1_T2_T3_T4_T6_)
        /*0128*/ 	.word	0x00000000


	//----- nvinfo : EIATTR_MIN_STACK_SIZE
	.align		4
.L_92:
        /*012c*/ 	.byte	0x04, 0x12
        /*012e*/ 	.short	(.L_94 - .L_93)
	.align		4
.L_93:
        /*0130*/ 	.word	index@(_ZN3cub18CUB_300001_SM_10006detail6reduce28DeviceReduceSingleTileKernelINS2_10policy_hubIdjN4cuda3std3__44plusIdEEE10Policy1000EPdSC_iS9_ddNS7_10__identityEEEvT0_T1_T2_T3_T4_T6_)
        /*0134*/ 	.word	0x00000000


	//----- nvinfo : EIATTR_MIN_STACK_SIZE
	.align		4
.L_94:
        /*0138*/ 	.byte	0x04, 0x12
        /*013a*/ 	.short	(.L_96 - .L_95)
	.align		4
.L_95:
        /*013c*/ 	.word	index@(_ZN3cub18CUB_300001_SM_10006detail6reduce18DeviceReduceKernelINS2_10policy_hubIdjN4cuda3std3__44plusIdEEE10Policy1000EN6thrust24THRUST_300001_SM_1000_NS6detail15normal_iteratorINSD_10device_ptrIdEEEEjS9_dNS7_10__identityEEEvT0_PT3_T1_NS0_13GridEvenShareISN_EET2_T4_)
        /*0140*/ 	.word	0x00000000


	//----- nvinfo : EIATTR_MIN_STACK_SIZE
	.align		4
.L_96:
        /*0144*/ 	.byte	0x04, 0x12
        /*0146*/ 	.short	(.L_98 - .L_97)
	.align		4
.L_97:
        /*0148*/ 	.word	index@(_ZN3cub18CUB_300001_SM_10006detail6reduce28DeviceReduceSingleTileKernelINS2_10policy_hubIdjN4cuda3std3__44plusIdEEE10Policy1000EN6thrust24THRUST_300001_SM_1000_NS6detail15normal_iteratorINSD_10device_ptrIdEEEEPdjS9_ddNS7_10__identityEEEvT0_T1_T2_T3_T4_T6_)
        /*014c*/ 	.word	0x00000000


	//----- nvinfo : EIATTR_MIN_STACK_SIZE
	.align		4
.L_98:
        /*0150*/ 	.byte	0x04, 0x12
        /*0152*/ 	.short	(.L_100 - .L_99)
	.align		4
.L_99:
        /*0154*/ 	.word	index@(_ZN3cub18CUB_300001_SM_10006detail9transform16transform_kernelINS2_10policy_hubILb1EN4cuda3std3__45tupleIJN6thrust24THRUST_300001_SM_1000_NS17counting_iteratorIiNSA_11use_defaultESC_SC_EEEEEE10policy1000El4calcNSA_6detail15normal_iteratorINSA_10device_ptrIdEEEEJSD_EEEvT0_iT1_T2_DpNS2_10kernel_argIT3_EE)
        /*0158*/ 	.word	0x00000000


	//----- nvinfo : EIATTR_MIN_STACK_SIZE
	.align		4
.L_100:
        /*015c*/ 	.byte	0x04, 0x12
        /*015e*/ 	.short	(.L_102 - .L_101)
	.align		4
.L_101:
        /*0160*/ 	.word	index@(_ZN3cub18CUB_300001_SM_10006detail9transform16transform_kernelINS2_10policy_hubILb1EN4cuda3std3__45tupleIJN6thrust24THRUST_300001_SM_1000_NS17counting_iteratorIiNSA_11use_defaultESC_SC_EEEEEE10policy1000Ei4calcNSA_6detail15normal_iteratorINSA_10device_ptrIdEEEEJSD_EEEvT0_iT1_T2_DpNS2_10kernel_argIT3_EE)
        /*0164*/ 	.word	0x00000000


	//----- nvinfo : EIATTR_MIN_STACK_SIZE
	.align		4
.L_102:
        /*0168*/ 	.byte	0x04, 0x12
        /*016a*/ 	.short	(.L_104 - .L_103)
	.align		4
.L_103:
        /*016c*/ 	.word	index@(_ZN3cub18CUB_300001_SM_10006detail8for_each13static_kernelINS2_12policy_hub_t12policy_500_tEmN6thrust24THRUST_300001_SM_1000_NS8cuda_cub20__uninitialized_fill7functorINS7_10device_ptrIdEEdEEEEvT0_T1_)
        /*0170*/ 	.word	0x00000000


	//----- nvinfo : EIATTR_MIN_STACK_SIZE
	.align		4
.L_104:
        /*0174*/ 	.byte	0x04, 0x12
        /*0176*/ 	.short	(.L_106 - .L_105)
	.align		4
.L_105:
        /*0178*/ 	.word	index@(_ZN3cub18CUB_300001_SM_10006detail11EmptyKernelIvEEvv)
        /*017c*/ 	.word	0x00000000
.L_106:


//--------------------- .nv.compat                --------------------------
	.section	.nv.compat,"",@"SHT_CUDA_COMPAT_INFO"
	.align	4
        /*0000*/ 	.byte	0x02, 0x09, 0x00, 0x00, 0x02, 0x02, 0x01, 0x00, 0x02, 0x05, 0x05, 0x00, 0x03, 0x07, 0x01, 0x01
        /*0010*/ 	.byte	0x02, 0x03, 0x00, 0x00, 0x02, 0x06, 0x01, 0x00, 0x04, 0x0b, 0x08, 0x00, 0x01, 0x00, 0x00, 0x00
        /*0020*/ 	.byte	0x00, 0x00, 0x00, 0x00


//--------------------- .nv.info._ZN3cub18CUB_300001_SM_10006detail6reduce28DeviceReduceSingleTileKernelINS2_10policy_hubIdyN4cuda3std3__44plusIdEEE10Policy1000EPdSC_iS9_ddNS7_10__identityEEEvT0_T1_T2_T3_T4_T6_ --------------------------
	.section	.nv.info._ZN3cub18CUB_300001_SM_10006detail6reduce28DeviceReduceSingleTileKernelINS2_10policy_hubIdyN4cuda3std3__44plusIdEEE10Policy1000EPdSC_iS9_ddNS7_10__identityEEEvT0_T1_T2_T3_T4_T6_,"",@"SHT_CUDA_INFO"
	.sectionflags	@""
	.align	4


	//----- nvinfo : EIATTR_CUDA_API_VERSION
	.align		4
        /*0000*/ 	.byte	0x04, 0x37
        /*0002*/ 	.short	(.L_108 - .L_107)
.L_107:
        /*0004*/ 	.word	0x00000082


	//----- nvinfo : EIATTR_KPARAM_INFO
	.align		4
.L_108:
        /*0008*/ 	.byte	0x04, 0x17
        /*000a*/ 	.short	(.L_110 - .L_109)
.L_109:
        /*000c*/ 	.word	0x00000000
        /*0010*/ 	.short	0x0005
        /*0012*/ 	.short	0x0020
        /*0014*/ 	.byte	0x00, 0xf0, 0x05, 0x00


	//----- nvinfo : EIATTR_KPARAM_INFO
	.align		4
.L_110:
        /*0018*/ 	.byte	0x04, 0x17
        /*001a*/ 	.short	(.L_112 - .L_111)
.L_111:
        /*001c*/ 	.word	0x00000000
        /*0020*/ 	.short	0x0004
        /*0022*/ 	.short	0x0018
        /*0024*/ 	.byte	0x00, 0xf0, 0x21, 0x00


	//----- nvinfo : EIATTR_KPARAM_INFO
	.align		4
.L_112:
        /*0028*/ 	.byte	0x04, 0x17
        /*002a*/ 	.short	(.L_114 - .L_113)
.L_113:
        /*002c*/ 	.word	0x00000000
        /*0030*/ 	.short	0x0003
        /*0032*/ 	.short	0x0014
        /*0034*/ 	.byte	0x00, 0xf0, 0x05, 0x00


	//----- nvinfo : EIATTR_KPARAM_INFO
	.align		4
.L_114:
        /*0038*/ 	.byte	0x04, 0x17
        /*003a*/ 	.short	(.L_116 - .L_115)
.L_115:
        /*003c*/ 	.word	0x00000000
        /*0040*/ 	.short	0x0002
        /*0042*/ 	.short	0x0010
        /*0044*/ 	.byte	0x00, 0xf0, 0x11, 0x00


	//----- nvinfo : EIATTR_KPARAM_INFO
	.align		4
.L_116:
        /*0048*/ 	.byte	0x04, 0x17
        /*004a*/ 	.short	(.L_118 - .L_117)
.L_117:
        /*004c*/ 	.word	0x00000000
        /*0050*/ 	.short	0x0001
        /*0052*/ 	.short	0x0008
        /*0054*/ 	.byte	0x00, 0xf5, 0x21, 0x00


	//----- nvinfo : EIATTR_KPARAM_INFO
	.align		4
.L_118:
        /*0058*/ 	.byte	0x04, 0x17
        /*005a*/ 	.short	(.L_120 - .L_119)
.L_119:
        /*005c*/ 	.word	0x00000000
        /*0060*/ 	.short	0x0000
        /*0062*/ 	.short	0x0000
        /*0064*/ 	.byte	0x00, 0xf5, 0x21, 0x00


	//----- nvinfo : EIATTR_SPARSE_MMA_MASK
	.align		4
.L_120:
        /*0068*/ 	.byte	0x03, 0x50
        /*006a*/ 	.short	0x0000


	//----- nvinfo : EIATTR_MAXREG_COUNT
	.align		4
        /*006c*/ 	.byte	0x03, 0x1b
        /*006e*/ 	.short	0x0080


	//----- nvinfo : EIATTR_NUM_BARRIERS
	.align		4
        /*0070*/ 	.byte	0x02, 0x4c
        /*0072*/ 	.byte	0x01
	.zero		1


	//----- nvinfo : EIATTR_MERCURY_ISA_VERSION
	.align		4
        /*0074*/ 	.byte	0x03, 0x5f
        /*0076*/ 	.short	0x0101


	//----- nvinfo : EIATTR_COOP_GROUP_MASK_REGIDS
	.align		4
        /*0078*/ 	.byte	0x04, 0x29
        /*007a*/ 	.short	(.L_122 - .L_121)


	//   ....[0]....
.L_121:
        /*007c*/ 	.word	0xffffffff


	//   ....[1]....
        /*0080*/ 	.word	0xffffffff


	//   ....[2]....
        /*0084*/ 	.word	0xffffffff


	//   ....[3]....
        /*0088*/ 	.word	0xffffffff


	//   ....[4]....
        /*008c*/ 	.word	0xffffffff


	//   ....[5]....
        /*0090*/ 	.word	0xffffffff


	//   ....[6]....
        /*0094*/ 	.word	0xffffffff


	//   ....[7]....
        /*0098*/ 	.word	0xffffffff


	//   ....[8]....
        /*009c*/ 	.word	0xffffffff


	//   ....[9]....
        /*00a0*/ 	.word	0xffffffff


	//   ....[10]....
        /*00a4*/ 	.word	0xffffffff


	//   ....[11]....
        /*00a8*/ 	.word	0xffffffff


	//   ....[12]....
        /*00ac*/ 	.word	0xffffffff


	//   ....[13]....
        /*00b0*/ 	.word	0xffffffff


	//   ....[14]....
        /*00b4*/ 	.word	0xffffffff


	//   ....[15]....
        /*00b8*/ 	.word	0xffffffff


	//   ....[16]....
        /*00bc*/ 	.word	0xffffffff


	//   ....[17]....
        /*00c0*/ 	.word	0xffffffff


	//   ....[18]....
        /*00c4*/ 	.word	0xffffffff


	//   ....[19]....
        /*00c8*/ 	.word	0xffffffff


	//   ....[20]....
        /*00cc*/ 	.word	0xffffffff


	//   ....[21]....
        /*00d0*/ 	.word	0xffffffff


	//   ....[22]....
        /*00d4*/ 	.word	0xffffffff


	//   ....[23]....
        /*00d8*/ 	.word	0xffffffff


	//   ....[24]....
        /*00dc*/ 	.word	0xffffffff


	//   ....[25]....
        /*00e0*/ 	.word	0xffffffff


	//   ....[26]....
        /*00e4*/ 	.word	0xffffffff


	//   ....[27]....
        /*00e8*/ 	.word	0xffffffff


	//   ....[28]....
        /*00ec*/ 	.word	0xffffffff


	//   ....[29]....
        /*00f0*/ 	.word	0xffffffff


	//----- nvinfo : EIATTR_COOP_GROUP_INSTR_OFFSETS
	.align		4
.L_122:
        /*00f4*/ 	.byte	0x04, 0x28
        /*00f6*/ 	.short	(.L_124 - .L_123)


	//   ....[0]....
.L_123:
        /*00f8*/ 	.word	0x00000960


	//   ....[1]....
        /*00fc*/ 	.word	0x00000970


	//   ....[2]....
        /*0100*/ 	.word	0x000009e0


	//   ....[3]....
        /*0104*/ 	.word	0x00000a10


	//   ....[4]....
        /*0108*/ 	.word	0x00000a70


	//   ....[5]....
        /*010c*/ 	.word	0x00000a80


	//   ....[6]....
        /*0110*/ 	.word	0x00000ae0


	//   ....[7]....
        /*0114*/ 	.word	0x00000af0


	//   ....[8]....
        /*0118*/ 	.word	0x00000b40


	//   ....[9]....
        /*011c*/ 	.word	0x00000b60


	//   ....[10]....
        /*0120*/ 	.word	0x00000e10


	//   ....[11]....
        /*0124*/ 	.word	0x00000e20


	//   ....[12]....
        /*0128*/ 	.word	0x00000eb0


	//   ....[13]....
        /*012c*/ 	.word	0x00000ed0


	//   ....[14]....
        /*0130*/ 	.word	0x00000f20


	//   ....[15]....
        /*0134*/ 	.word	0x00000f40


	//   ....[16]....
        /*0138*/ 	.word	0x00000f90


	//   ....[17]....
        /*013c*/ 	.word	0x00000fb0


	//   ....[18]....
        /*0140*/ 	.word	0x00001000


	//   ....[19]....
        /*0144*/ 	.word	0x00001030


	//   ....[20]....
        /*0148*/ 	.word	0x000020b0


	//   ....[21]....
        /*014c*/ 	.word	0x000020c0


	//   ....[22]....
        /*0150*/ 	.word	0x00002130


	//   ....[23]....
        /*0154*/ 	.word	0x00002140


	//   ....[24]....
        /*0158*/ 	.word	0x000021a0


	//   ....[25]....
        /*015c*/ 	.word	0x000021b0


	//   ....[26]....
        /*0160*/ 	.word	0x00002200


	//   ....[27]....
        /*0164*/ 	.word	0x00002220


	//   ....[28]....
        /*0168*/ 	.word	0x00002280


	//   ....[29]....
        /*016c*/ 	.word	0x000022b0


	//----- nvinfo : EIATTR_VRC_CTA_INIT_COUNT
	.align		4
.L_124:
        /*0170*/ 	.byte	0x02, 0x4a
	.zero		1
	.zero		1


	//----- nvinfo : EIATTR_EXIT_INSTR_OFFSETS
	.align		4
        /*0174*/ 	.byte	0x04, 0x1c
        /*0176*/ 	.short	(.L_126 - .L_125)


	//   ....[0]....
.L_125:
        /*0178*/ 	.word	0x00000080


	//   ....[1]....
        /*017c*/ 	.word	0x000000c0


	//   ....[2]....
        /*0180*/ 	.word	0x00002510


	//   ....[3]....
        /*0184*/ 	.word	0x00002560


	//----- nvinfo : EIATTR_MAX_THREADS
	.align		4
.L_126:
        /*0188*/ 	.byte	0x04, 0x05
        /*018a*/ 	.short	(.L_128 - .L_127)
.L_127:
        /*018c*/ 	.word	0x00000200
        /*0190*/ 	.word	0x00000001
        /*0194*/ 	.word	0x00000001


	//----- nvinfo : EIATTR_CRS_STACK_SIZE
	.align		4
.L_128:
        /*0198*/ 	.byte	0x04, 0x1e
        /*019a*/ 	.short	(.L_130 - .L_129)
.L_129:
        /*019c*/ 	.word	0x00000000


	//----- nvinfo : EIATTR_CBANK_PARAM_SIZE
	.align		4
.L_130:
        /*01a0*/ 	.byte	0x03, 0x19
        /*01a2*/ 	.short	0x0021


	//----- nvinfo : EIATTR_PARAM_CBANK
	.align		4
        /*01a4*/ 	.byte	0x04, 0x0a
        /*01a6*/ 	.short	(.L_132 - .L_131)
	.align		4
.L_131:
        /*01a8*/ 	.word	index@(.nv.constant0._ZN3cub18CUB_300001_SM_10006detail6reduce28DeviceReduceSingleTileKernelINS2_10policy_hubIdyN4cuda3std3__44plusIdEEE10Policy1000EPdSC_iS9_ddNS7_10__identityEEEvT0_T1_T2_T3_T4_T6_)
        /*01ac*/ 	.short	0x0380
        /*01ae*/ 	.short	0x0021


	//----- nvinfo : EIATTR_SW_WAR
	.align		4
.L_132:
        /*01b0*/ 	.byte	0x04, 0x36
        /*01b2*/ 	.short	(.L_134 - .L_133)
.L_133:
        /*01b4*/ 	.word	0x00000008
.L_134:


//--------------------- .nv.info._ZN3cub18CUB_300001_SM_10006detail6reduce18DeviceReduceKernelINS2_10policy_hubIdyN4cuda3std3__44plusIdEEE10Policy1000EN6thrust24THRUST_300001_SM_1000_NS6detail15normal_iteratorINSD_10device_ptrIdEEEEyS9_dNS7_10__identityEEEvT0_PT3_T1_NS0_13GridEvenShareISN_EET2_T4_ --------------------------
	.section	.nv.info._ZN3cub18CUB_300001_SM_10006detail6reduce18DeviceReduceKernelINS2_10policy_hubIdyN4cuda3std3__44plusIdEEE10Policy1000EN6thrust24THRUST_300001_SM_1000_NS6detail15normal_iteratorINSD_10device_ptrIdEEEEyS9_dNS7_10__identityEEEvT0_PT3_T1_NS0_13GridEvenShareISN_EET2_T4_,"",@"SHT_CUDA_INFO"
	.sectionflags	@""
	.align	4


	//----- nvinfo : EIATTR_CUDA_API_VERSION
	.align		4
        /*0000*/ 	.byte	0x04, 0x37
        /*0002*/ 	.short	(.L_136 - .L_135)
.L_135:
        /*0004*/ 	.word	0x00000082


	//----- nvinfo : EIATTR_KPARAM_INFO
	.align		4
.L_136:
        /*0008*/ 	.byte	0x04, 0x17
        /*000a*/ 	.short	(.L_138 - .L_137)
.L_137:
        /*000c*/ 	.word	0x00000000
        /*0010*/ 	.short	0x0005
        /*0012*/ 	.short	0x0061
        /*0014*/ 	.byte	0x00, 0xf0, 0x05, 0x00


	//----- nvinfo : EIATTR_KPARAM_INFO
	.align		4
.L_138:
        /*0018*/ 	.byte	0x04, 0x17
        /*001a*/ 	.short	(.L_140 - .L_139)
.L_139:
        /*001c*/ 	.word	0x00000000
        /*0020*/ 	.short	0x0004
        /*0022*/ 	.short	0x0060
        /*0024*/ 	.byte	0x00, 0xf0, 0x05, 0x00


	//----- nvinfo : EIATTR_KPARAM_INFO
	.align		4
.L_140:
        /*0028*/ 	.byte	0x04, 0x17
        /*002a*/ 	.short	(.L_142 - .L_141)
.L_141:
        /*002c*/ 	.word	0x00000000
        /*0030*/ 	.short	0x0003
        /*0032*/ 	.short	0x0018
        /*0034*/ 	.byte	0x00, 0xf0, 0x21, 0x01


	//----- nvinfo : EIATTR_KPARAM_INFO
	.align		4
.L_142:
        /*0038*/ 	.byte	0x04, 0x17
        /*003a*/ 	.short	(.L_144 - .L_143)
.L_143:
        /*003c*/ 	.word	0x00000000
        /*0040*/ 	.short	0x0002
        /*0042*/ 	.short	0x0010
        /*0044*/ 	.byte	0x00, 0xf0, 0x21, 0x00


	//----- nvinfo : EIATTR_KPARAM_INFO
	.align		4
.L_144:
        /*0048*/ 	.byte	0x04, 0x17
        /*004a*/ 	.short	(.L_146 - .L_145)
.L_145:
        /*004c*/ 	.word	0x00000000
        /*0050*/ 	.short	0x0001
        /*0052*/ 	.short	0x0008
        /*0054*/ 	.byte	0x00, 0xf5, 0x21, 0x00


	//----- nvinfo : EIATTR_KPARAM_INFO
	.align		4
.L_146:
        /*0058*/ 	.byte	0x04, 0x17
        /*005a*/ 	.short	(.L_148 - .L_147)
.L_147:
        /*005c*/ 	.word	0x00000000
        /*0060*/ 	.short	0x0000
        /*0062*/ 	.short	0x0000
        /*0064*/ 	.byte	0x00, 0xf0, 0x21, 0x00


	//----- nvinfo : EIATTR_SPARSE_MMA_MASK
	.align		4
.L_148:
        /*0068*/ 	.byte	0x03, 0x50
        /*006a*/ 	.short	0x0000


	//----- nvinfo : EIATTR_MAXREG_COUNT
	.align		4
        /*006c*/ 	.byte	0x03, 0x1b
        /*006e*/ 	.short	0x0080


	//----- nvinfo : EIATTR_NUM_BARRIERS
	.align		4
        /*0070*/ 	.byte	0x02, 0x4c
        /*0072*/ 	.byte	0x01
	.zero		1


	//----- nvinfo : EIATTR_MERCURY_ISA_VERSION
	.align		4
        /*0074*/ 	.byte	0x03, 0x5f
        /*0076*/ 	.short	0x0101


	//----- nvinfo : EIATTR_COOP_GROUP_MASK_REGIDS
	.align		4
        /*0078*/ 	.byte	0x04, 0x29
        /*007a*/ 	.short	(.L_150 - .L_149)


	//   ....[0]....
.L_149:
        /*007c*/ 	.word	0xffffffff


	//   ....[1]....
        /*0080*/ 	.word	0xffffffff


	//   ....[2]....
        /*0084*/ 	.word	0xffffffff


	//   ....[3]....
        /*0088*/ 	.word	0xffffffff


	//   ....[4]....
        /*008c*/ 	.word	0xffffffff


	//   ....[5]....
        /*0090*/ 	.word	0xffffffff


	//   ....[6]....
        /*0094*/ 	.word	0xffffffff


	//   ....[7]....
        /*0098*/ 	.word	0xffffffff


	//   ....[8]....
        /*009c*/ 	.word	0xffffffff


	//   ....[9]....
        /*00a0*/ 	.word	0xffffffff


	//   ....[10]....
        /*00a4*/ 	.word	0xffffffff


	//   ....[11]....
        /*00a8*/ 	.word	0xffffffff


	//   ....[12]....
        /*00ac*/ 	.word	0xffffffff


	//   ....[13]....
        /*00b0*/ 	.word	0xffffffff


	//   ....[14]....
        /*00b4*/ 	.word	0xffffffff


	//   ....[15]....
        /*00b8*/ 	.word	0xffffffff


	//   ....[16]....
        /*00bc*/ 	.word	0xffffffff


	//   ....[17]....
        /*00c0*/ 	.word	0xffffffff


	//   ....[18]....
        /*00c4*/ 	.word	0xffffffff


	//   ....[19]....
        /*00c8*/ 	.word	0xffffffff


	//   ....[20]....
        /*00cc*/ 	.word	0xffffffff


	//   ....[21]....
        /*00d0*/ 	.word	0xffffffff


	//   ....[22]....
        /*00d4*/ 	.word	0xffffffff


	//   ....[23]....
        /*00d8*/ 	.word	0xffffffff


	//   ....[24]....
        /*00dc*/ 	.word	0xffffffff


	//   ....[25]....
        /*00e0*/ 	.word	0xffffffff


	//   ....[26]....
        /*00e4*/ 	.word	0xffffffff


	//   ....[27]....
        /*00e8*/ 	.word	0xffffffff


	//   ....[28]....
        /*00ec*/ 	.word	0xffffffff


	//   ....[29]....
        /*00f0*/ 	.word	0xffffffff


	//----- nvinfo : EIATTR_COOP_GROUP_INSTR_OFFSETS
	.align		4
.L_150:
        /*00f4*/ 	.byte	0x04, 0x28
        /*00f6*/ 	.short	(.L_152 - .L_151)


	//   ....[0]....
.L_151:
        /*00f8*/ 	.word	0x000009a0


	//   ....[1]....
        /*00fc*/ 	.word	0x000009b0


	//   ....[2]....
        /*0100*/ 	.word	0x00000a20


	//   ....[3]....
        /*0104*/ 	.word	0x00000a40


	//   ....[4]....
        /*0108*/ 	.word	0x00000ab0


	//   ....[5]....
        /*010c*/ 	.word	0x00000ac0


	//   ....[6]....
        /*0110*/ 	.word	0x00000b10


	//   ....[7]....
        /*0114*/ 	.word	0x00000b30


	//   ....[8]....
        /*0118*/ 	.word	0x00000ba0


	//   ....[9]....
        /*011c*/ 	.word	0x00000bb0


	//   ....[10]....
        /*0120*/ 	.word	0x00000e50


	//   ....[11]....
        /*0124*/ 	.word	0x00000e60


	//   ....[12]....
        /*0128*/ 	.word	0x00000ee0


	//   ....[13]....
        /*012c*/ 	.word	0x00000f00


	//   ....[14]....
        /*0130*/ 	.word	0x00000f50


	//   ....[15]....
        /*0134*/ 	.word	0x00000f80


	//   ....[16]....
        /*0138*/ 	.word	0x00000fd0


	//   ....[17]....
        /*013c*/ 	.word	0x00000ff0


	//   ....[18]....
        /*0140*/ 	.word	0x00001060


	//   ....[19]....
        /*0144*/ 	.word	0x00001090


	//   ....[20]....
        /*0148*/ 	.word	0x00002360


	//   ....[21]....
        /*014c*/ 	.word	0x00002370


	//   ....[22]....
        /*0150*/ 	.word	0x000023f0


	//   ....[23]....
        /*0154*/ 	.word	0x00002400


	//   ....[24]....
        /*0158*/ 	.word	0x00002460


	//   ....[25]....
        /*015c*/ 	.word	0x00002470


	//   ....[26]....
        /*0160*/ 	.word	0x000024c0


	//   ....[27]....
        /*0164*/ 	.word	0x000024f0


	//   ....[28]....
        /*0168*/ 	.word	0x00002570


	//   ....[29]....
        /*016c*/ 	.word	0x00002580


	//----- nvinfo : EIATTR_VRC_CTA_INIT_COUNT
	.align		4
.L_152:
        /*0170*/ 	.byte	0x02, 0x4a
	.zero		1
	.zero		1


	//----- nvinfo : EIATTR_EXIT_INSTR_OFFSETS
	.align		4
        /*0174*/ 	.byte	0x04, 0x1c
        /*0176*/ 	.short	(.L_154 - .L_153)


	//   ....[0]....
.L_153:
        /*0178*/ 	.word	0x000027b0


	//   ....[1]....
        /*017c*/ 	.word	0x00002810


	//----- nvinfo : EIATTR_MAX_THREADS
	.align		4
.L_154:
        /*0180*/ 	.byte	0x04, 0x05
        /*0182*/ 	.short	(.L_156 - .L_155)
.L_155:
        /*0184*/ 	.word	0x00000200
        /*0188*/ 	.word	0x00000001
        /*018c*/ 	.word	0x00000001


	//----- nvinfo : EIATTR_CRS_STACK_SIZE
	.align		4
.L_156:
        /*0190*/ 	.byte	0x04, 0x1e
        /*0192*/ 	.short	(.L_158 - .L_157)
.L_157:
        /*0194*/ 	.word	0x00000000


	//----- nvinfo : EIATTR_CBANK_PARAM_SIZE
	.align		4
.L_158:
        /*0198*/ 	.byte	0x03, 0x19
        /*019a*/ 	.short	0x0062


	//----- nvinfo : EIATTR_PARAM_CBANK
	.align		4
        /*019c*/ 	.byte	0x04, 0x0a
        /*019e*/ 	.short	(.L_160 - .L_159)
	.align		4
.L_159:
        /*01a0*/ 	.word	index@(.nv.constant0._ZN3cub18CUB_300001_SM_10006detail6reduce18DeviceReduceKernelINS2_10policy_hubIdyN4cuda3std3__44plusIdEEE10Policy1000EN6thrust24THRUST_300001_SM_1000_NS6detail15normal_iteratorINSD_10device_ptrIdEEEEyS9_dNS7_10__identityEEEvT0_PT3_T1_NS0_13GridEvenShareISN_EET2_T4_)
        /*01a4*/ 	.short	0x0380
        /*01a6*/ 	.short	0x0062


	//----- nvinfo : EIATTR_SW_WAR
	.align		4
.L_160:
        /*01a8*/ 	.byte	0x04, 0x36
        /*01aa*/ 	.short	(.L_162 - .L_161)
.L_161:
        /*01ac*/ 	.word	0x00000008
.L_162:


//--------------------- .nv.info._ZN3cub18CUB_300001_SM_10006detail6reduce28DeviceReduceSingleTileKernelINS2_10policy_hubIdyN4cuda3std3__44plusIdEEE10Policy1000EN6thrust24THRUST_300001_SM_1000_NS6detail15normal_iteratorINSD_10device_ptrIdEEEEPdyS9_ddNS7_10__identityEEEvT0_T1_T2_T3_T4_T6_ --------------------------
	.section	.nv.info._ZN3cub18CUB_300001_SM_10006detail6reduce28DeviceReduceSingleTileKernelINS2_10policy_hubIdyN4cuda3std3__44plusIdEEE10Policy1000EN6thrust24THRUST_300001_SM_1000_NS6detail15normal_iteratorINSD_10device_ptrIdEEEEPdyS9_ddNS7_10__identityEEEvT0_T1_T2_T3_T4_T6_,"",@"SHT_CUDA_INFO"
	.sectionflags	@""
	.align	4


	//----- nvinfo : EIATTR_CUDA_API_VERSION
	.align		4
        /*0000*/ 	.byte	0x04, 0x37
        /*0002*/ 	.short	(.L_164 - .L_163)
.L_163:
        /*0004*/ 	.word	0x00000082


	//----- nvinfo : EIATTR_KPARAM_INFO
	.align		4
.L_164:
        /*0008*/ 	.byte	0x04, 0x17
        /*000a*/ 	.short	(.L_166 - .L_165)
.L_165:
        /*000c*/ 	.word	0x00000000
        /*0010*/ 	.short	0x0005
        /*0012*/ 	.short	0x0028
        /*0014*/ 	.byte	0x00, 0xf0, 0x05, 0x00


	//----- nvinfo : EIATTR_KPARAM_INFO
	.align		4
.L_166:
        /*0018*/ 	.byte	0x04, 0x17
        /*001a*/ 	.short	(.L_168 - .L_167)
.L_167:
        /*001c*/ 	.word	0x00000000
        /*0020*/ 	.short	0x0004
        /*0022*/ 	.short	0x0020
        /*0024*/ 	.byte	0x00, 0xf0, 0x21, 0x00


	//----- nvinfo : EIATTR_KPARAM_INFO
	.align		4
.L_168:
        /*0028*/ 	.byte	0x04, 0x17
        /*002a*/ 	.short	(.L_170 - .L_169)
.L_169:
        /*002c*/ 	.word	0x00000000
        /*0030*/ 	.short	0x0003
        /*0032*/ 	.short	0x0018
        /*0034*/ 	.byte	0x00, 0xf0, 0x05, 0x00


	//----- nvinfo : EIATTR_KPARAM_INFO
	.align		4
.L_170:
        /*0038*/ 	.byte	0x04, 0x17
        /*003a*/ 	.short	(.L_172 - .L_171)
.L_171:
        /*003c*/ 	.word	0x00000000
        /*0040*/ 	.short	0x0002
        /*0042*/ 	.short	0x0010
        /*0044*/ 	.byte	0x00, 0xf0, 0x21, 0x00


	//----- nvinfo : EIATTR_KPARAM_INFO
	.align		4
.L_172:
        /*0048*/ 	.byte	0x04, 0x17
        /*004a*/ 	.short	(.L_174 - .L_173)
.L_173:
        /*004c*/ 	.word	0x00000000
        /*0050*/ 	.short	0x0001
        /*0052*/ 	.short	0x0008
        /*0054*/ 	.byte	0x00, 0xf5, 0x21, 0x00


	//----- nvinfo : EIATTR_KPARAM_INFO
	.align		4
.L_174:
        /*0058*/ 	.byte	0x04, 0x17
        /*005a*/ 	.short	(.L_176 - .L_175)
.L_175:
        /*005c*/ 	.word	0x00000000
        /*0060*/ 	.short	0x0000
        /*0062*/ 	.short	0x0000
        /*0064*/ 	.byte	0x00, 0xf0, 0x21, 0x00


	//----- nvinfo : EIATTR_SPARSE_MMA_MASK
	.align		4
.L_176:
        /*0068*/ 	.byte	0x03, 0x50
        /*006a*/ 	.short	0x0000


	//----- nvinfo : EIATTR_MAXREG_COUNT
	.align		4
        /*006c*/ 	.byte	0x03, 0x1b
        /*006e*/ 	.short	0x0080


	//----- nvinfo : EIATTR_NUM_BARRIERS
	.align		4
        /*0070*/ 	.byte	0x02, 0x4c
        /*0072*/ 	.byte	0x01
	.zero		1


	//----- nvinfo : EIATTR_MERCURY_ISA_VERSION
	.align		4
        /*0074*/ 	.byte	0x03, 0x5f
        /*0076*/ 	.short	0x0101


	//----- nvinfo : EIATTR_COOP_GROUP_MASK_REGIDS
	.align		4
        /*0078*/ 	.byte	0x04, 0x29
        /*007a*/ 	.short	(.L_178 - .L_177)


	//   ....[0]....
.L_177:
        /*007c*/ 	.word	0xffffffff


	//   ....[1]....
        /*0080*/ 	.word	0xffffffff


	//   ....[2]....
        /*0084*/ 	.word	0xffffffff


	//   ....[3]....
        /*0088*/ 	.word	0xffffffff


	//   ....[4]....
        /*008c*/ 	.word	0xffffffff


	//   ....[5]....
        /*0090*/ 	.word	0xffffffff


	//   ....[6]....
        /*0094*/ 	.word	0xffffffff


	//   ....[7]....
        /*0098*/ 	.word	0xffffffff


	//   ....[8]....
        /*009c*/ 	.word	0xffffffff


	//   ....[9]....
        /*00a0*/ 	.word	0xffffffff


	//   ....[10]....
        /*00a4*/ 	.word	0xffffffff


	//   ....[11]....
        /*00a8*/ 	.word	0xffffffff


	//   ....[12]....
        /*00ac*/ 	.word	0xffffffff


	//   ....[13]....
        /*00b0*/ 	.word	0xffffffff


	//   ....[14]....
        /*00b4*/ 	.word	0xffffffff


	//   ....[15]....
        /*00b8*/ 	.word	0xffffffff


	//   ....[16]....
        /*00bc*/ 	.word	0xffffffff


	//   ....[17]....
        /*00c0*/ 	.word	0xffffffff


	//   ....[18]....
        /*00c4*/ 	.word	0xffffffff


	//   ....[19]....
        /*00c8*/ 	.word	0xffffffff


	//   ....[20]....
        /*00cc*/ 	.word	0xffffffff


	//   ....[21]....
        /*00d0*/ 	.word	0xffffffff


	//   ....[22]....
        /*00d4*/ 	.word	0xffffffff


	//   ....[23]....
        /*00d8*/ 	.word	0xffffffff


	//   ....[24]....
        /*00dc*/ 	.word	0xffffffff


	//   ....[25]....
        /*00e0*/ 	.word	0xffffffff


	//   ....[26]....
        /*00e4*/ 	.word	0xffffffff


	//   ....[27]....
        /*00e8*/ 	.word	0xffffffff


	//   ....[28]....
        /*00ec*/ 	.word	0xffffffff


	//   ....[29]....
        /*00f0*/ 	.word	0xffffffff


	//----- nvinfo : EIATTR_COOP_GROUP_INSTR_OFFSETS
	.align		4
.L_178:
        /*00f4*/ 	.byte	0x04, 0x28
        /*00f6*/ 	.short	(.L_180 - .L_179)


	//   ....[0]....
.L_179:
        /*00f8*/ 	.word	0x00000910


	//   ....[1]....
        /*00fc*/ 	.word	0x00000920


	//   ....[2]....
        /*0100*/ 	.word	0x00000990


	//   ....[3]....
        /*0104*/ 	.word	0x000009a0


	//   ....[4]....
        /*0108*/ 	.word	0x00000a00


	//   ....[5]....
        /*010c*/ 	.word	0x00000a10


	//   ....[6]....
        /*0110*/ 	.word	0x00000a60


	//   ....[7]....
        /*0114*/ 	.word	0x00000a80


	//   ....[8]....
        /*0118*/ 	.word	0x00000ae0


	//   ....[9]....
        /*011c*/ 	.word	0x00000b10


	//   ....[10]....
        /*0120*/ 	.word	0x00000dc0


	//   ....[11]....
        /*0124*/ 	.word	0x00000dd0


	//   ....[12]....
        /*0128*/ 	.word	0x00000e60


	//   ....[13]....
        /*012c*/ 	.word	0x00000e70


	//   ....[14]....
        /*0130*/ 	.word	0x00000ed0


	//   ....[15]....
        /*0134*/ 	.word	0x00000ee0


	//   ....[16]....
        /*0138*/ 	.word	0x00000f30


	//   ....[17]....
        /*013c*/ 	.word	0x00000f50


	//   ....[18]....
        /*0140*/ 	.word	0x00000fc0


	//   ....[19]....
        /*0144*/ 	.word	0x00000ff0


	//   ....[20]....
        /*0148*/ 	.word	0x00002180


	//   ....[21]....
        /*014c*/ 	.word	0x00002190


	//   ....[22]....
        /*0150*/ 	.word	0x00002200


	//   ....[23]....
        /*0154*/ 	.word	0x00002210


	//   ....[24]....
        /*0158*/ 	.word	0x00002270


	//   ....[25]....
        /*015c*/ 	.word	0x00002280


	//   ....[26]....
        /*0160*/ 	.word	0x000022d0


	//   ....[27]....
        /*0164*/ 	.word	0x000022f0


	//   ....[28]....
        /*0168*/ 	.word	0x00002350


	//   ....[29]....
        /*016c*/ 	.word	0x00002380


	//----- nvinfo : EIATTR_VRC_CTA_INIT_COUNT
	.align		4
.L_180:
        /*0170*/ 	.byte	0x02, 0x4a
	.zero		1
	.zero		1


	//----- nvinfo : EIATTR_EXIT_INSTR_OFFSETS
	.align		4
        /*0174*/ 	.byte	0x04, 0x1c
        /*0176*/ 	.short	(.L_182 - .L_181)


	//   ....[0]....
.L_181:
        /*0178*/ 	.word	0x000000a0


	//   ....[1]....
        /*017c*/ 	.word	0x000000e0


	//   ....[2]....
        /*0180*/ 	.word	0x000025e0


	//   ....[3]....
        /*0184*/ 	.word	0x00002630


	//----- nvinfo : EIATTR_MAX_THREADS
	.align		4
.L_182:
        /*0188*/ 	.byte	0x04, 0x05
        /*018a*/ 	.short	(.L_184 - .L_183)
.L_183:
        /*018c*/ 	.word	0x00000200
        /*0190*/ 	.word	0x00000001
        /*0194*/ 	.word	0x00000001


	//----- nvinfo : EIATTR_CRS_STACK_SIZE
	.align		4
.L_184:
        /*0198*/ 	.byte	0x04, 0x1e
        /*019a*/ 	.short	(.L_186 - .L_185)
.L_185:
        /*019c*/ 	.word	0x00000000


	//----- nvinfo : EIATTR_CBANK_PARAM_SIZE
	.align		4
.L_186:
        /*01a0*/ 	.byte	0x03, 0x19
        /*01a2*/ 	.short	0x0029


	//----- nvinfo : EIATTR_PARAM_CBANK
	.align		4
        /*01a4*/ 	.byte	0x04, 0x0a
        /*01a6*/ 	.short	(.L_188 - .L_187)
	.align		4
.L_187:
        /*01a8*/ 	.word	index@(.nv.constant0._ZN3cub18CUB_300001_SM_10006detail6reduce28DeviceReduceSingleTileKernelINS2_10policy_hubIdyN4cuda3std3__44plusIdEEE10Policy1000EN6thrust24THRUST_300001_SM_1000_NS6detail15normal_iteratorINSD_10device_ptrIdEEEEPdyS9_ddNS7_10__identityEEEvT0_T1_T2_T3_T4_T6_)
        /*01ac*/ 	.short	0x0380
        /*01ae*/ 	.short	0x0029


	//----- nvinfo : EIATTR_SW_WAR
	.align		4
.L_188:
        /*01b0*/ 	.byte	0x04, 0x36
        /*01b2*/ 	.short	(.L_190 - .L_189)
.L_189:
        /*01b4*/ 	.word	0x00000008
.L_190:


//--------------------- .nv.info._ZN3cub18CUB_300001_SM_10006detail6reduce28DeviceReduceSingleTileKernelINS2_10policy_hubIdjN4cuda3std3__44plusIdEEE10Policy1000EPdSC_iS9_ddNS7_10__identityEEEvT0_T1_T2_T3_T4_T6_ --------------------------
	.section	.nv.info._ZN3cub18CUB_300001_SM_10006detail6reduce28DeviceReduceSingleTileKernelINS2_10policy_hubIdjN4cuda3std3__44plusIdEEE10Policy1000EPdSC_iS9_ddNS7_10__identityEEEvT0_T1_T2_T3_T4_T6_,"",@"SHT_CUDA_INFO"
	.sectionflags	@""
	.align	4


	//----- nvinfo : EIATTR_CUDA_API_VERSION
	.align		4
        /*0000*/ 	.byte	0x04, 0x37
        /*0002*/ 	.short	(.L_192 - .L_191)
.L_191:
        /*0004*/ 	.word	0x00000082


	//----- nvinfo : EIATTR_KPARAM_INFO
	.align		4
.L_192:
        /*0008*/ 	.byte	0x04, 0x17
        /*000a*/ 	.short	(.L_194 - .L_193)
.L_193:
        /*000c*/ 	.word	0x00000000
        /*0010*/ 	.short	0x0005
        /*0012*/ 	.short	0x0020
        /*0014*/ 	.byte	0x00, 0xf0, 0x05, 0x00


	//----- nvinfo : EIATTR_KPARAM_INFO
	.align		4
.L_194:
        /*0018*/ 	.byte	0x04, 0x17
        /*001a*/ 	.short	(.L_196 - .L_195)
.L_195:
        /*001c*/ 	.word	0x00000000
        /*0020*/ 	.short	0x0004
        /*0022*/ 	.short	0x0018
        /*0024*/ 	.byte	0x00, 0xf0, 0x21, 0x00


	//----- nvinfo : EIATTR_KPARAM_INFO
	.align		4
.L_196:
        /*0028*/ 	.byte	0x04, 0x17
        /*002a*/ 	.short	(.L_198 - .L_197)
.L_197:
        /*002c*/ 	.word	0x00000000
        /*0030*/ 	.short	0x0003
        /*0032*/ 	.short	0x0014
        /*0034*/ 	.byte	0x00, 0xf0, 0x05, 0x00


	//----- nvinfo : EIATTR_KPARAM_INFO
	.align		4
.L_198:
        /*0038*/ 	.byte	0x04, 0x17
        /*003a*/ 	.short	(.L_200 - .L_199)
.L_199:
        /*003c*/ 	.word	0x00000000
        /*0040*/ 	.short	0x0002
        /*0042*/ 	.short	0x0010
        /*0044*/ 	.byte	0x00, 0xf0, 0x11, 0x00


	//----- nvinfo : EIATTR_KPARAM_INFO
	.align		4
.L_200:
        /*0048*/ 	.byte	0x04, 0x17
        /*004a*/ 	.short	(.L_202 - .L_201)
.L_201:
        /*004c*/ 	.word	0x00000000
        /*0050*/ 	.short	0x0001
        /*0052*/ 	.short	0x0008
        /*0054*/ 	.byte	0x00, 0xf5, 0x21, 0x00


	//----- nvinfo : EIATTR_KPARAM_INFO
	.align		4
.L_202:
        /*0058*/ 	.byte	0x04, 0x17
        /*005a*/ 	.short	(.L_204 - .L_203)
.L_203:
        /*005c*/ 	.word	0x00000000
        /*0060*/ 	.short	0x0000
        /*0062*/ 	.short	0x0000
        /*0064*/ 	.byte	0x00, 0xf5, 0x21, 0x00


	//----- nvinfo : EIATTR_SPARSE_MMA_MASK
	.align		4
.L_204:
        /*0068*/ 	.byte	0x03, 0x50
        /*006a*/ 	.short	0x0000


	//----- nvinfo : EIATTR_MAXREG_COUNT
	.align		4
        /*006c*/ 	.byte	0x03, 0x1b
        /*006e*/ 	.short	0x0060


	//----- nvinfo : EIATTR_NUM_BARRIERS
	.align		4
        /*0070*/ 	.byte	0x02, 0x4c
        /*0072*/ 	.byte	0x01
	.zero		1


	//----- nvinfo : EIATTR_MERCURY_ISA_VERSION
	.align		4
        /*0074*/ 	.byte	0x03, 0x5f
        /*0076*/ 	.short	0x0101


	//----- nvinfo : EIATTR_COOP_GROUP_MASK_REGIDS
	.align		4
        /*0078*/ 	.byte	0x04, 0x29
        /*007a*/ 	.short	(.L_206 - .L_205)


	//   ....[0]....
.L_205:
        /*007c*/ 	.word	0xffffffff


	//   ....[1]....
        /*0080*/ 	.word	0xffffffff


	//   ....[2]....
        /*0084*/ 	.word	0xffffffff


	//   ....[3]....
        /*0088*/ 	.word	0xffffffff


	//   ....[4]....
        /*008c*/ 	.word	0xffffffff


	//   ....[5]....
        /*0090*/ 	.word	0xffffffff


	//   ....[6]....
        /*0094*/ 	.word	0xffffffff


	//   ....[7]....
        /*0098*/ 	.word	0xffffffff


	//   ....[8]....
        /*009c*/ 	.word	0xffffffff


	//   ....[9]....
        /*00a0*/ 	.word	0xffffffff


	//   ....[10]....
        /*00a4*/ 	.word	0xffffffff


	//   ....[11]....
        /*00a8*/ 	.word	0xffffffff


	//   ....[12]....
        /*00ac*/ 	.word	0xffffffff


	//   ....[13]....
        /*00b0*/ 	.word	0xffffffff


	//   ....[14]....
        /*00b4*/ 	.word	0xffffffff


	//   ....[15]....
        /*00b8*/ 	.word	0xffffffff


	//   ....[16]....
        /*00bc*/ 	.word	0xffffffff


	//   ....[17]....
        /*00c0*/ 	.word	0xffffffff


	//   ....[18]....
        /*00c4*/ 	.word	0xffffffff


	//   ....[19]....
        /*00c8*/ 	.word	0xffffffff


	//   ....[20]....
        /*00cc*/ 	.word	0xffffffff


	//   ....[21]....
        /*00d0*/ 	.word	0xffffffff


	//   ....[22]....
        /*00d4*/ 	.word	0xffffffff


	//   ....[23]....
        /*00d8*/ 	.word	0xffffffff


	//   ....[24]....
        /*00dc*/ 	.word	0xffffffff


	//   ....[25]....
        /*00e0*/ 	.word	0xffffffff


	//   ....[26]....
        /*00e4*/ 	.word	0xffffffff


	//   ....[27]....
        /*00e8*/ 	.word	0xffffffff


	//   ....[28]....
        /*00ec*/ 	.word	0xffffffff


	//   ....[29]....
        /*00f0*/ 	.word	0xffffffff


	//----- nvinfo : EIATTR_COOP_GROUP_INSTR_OFFSETS
	.align		4
.L_206:
        /*00f4*/ 	.byte	0x04, 0x28
        /*00f6*/ 	.short	(.L_208 - .L_207)


	//   ....[0]....
.L_207:
        /*00f8*/ 	.word	0x00000980


	//   ....[1]....
        /*00fc*/ 	.word	0x00000990


	//   ....[2]....
        /*0100*/ 	.word	0x00000a00


	//   ....[3]....
        /*0104*/ 	.word	0x00000a30


	//   ....[4]....
        /*0108*/ 	.word	0x00000aa0


	//   ....[5]....
        /*010c*/ 	.word	0x00000ab0


	//   ....[6]....
        /*0110*/ 	.word	0x00000b00


	//   ....[7]....
        /*0114*/ 	.word	0x00000b10


	//   ....[8]....
        /*0118*/ 	.word	0x00000b60


	//   ....[9]....
        /*011c*/ 	.word	0x00000b80


	//   ....[10]....
        /*0120*/ 	.word	0x00000e90


	//   ....[11]....
        /*0124*/ 	.word	0x00000ea0


	//   ....[12]....
        /*0128*/ 	.word	0x00000f30


	//   ....[13]....
        /*012c*/ 	.word	0x00000f50


	//   ....[14]....
        /*0130*/ 	.word	0x00000fa0


	//   ....[15]....
        /*0134*/ 	.word	0x00000fc0


	//   ....[16]....
        /*0138*/ 	.word	0x00001010


	//   ....[17]....
        /*013c*/ 	.word	0x00001040


	//   ....[18]....
        /*0140*/ 	.word	0x000010a0


	//   ....[19]....
        /*0144*/ 	.word	0x000010d0


	//   ....[20]....
        /*0148*/ 	.word	0x000022b0


	//   ....[21]....
        /*014c*/ 	.word	0x000022c0


	//   ....[22]....
        /*0150*/ 	.word	0x00002330


	//   ....[23]....
        /*0154*/ 	.word	0x00002340


	//   ....[24]....
        /*0158*/ 	.word	0x000023a0


	//   ....[25]....
        /*015c*/ 	.word	0x000023d0


	//   ....[26]....
        /*0160*/ 	.word	0x00002450


	//   ....[27]....
        /*0164*/ 	.word	0x00002460


	//   ....[28]....
        /*0168*/ 	.word	0x000024b0


	//   ....[29]....
        /*016c*/ 	.word	0x000024c0


	//----- nvinfo : EIATTR_VRC_CTA_INIT_COUNT
	.align		4
.L_208:
        /*0170*/ 	.byte	0x02, 0x4a
	.zero		1
	.zero		1


	//----- nvinfo : EIATTR_EXIT_INSTR_OFFSETS
	.align		4
        /*0174*/ 	.byte	0x04, 0x1c
        /*0176*/ 	.short	(.L_210 - .L_209)


	//   ....[0]....
.L_209:
        /*0178*/ 	.word	0x00000080


	//   ....[1]....
        /*017c*/ 	.word	0x000000c0


	//   ....[2]....
        /*0180*/ 	.word	0x00002750


	//   ....[3]....
        /*0184*/ 	.word	0x000027a0


	//----- nvinfo : EIATTR_MAX_THREADS
	.align		4
.L_210:
        /*0188*/ 	.byte	0x04, 0x05
        /*018a*/ 	.short	(.L_212 - .L_211)
.L_211:
        /*018c*/ 	.word	0x00000280
        /*0190*/ 	.word	0x00000001
        /*0194*/ 	.word	0x00000001


	//----- nvinfo : EIATTR_CRS_STACK_SIZE
	.align		4
.L_212:
        /*0198*/ 	.byte	0x04, 0x1e
        /*019a*/ 	.short	(.L_214 - .L_213)
.L_213:
        /*019c*/ 	.word	0x00000000


	//----- nvinfo : EIATTR_CBANK_PARAM_SIZE
	.align		4
.L_214:
        /*01a0*/ 	.byte	0x03, 0x19
        /*01a2*/ 	.short	0x0021


	//----- nvinfo : EIATTR_PARAM_CBANK
	.align		4
        /*01a4*/ 	.byte	0x04, 0x0a
        /*01a6*/ 	.short	(.L_216 - .L_215)
	.align		4
.L_215:
        /*01a8*/ 	.word	index@(.nv.constant0._ZN3cub18CUB_300001_SM_10006detail6reduce28DeviceReduceSingleTileKernelINS2_10policy_hubIdjN4cuda3std3__44plusIdEEE10Policy1000EPdSC_iS9_ddNS7_10__identityEEEvT0_T1_T2_T3_T4_T6_)
        /*01ac*/ 	.short	0x0380
        /*01ae*/ 	.short	0x0021


	//----- nvinfo : EIATTR_SW_WAR
	.align		4
.L_216:
        /*01b0*/ 	.byte	0x04, 0x36
        /*01b2*/ 	.short	(.L_218 - .L_217)
.L_217:
        /*01b4*/ 	.word	0x00000008
.L_218:


//--------------------- .nv.info._ZN3cub18CUB_300001_SM_10006detail6reduce18DeviceReduceKernelINS2_10policy_hubIdjN4cuda3std3__44plusIdEEE10Policy1000EN6thrust24THRUST_300001_SM_1000_NS6detail15normal_iteratorINSD_10device_ptrIdEEEEjS9_dNS7_10__identityEEEvT0_PT3_T1_NS0_13GridEvenShareISN_EET2_T4_ --------------------------
	.section	.nv.info._ZN3cub18CUB_300001_SM_10006detail6reduce18DeviceReduceKernelINS2_10policy_hubIdjN4cuda3std3__44plusIdEEE10Policy1000EN6thrust24THRUST_300001_SM_1000_NS6detail15normal_iteratorINSD_10device_ptrIdEEEEjS9_dNS7_10__identityEEEvT0_PT3_T1_NS0_13GridEvenShareISN_EET2_T4_,"",@"SHT_CUDA_INFO"
	.sectionflags	@""
	.align	4


	//----- nvinfo : EIATTR_CUDA_API_VERSION
	.align		4
        /*0000*/ 	.byte	0x04, 0x37
        /*0002*/ 	.short	(.L_220 - .L_219)
.L_219:
        /*0004*/ 	.word	0x00000082


	//----- nvinfo : EIATTR_KPARAM_INFO
	.align		4
.L_220:
        /*0008*/ 	.byte	0x04, 0x17
        /*000a*/ 	.short	(.L_222 - .L_221)
.L_221:
        /*000c*/ 	.word	0x00000000
        /*0010*/ 	.short	0x0005
        /*0012*/ 	.short	0x003d
        /*0014*/ 	.byte	0x00, 0xf0, 0x05, 0x00


	//----- nvinfo : EIATTR_KPARAM_INFO
	.align		4
.L_222:
        /*0018*/ 	.byte	0x04, 0x17
        /*001a*/ 	.short	(.L_224 - .L_223)
.L_223:
        /*001c*/ 	.word	0x00000000
        /*0020*/ 	.short	0x0004
        /*0022*/ 	.short	0x003c
        /*0024*/ 	.byte	0x00, 0xf0, 0x05, 0x00


	//----- nvinfo : EIATTR_KPARAM_INFO
	.align		4
.L_224:
        /*0028*/ 	.byte	0x04, 0x17
        /*002a*/ 	.short	(.L_226 - .L_225)
.L_225:
        /*002c*/ 	.word	0x00000000
        /*0030*/ 	.short	0x0003
        /*0032*/ 	.short	0x0014
        /*0034*/ 	.byte	0x00, 0xf0, 0xa1, 0x00


	//----- nvinfo : EIATTR_KPARAM_INFO
	.align		4
.L_226:
        /*0038*/ 	.byte	0x04, 0x17
        /*003a*/ 	.short	(.L_228 - .L_227)
.L_227:
        /*003c*/ 	.word	0x00000000
        /*0040*/ 	.short	0x0002
        /*0042*/ 	.short	0x0010
        /*0044*/ 	.byte	0x00, 0xf0, 0x11, 0x00


	//----- nvinfo : EIATTR_KPARAM_INFO
	.align		4
.L_228:
        /*0048*/ 	.byte	0x04, 0x17
        /*004a*/ 	.short	(.L_230 - .L_229)
.L_229:
        /*004c*/ 	.word	0x00000000
        /*0050*/ 	.short	0x0001
        /*0052*/ 	.short	0x0008
        /*0054*/ 	.byte	0x00, 0xf5, 0x21, 0x00


	//----- nvinfo : EIATTR_KPARAM_INFO
	.align		4
.L_230:
        /*0058*/ 	.byte	0x04, 0x17
        /*005a*/ 	.short	(.L_232 - .L_231)
.L_231:
        /*005c*/ 	.word	0x00000000
        /*0060*/ 	.short	0x0000
        /*0062*/ 	.short	0x0000
        /*0064*/ 	.byte	0x00, 0xf0, 0x21, 0x00


	//----- nvinfo : EIATTR_SPARSE_MMA_MASK
	.align		4
.L_232:
        /*0068*/ 	.byte	0x03, 0x50
        /*006a*/ 	.short	0x0000


	//----- nvinfo : EIATTR_MAXREG_COUNT
	.align		4
        /*006c*/ 	.byte	0x03, 0x1b
        /*006e*/ 	.short	0x0060


	//----- nvinfo : EIATTR_NUM_BARRIERS
	.align		4
        /*0070*/ 	.byte	0x02, 0x4c
        /*0072*/ 	.byte	0x01
	.zero		1


	//----- nvinfo : EIATTR_MERCURY_ISA_VERSION
	.align		4
        /*0074*/ 	.byte	0x03, 0x5f
        /*0076*/ 	.short	0x0101


	//----- nvinfo : EIATTR_COOP_GROUP_MASK_REGIDS
	.align		4
        /*0078*/ 	.byte	0x04, 0x29
        /*007a*/ 	.short	(.L_234 - .L_233)


	//   ....[0]....
.L_233:
        /*007c*/ 	.word	0xffffffff


	//   ....[1]....
        /*0080*/ 	.word	0xffffffff


	//   ....[2]....
        /*0084*/ 	.word	0xffffffff


	//   ....[3]....
        /*0088*/ 	.word	0xffffffff


	//   ....[4]....
        /*008c*/ 	.word	0xffffffff


	//   ....[5]....
        /*0090*/ 	.word	0xffffffff


	//   ....[6]....
        /*0094*/ 	.word	0xffffffff


	//   ....[7]....
        /*0098*/ 	.word	0xffffffff


	//   ....[8]....
        /*009c*/ 	.word	0xffffffff


	//   ....[9]....
        /*00a0*/ 	.word	0xffffffff


	//   ....[10]....
        /*00a4*/ 	.word	0xffffffff


	//   ....[11]....
        /*00a8*/ 	.word	0xffffffff


	//   ....[12]....
        /*00ac*/ 	.word	0xffffffff


	//   ....[13]....
        /*00b0*/ 	.word	0xffffffff


	//   ....[14]....
        /*00b4*/ 	.word	0xffffffff


	//   ....[15]....
        /*00b8*/ 	.word	0xffffffff


	//   ....[16]....
        /*00bc*/ 	.word	0xffffffff


	//   ....[17]....
        /*00c0*/ 	.word	0xffffffff


	//   ....[18]....
        /*00c4*/ 	.word	0xffffffff


	//   ....[19]....
        /*00c8*/ 	.word	0xffffffff


	//   ....[20]....
        /*00cc*/ 	.word	0xffffffff


	//   ....[21]....
        /*00d0*/ 	.word	0xffffffff


	//   ....[22]....
        /*00d4*/ 	.word	0xffffffff


	//   ....[23]....
        /*00d8*/ 	.word	0xffffffff


	//   ....[24]....
        /*00dc*/ 	.word	0xffffffff


	//   ....[25]....
        /*00e0*/ 	.word	0xffffffff


	//   ....[26]....
        /*00e4*/ 	.word	0xffffffff


	//   ....[27]....
        /*00e8*/ 	.word	0xffffffff


	//   ....[28]....
        /*00ec*/ 	.word	0xffffffff


	//   ....[29]....
        /*00f0*/ 	.word	0xffffffff


	//----- nvinfo : EIATTR_COOP_GROUP_INSTR_OFFSETS
	.align		4
.L_234:
        /*00f4*/ 	.byte	0x04, 0x28
        /*00f6*/ 	.short	(.L_236 - .L_235)


	//   ....[0]....
.L_235:
        /*00f8*/ 	.word	0x00000c10


	//   ....[1]....
        /*00fc*/ 	.word	0x00000c20


	//   ....[2]....
        /*0100*/ 	.word	0x00000c90


	//   ....[3]....
        /*0104*/ 	.word	0x00000cb0


	//   ....[4]....
        /*0108*/ 	.word	0x00000d20


	//   ....[5]....
        /*010c*/ 	.word	0x00000d30


	//   ....[6]....
        /*0110*/ 	.word	0x00000d80


	//   ....[7]....
        /*0114*/ 	.word	0x00000da0


	//   ....[8]....
        /*0118*/ 	.word	0x00000df0


	//   ....[9]....
        /*011c*/ 	.word	0x00000e10


	//   ....[10]....
        /*0120*/ 	.word	0x00001120


	//   ....[11]....
        /*0124*/ 	.word	0x00001130


	//   ....[12]....
        /*0128*/ 	.word	0x000011a0


	//   ....[13]....
        /*012c*/ 	.word	0x000011c0


	//   ....[14]....
        /*0130*/ 	.word	0x00001210


	//   ....[15]....
        /*0134*/ 	.word	0x00001230


	//   ....[16]....
        /*0138*/ 	.word	0x00001290


	//   ....[17]....
        /*013c*/ 	.word	0x000012b0


	//   ....[18]....
        /*0140*/ 	.word	0x00001330


	//   ....[19]....
        /*0144*/ 	.word	0x00001360


	//   ....[20]....
        /*0148*/ 	.word	0x000028d0


	//   ....[21]....
        /*014c*/ 	.word	0x000028e0


	//   ....[22]....
        /*0150*/ 	.word	0x00002960


	//   ....[23]....
        /*0154*/ 	.word	0x00002970


	//   ....[24]....
        /*0158*/ 	.word	0x000029d0


	//   ....[25]....
        /*015c*/ 	.word	0x000029e0


	//   ....[26]....
        /*0160*/ 	.word	0x00002a30


	//   ....[27]....
        /*0164*/ 	.word	0x00002a60


	//   ....[28]....
        /*0168*/ 	.word	0x00002ae0


	//   ....[29]....
        /*016c*/ 	.word	0x00002af0


	//----- nvinfo : EIATTR_VRC_CTA_INIT_COUNT
	.align		4
.L_236:
        /*0170*/ 	.byte	0x02, 0x4a
	.zero		1
	.zero		1


	//----- nvinfo : EIATTR_EXIT_INSTR_OFFSETS
	.align		4
        /*0174*/ 	.byte	0x04, 0x1c
        /*0176*/ 	.short	(.L_238 - .L_237)


	//   ....[0]....
.L_237:
        /*0178*/ 	.word	0x00002d80


	//   ....[1]....
        /*017c*/ 	.word	0x00002de0


	//----- nvinfo : EIATTR_MAX_THREADS
	.align		4
.L_238:
        /*0180*/ 	.byte	0x04, 0x05
        /*0182*/ 	.short	(.L_240 - .L_239)
.L_239:
        /*0184*/ 	.word	0x00000280
        /*0188*/ 	.word	0x00000001
        /*018c*/ 	.word	0x00000001


	//----- nvinfo : EIATTR_CRS_STACK_SIZE
	.align		4
.L_240:
        /*0190*/ 	.byte	0x04, 0x1e
        /*0192*/ 	.short	(.L_242 - .L_241)
.L_241:
        /*0194*/ 	.word	0x00000000


	//----- nvinfo : EIATTR_CBANK_PARAM_SIZE
	.align		4
.L_242:
        /*0198*/ 	.byte	0x03, 0x19
        /*019a*/ 	.short	0x003e


	//----- nvinfo : EIATTR_PARAM_CBANK
	.align		4
        /*019c*/ 	.byte	0x04, 0x0a
        /*019e*/ 	.short	(.L_244 - .L_243)
	.align		4
.L_243:
        /*01a0*/ 	.word	index@(.nv.constant0._ZN3cub18CUB_300001_SM_10006detail6reduce18DeviceReduceKernelINS2_10policy_hubIdjN4cuda3std3__44plusIdEEE10Policy1000EN6thrust24THRUST_300001_SM_1000_NS6detail15normal_iteratorINSD_10device_ptrIdEEEEjS9_dNS7_10__identityEEEvT0_PT3_T1_NS0_13GridEvenShareISN_EET2_T4_)
        /*01a4*/ 	.short	0x0380
        /*01a6*/ 	.short	0x003e


	//----- nvinfo : EIATTR_SW_WAR
	.align		4
.L_244:
        /*01a8*/ 	.byte	0x04, 0x36
        /*01aa*/ 	.short	(.L_246 - .L_245)
.L_245:
        /*01ac*/ 	.word	0x00000008
.L_246:


//--------------------- .nv.info._ZN3cub18CUB_300001_SM_10006detail6reduce28DeviceReduceSingleTileKernelINS2_10policy_hubIdjN4cuda3std3__44plusIdEEE10Policy1000EN6thrust24THRUST_300001_SM_1000_NS6detail15normal_iteratorINSD_10device_ptrIdEEEEPdjS9_ddNS7_10__identityEEEvT0_T1_T2_T3_T4_T6_ --------------------------
	.section	.nv.info._ZN3cub18CUB_300001_SM_10006detail6reduce28DeviceReduceSingleTileKernelINS2_10policy_hubIdjN4cuda3std3__44plusIdEEE10Policy1000EN6thrust24THRUST_300001_SM_1000_NS6detail15normal_iteratorINSD_10device_ptrIdEEEEPdjS9_ddNS7_10__identityEEEvT0_T1_T2_T3_T4_T6_,"",@"SHT_CUDA_INFO"
	.sectionflags	@""
	.align	4


	//----- nvinfo : EIATTR_CUDA_API_VERSION
	.align		4
        /*0000*/ 	.byte	0x04, 0x37
        /*0002*/ 	.short	(.L_248 - .L_247)
.L_247:
        /*0004*/ 	.word	0x00000082


	//----- nvinfo : EIATTR_KPARAM_INFO
	.align		4
.L_248:
        /*0008*/ 	.byte	0x04, 0x17
        /*000a*/ 	.short	(.L_250 - .L_249)
.L_249:
        /*000c*/ 	.word	0x00000000
        /*0010*/ 	.short	0x0005
        /*0012*/ 	.short	0x0020
        /*0014*/ 	.byte	0x00, 0xf0, 0x05, 0x00


	//----- nvinfo : EIATTR_KPARAM_INFO
	.align		4
.L_250:
        /*0018*/ 	.byte	0x04, 0x17
        /*001a*/ 	.short	(.L_252 - .L_251)
.L_251:
        /*001c*/ 	.word	0x00000000
        /*0020*/ 	.short	0x0004
        /*0022*/ 	.short	0x0018
        /*0024*/ 	.byte	0x00, 0xf0, 0x21, 0x00


	//----- nvinfo : EIATTR_KPARAM_INFO
	.align		4
.L_252:
        /*0028*/ 	.byte	0x04, 0x17
        /*002a*/ 	.short	(.L_254 - .L_253)
.L_253:
        /*002c*/ 	.word	0x00000000
        /*0030*/ 	.short	0x0003
        /*0032*/ 	.short	0x0014
        /*0034*/ 	.byte	0x00, 0xf0, 0x05, 0x00


	//----- nvinfo : EIATTR_KPARAM_INFO
	.align		4
.L_254:
        /*0038*/ 	.byte	0x04, 0x17
        /*003a*/ 	.short	(.L_256 - .L_255)
.L_255:
        /*003c*/ 	.word	0x00000000
        /*0040*/ 	.short	0x0002
        /*0042*/ 	.short	0x0010
        /*0044*/ 	.byte	0x00, 0xf0, 0x11, 0x00


	//----- nvinfo : EIATTR_KPARAM_INFO
	.align		4
.L_256:
        /*0048*/ 	.byte	0x04, 0x17
        /*004a*/ 	.short	(.L_258 - .L_257)
.L_257:
        /*004c*/ 	.word	0x00000000
        /*0050*/ 	.short	0x0001
        /*0052*/ 	.short	0x0008
        /*0054*/ 	.byte	0x00, 0xf5, 0x21, 0x00


	//----- nvinfo : EIATTR_KPARAM_INFO
	.align		4
.L_258:
        /*0058*/ 	.byte	0x04, 0x17
        /*005a*/ 	.short	(.L_260 - .L_259)
.L_259:
        /*005c*/ 	.word	0x00000000
        /*0060*/ 	.short	0x0000
        /*0062*/ 	.short	0x0000
        /*0064*/ 	.byte	0x00, 0xf0, 0x21, 0x00


	//----- nvinfo : EIATTR_SPARSE_MMA_MASK
	.align		4
.L_260:
        /*0068*/ 	.byte	0x03, 0x50
        /*006a*/ 	.short	0x0000


	//----- nvinfo : EIATTR_MAXREG_COUNT
	.align		4
        /*006c*/ 	.byte	0x03, 0x1b
        /*006e*/ 	.short	0x0060


	//----- nvinfo : EIATTR_NUM_BARRIERS
	.align		4
        /*0070*/ 	.byte	0x02, 0x4c
        /*0072*/ 	.byte	0x01
	.zero		1


	//----- nvinfo : EIATTR_MERCURY_ISA_VERSION
	.align		4
        /*0074*/ 	.byte	0x03, 0x5f
        /*0076*/ 	.short	0x0101


	//----- nvinfo : EIATTR_COOP_GROUP_MASK_REGIDS
	.align		4
        /*0078*/ 	.byte	0x04, 0x29
        /*007a*/ 	.short	(.L_262 - .L_261)


	//   ....[0]....
.L_261:
        /*007c*/ 	.word	0xffffffff


	//   ....[1]....
        /*0080*/ 	.word	0xffffffff


	//   ....[2]....
        /*0084*/ 	.word	0xffffffff


	//   ....[3]....
        /*0088*/ 	.word	0xffffffff


	//   ....[4]....
        /*008c*/ 	.word	0xffffffff


	//   ....[5]....
        /*0090*/ 	.word	0xffffffff


	//   ....[6]....
        /*0094*/ 	.word	0xffffffff


	//   ....[7]....
        /*0098*/ 	.word	0xffffffff


	//   ....[8]....
        /*009c*/ 	.word	0xffffffff


	//   ....[9]....
        /*00a0*/ 	.word	0xffffffff


	//   ....[10]....
        /*00a4*/ 	.word	0xffffffff


	//   ....[11]....
        /*00a8*/ 	.word	0xffffffff


	//   ....[12]....
        /*00ac*/ 	.word	0xffffffff


	//   ....[13]....
        /*00b0*/ 	.word	0xffffffff


	//   ....[14]....
        /*00b4*/ 	.word	0xffffffff


	//   ....[15]....
        /*00b8*/ 	.word	0xffffffff


	//   ....[16]....
        /*00bc*/ 	.word	0xffffffff


	//   ....[17]....
        /*00c0*/ 	.word	0xffffffff


	//   ....[18]....
        /*00c4*/ 	.word	0xffffffff


	//   ....[19]....
        /*00c8*/ 	.word	0xffffffff


	//   ....[20]....
        /*00cc*/ 	.word	0xffffffff


	//   ....[21]....
        /*00d0*/ 	.word	0xffffffff


	//   ....[22]....
        /*00d4*/ 	.word	0xffffffff


	//   ....[23]....
        /*00d8*/ 	.word	0xffffffff


	//   ....[24]....
        /*00dc*/ 	.word	0xffffffff


	//   ....[25]....
        /*00e0*/ 	.word	0xffffffff


	//   ....[26]....
        /*00e4*/ 	.word	0xffffffff


	//   ....[27]....
        /*00e8*/ 	.word	0xffffffff


	//   ....[28]....
        /*00ec*/ 	.word	0xffffffff


	//   ....[29]....
        /*00f0*/ 	.word	0xffffffff


	//----- nvinfo : EIATTR_COOP_GROUP_INSTR_OFFSETS
	.align		4
.L_262:
        /*00f4*/ 	.byte	0x04, 0x28
        /*00f6*/ 	.short	(.L_264 - .L_263)


	//   ....[0]....
.L_263:
        /*00f8*/ 	.word	0x00000930


	//   ....[1]....
        /*00fc*/ 	.word	0x00000940


	//   ....[2]....
        /*0100*/ 	.word	0x000009b0


	//   ....[3]....
        /*0104*/ 	.word	0x000009e0


	//   ....[4]....
        /*0108*/ 	.word	0x00000a50


	//   ....[5]....
        /*010c*/ 	.word	0x00000a60


	//   ....[6]....
        /*0110*/ 	.word	0x00000ab0


	//   ....[7]....
        /*0114*/ 	.word	0x00000ad0


	//   ....[8]....
        /*0118*/ 	.word	0x00000b30


	//   ....[9]....
        /*011c*/ 	.word	0x00000b40


	//   ....[10]....
        /*0120*/ 	.word	0x00000e40


	//   ....[11]....
        /*0124*/ 	.word	0x00000e50


	//   ....[12]....
        /*0128*/ 	.word	0x00000ed0


	//   ....[13]....
        /*012c*/ 	.word	0x00000ef0


	//   ....[14]....
        /*0130*/ 	.word	0x00000f40


	//   ....[15]....
        /*0134*/ 	.word	0x00000f60


	//   ....[16]....
        /*0138*/ 	.word	0x00000fd0


	//   ....[17]....
        /*013c*/ 	.word	0x00000fe0


	//   ....[18]....
        /*0140*/ 	.word	0x00001030


	//   ....[19]....
        /*0144*/ 	.word	0x00001060


	//   ....[20]....
        /*0148*/ 	.word	0x00002450


	//   ....[21]....
        /*014c*/ 	.word	0x00002460


	//   ....[22]....
        /*0150*/ 	.word	0x000024d0


	//   ....[23]....
        /*0154*/ 	.word	0x000024e0


	//   ....[24]....
        /*0158*/ 	.word	0x00002540


	//   ....[25]....
        /*015c*/ 	.word	0x00002550


	//   ....[26]....
        /*0160*/ 	.word	0x000025a0


	//   ....[27]....
        /*0164*/ 	.word	0x000025d0


	//   ....[28]....
        /*0168*/ 	.word	0x00002650


	//   ....[29]....
        /*016c*/ 	.word	0x00002660


	//----- nvinfo : EIATTR_VRC_CTA_INIT_COUNT
	.align		4
.L_264:
        /*0170*/ 	.byte	0x02, 0x4a
	.zero		1
	.zero		1


	//----- nvinfo : EIATTR_EXIT_INSTR_OFFSETS
	.align		4
        /*0174*/ 	.byte	0x04, 0x1c
        /*0176*/ 	.short	(.L_266 - .L_265)


	//   ....[0]....
.L_265:
        /*0178*/ 	.word	0x00000080


	//   ....[1]....
        /*017c*/ 	.word	0x000000c0


	//   ....[2]....
        /*0180*/ 	.word	0x000028f0


	//   ....[3]....
        /*0184*/ 	.word	0x00002940


	//----- nvinfo : EIATTR_MAX_THREADS
	.align		4
.L_266:
        /*0188*/ 	.byte	0x04, 0x05
        /*018a*/ 	.short	(.L_268 - .L_267)
.L_267:
        /*018c*/ 	.word	0x00000280
        /*0190*/ 	.word	0x00000001
        /*0194*/ 	.word	0x00000001


	//----- nvinfo : EIATTR_CRS_STACK_SIZE
	.align		4
.L_268:
        /*0198*/ 	.byte	0x04, 0x1e
        /*019a*/ 	.short	(.L_270 - .L_269)
.L_269:
        /*019c*/ 	.word	0x00000000


	//----- nvinfo : EIATTR_CBANK_PARAM_SIZE
	.align		4
.L_270:
        /*01a0*/ 	.byte	0x03, 0x19
        /*01a2*/ 	.short	0x0021


	//----- nvinfo : EIATTR_PARAM_CBANK
	.align		4
        /*01a4*/ 	.byte	0x04, 0x0a
        /*01a6*/ 	.short	(.L_272 - .L_271)
	.align		4
.L_271:
        /*01a8*/ 	.word	index@(.nv.constant0._ZN3cub18CUB_300001_SM_10006detail6reduce28DeviceReduceSingleTileKernelINS2_10policy_hubIdjN4cuda3std3__44plusIdEEE10Policy1000EN6thrust24THRUST_300001_SM_1000_NS6detail15normal_iteratorINSD_10device_ptrIdEEEEPdjS9_ddNS7_10__identityEEEvT0_T1_T2_T3_T4_T6_)
        /*01ac*/ 	.short	0x0380
        /*01ae*/ 	.short	0x0021


	//----- nvinfo : EIATTR_SW_WAR
	.align		4
.L_272:
        /*01b0*/ 	.byte	0x04, 0x36
        /*01b2*/ 	.short	(.L_274 - .L_273)
.L_273:
        /*01b4*/ 	.word	0x00000008
.L_274:


//--------------------- .nv.info._ZN3cub18CUB_300001_SM_10006detail9transform16transform_kernelINS2_10policy_hubILb1EN4cuda3std3__45tupleIJN6thrust24THRUST_300001_SM_1000_NS17counting_iteratorIiNSA_11use_defaultESC_SC_EEEEEE10policy1000El4calcNSA_6detail15normal_iteratorINSA_10device_ptrIdEEEEJSD_EEEvT0_iT1_T2_DpNS2_10kernel_argIT3_EE --------------------------
	.section	.nv.info._ZN3cub18CUB_300001_SM_10006detail9transform16transform_kernelINS2_10policy_hubILb1EN4cuda3std3__45tupleIJN6thrust24THRUST_300001_SM_1000_NS17counting_iteratorIiNSA_11use_defaultESC_SC_EEEEEE10policy1000El4calcNSA_6detail15normal_iteratorINSA_10device_ptrIdEEEEJSD_EEEvT0_iT1_T2_DpNS2_10kernel_argIT3_EE,"",@"SHT_CUDA_INFO"
	.sectionflags	@""
	.align	4


	//----- nvinfo : EIATTR_CUDA_API_VERSION
	.align		4
        /*0000*/ 	.byte	0x04, 0x37
        /*0002*/ 	.short	(.L_276 - .L_275)
.L_275:
        /*0004*/ 	.word	0x00000082


	//----- nvinfo : EIATTR_KPARAM_INFO
	.align		4
.L_276:
        /*0008*/ 	.byte	0x04, 0x17
        /*000a*/ 	.short	(.L_278 - .L_277)
.L_277:
        /*000c*/ 	.word	0x00000000
        /*0010*/ 	.short	0x0004
        /*0012*/ 	.short	0x0018
        /*0014*/ 	.byte	0x00, 0xf0, 0x41, 0x00


	//----- nvinfo : EIATTR_KPARAM_INFO
	.align		4
.L_278:
        /*0018*/ 	.byte	0x04, 0x17
        /*001a*/ 	.short	(.L_280 - .L_279)
.L_279:
        /*001c*/ 	.word	0x00000000
        /*0020*/ 	.short	0x0003
        /*0022*/ 	.short	0x0010
        /*0024*/ 	.byte	0x00, 0xf0, 0x21, 0x00


	//----- nvinfo : EIATTR_KPARAM_INFO
	.align		4
.L_280:
        /*0028*/ 	.byte	0x04, 0x17
        /*002a*/ 	.short	(.L_282 - .L_281)
.L_281:
        /*002c*/ 	.word	0x00000000
        /*0030*/ 	.short	0x0002
        /*0032*/ 	.short	0x000c
        /*0034*/ 	.byte	0x00, 0xf0, 0x05, 0x00


	//----- nvinfo : EIATTR_KPARAM_INFO
	.align		4
.L_282:
        /*0038*/ 	.byte	0x04, 0x17
        /*003a*/ 	.short	(.L_284 - .L_283)
.L_283:
        /*003c*/ 	.word	0x00000000
        /*0040*/ 	.short	0x0001
        /*0042*/ 	.short	0x0008
        /*0044*/ 	.byte	0x00, 0xf0, 0x11, 0x00


	//----- nvinfo : EIATTR_KPARAM_INFO
	.align		4
.L_284:
        /*0048*/ 	.byte	0x04, 0x17
        /*004a*/ 	.short	(.L_286 - .L_285)
.L_285:
        /*004c*/ 	.word	0x00000000
        /*0050*/ 	.short	0x0000
        /*0052*/ 	.short	0x0000
        /*0054*/ 	.byte	0x00, 0xf0, 0x21, 0x00


	//----- nvinfo : EIATTR_SPARSE_MMA_MASK
	.align		4
.L_286:
        /*0058*/ 	.byte	0x03, 0x50
        /*005a*/ 	.short	0x0000


	//----- nvinfo : EIATTR_MAXREG_COUNT
	.align		4
        /*005c*/ 	.byte	0x03, 0x1b
        /*005e*/ 	.short	0x00ff


	//----- nvinfo : EIATTR_MERCURY_ISA_VERSION
	.align		4
        /*0060*/ 	.byte	0x03, 0x5f
        /*0062*/ 	.short	0x0101


	//----- nvinfo : EIATTR_VRC_CTA_INIT_COUNT
	.align		4
        /*0064*/ 	.byte	0x02, 0x4a
	.zero		1
	.zero		1


	//----- nvinfo : EIATTR_EXIT_INSTR_OFFSETS
	.align		4
        /*0068*/ 	.byte	0x04, 0x1c
        /*006a*/ 	.short	(.L_288 - .L_287)


	//   ....[0]....
.L_287:
        /*006c*/ 	.word	0x000001a0


	//   ....[1]....
        /*0070*/ 	.word	0x00000a90


	//   ....[2]....
        /*0074*/ 	.word	0x00000ee0


	//   ....[3]....
        /*0078*/ 	.word	0x00000f10


	//   ....[4]....
        /*007c*/ 	.word	0x000010d0


	//   ....[5]....
        /*0080*/ 	.word	0x00001100


	//   ....[6]....
        /*0084*/ 	.word	0x000018f0


	//   ....[7]....
        /*0088*/ 	.word	0x00001cd0


	//   ....[8]....
        /*008c*/ 	.word	0x00001ea0


	//----- nvinfo : EIATTR_MAX_THREADS
	.align		4
.L_288:
        /*0090*/ 	.byte	0x04, 0x05
        /*0092*/ 	.short	(.L_290 - .L_289)
.L_289:
        /*0094*/ 	.word	0x00000080
        /*0098*/ 	.word	0x00000001
        /*009c*/ 	.word	0x00000001


	//----- nvinfo : EIATTR_CRS_STACK_SIZE
	.align		4
.L_290:
        /*00a0*/ 	.byte	0x04, 0x1e
        /*00a2*/ 	.short	(.L_292 - .L_291)
.L_291:
        /*00a4*/ 	.word	0x00000000


	//----- nvinfo : EIATTR_CBANK_PARAM_SIZE
	.align		4
.L_292:
        /*00a8*/ 	.byte	0x03, 0x19
        /*00aa*/ 	.short	0x0028


	//----- nvinfo : EIATTR_PARAM_CBANK
	.align		4
        /*00ac*/ 	.byte	0x04, 0x0a
        /*00ae*/ 	.short	(.L_294 - .L_293)
	.align		4
.L_293:
        /*00b0*/ 	.word	index@(.nv.constant0._ZN3cub18CUB_300001_SM_10006detail9transform16transform_kernelINS2_10policy_hubILb1EN4cuda3std3__45tupleIJN6thrust24THRUST_300001_SM_1000_NS17counting_iteratorIiNSA_11use_defaultESC_SC_EEEEEE10policy1000El4calcNSA_6detail15normal_iteratorINSA_10device_ptrIdEEEEJSD_EEEvT0_iT1_T2_DpNS2_10kernel_argIT3_EE)
        /*00b4*/ 	.short	0x0380
        /*00b6*/ 	.short	0x0028


	//----- nvinfo : EIATTR_SW_WAR
	.align		4
.L_294:
        /*00b8*/ 	.byte	0x04, 0x36
        /*00ba*/ 	.short	(.L_296 - .L_295)
.L_295:
        /*00bc*/ 	.word	0x00000008
.L_296:


//--------------------- .nv.info._ZN3cub18CUB_300001_SM_10006detail9transform16transform_kernelINS2_10policy_hubILb1EN4cuda3std3__45tupleIJN6thrust24THRUST_300001_SM_1000_NS17counting_iteratorIiNSA_11use_defaultESC_SC_EEEEEE10policy1000Ei4calcNSA_6detail15normal_iteratorINSA_10device_ptrIdEEEEJSD_EEEvT0_iT1_T2_DpNS2_10kernel_argIT3_EE --------------------------
	.section	.nv.info._ZN3cub18CUB_300001_SM_10006detail9transform16transform_kernelINS2_10policy_hubILb1EN4cuda3std3__45tupleIJN6thrust24THRUST_300001_SM_1000_NS17counting_iteratorIiNSA_11use_defaultESC_SC_EEEEEE10policy1000Ei4calcNSA_6detail15normal_iteratorINSA_10device_ptrIdEEEEJSD_EEEvT0_iT1_T2_DpNS2_10kernel_argIT3_EE,"",@"SHT_CUDA_INFO"
	.sectionflags	@""
	.align	4


	//----- nvinfo : EIATTR_CUDA_API_VERSION
	.align		4
        /*0000*/ 	.byte	0x04, 0x37
        /*0002*/ 	.short	(.L_298 - .L_297)
.L_297:
        /*0004*/ 	.word	0x00000082


	//----- nvinfo : EIATTR_KPARAM_INFO
	.align		4
.L_298:
        /*0008*/ 	.byte	0x04, 0x17
        /*000a*/ 	.short	(.L_300 - .L_299)
.L_299:
        /*000c*/ 	.word	0x00000000
        /*0010*/ 	.short	0x0004
        /*0012*/ 	.short	0x0018
        /*0014*/ 	.byte	0x00, 0xf0, 0x41, 0x00


	//----- nvinfo : EIATTR_KPARAM_INFO
	.align		4
.L_300:
        /*0018*/ 	.byte	0x04, 0x17
        /*001a*/ 	.short	(.L_302 - .L_301)
.L_301:
        /*001c*/ 	.word	0x00000000
        /*0020*/ 	.short	0x0003
        /*0022*/ 	.short	0x0010
        /*0024*/ 	.byte	0x00, 0xf0, 0x21, 0x00


	//----- nvinfo : EIATTR_KPARAM_INFO
	.align		4
.L_302:
        /*0028*/ 	.byte	0x04, 0x17
        /*002a*/ 	.short	(.L_304 - .L_303)
.L_303:
        /*002c*/ 	.word	0x00000000
        /*0030*/ 	.short	0x0002
        /*0032*/ 	.short	0x0008
        /*0034*/ 	.byte	0x00, 0xf0, 0x05, 0x00


	//----- nvinfo : EIATTR_KPARAM_INFO
	.align		4
.L_304:
        /*0038*/ 	.byte	0x04, 0x17
        /*003a*/ 	.short	(.L_306 - .L_305)
.L_305:
        /*003c*/ 	.word	0x00000000
        /*0040*/ 	.short	0x0001
        /*0042*/ 	.short	0x0004
        /*0044*/ 	.byte	0x00, 0xf0, 0x11, 0x00


	//----- nvinfo : EIATTR_KPARAM_INFO
	.align		4
.L_306:
        /*0048*/ 	.byte	0x04, 0x17
        /*004a*/ 	.short	(.L_308 - .L_307)
.L_307:
        /*004c*/ 	.word	0x00000000
        /*0050*/ 	.short	0x0000
        /*0052*/ 	.short	0x0000
        /*0054*/ 	.byte	0x00, 0xf0, 0x11, 0x00


	//----- nvinfo : EIATTR_SPARSE_MMA_MASK
	.align		4
.L_308:
        /*0058*/ 	.byte	0x03, 0x50
        /*005a*/ 	.short	0x0000


	//----- nvinfo : EIATTR_MAXREG_COUNT
	.align		4
        /*005c*/ 	.byte	0x03, 0x1b
        /*005e*/ 	.short	0x00ff


	//----- nvinfo : EIATTR_MERCURY_ISA_VERSION
	.align		4
        /*0060*/ 	.byte	0x03, 0x5f
        /*0062*/ 	.short	0x0101


	//----- nvinfo : EIATTR_VRC_CTA_INIT_COUNT
	.align		4
        /*0064*/ 	.byte	0x02, 0x4a
	.zero		1
	.zero		1


	//----- nvinfo : EIATTR_EXIT_INSTR_OFFSETS
	.align		4
        /*0068*/ 	.byte	0x04, 0x1c
        /*006a*/ 	.short	(.L_310 - .L_309)


	//   ....[0]....
.L_309:
        /*006c*/ 	.word	0x00000130


	//   ....[1]....
        /*0070*/ 	.word	0x00000920


	//   ....[2]....
        /*0074*/ 	.word	0x00000d00


	//   ....[3]....
        /*0078*/ 	.word	0x00000ed0


	//   ....[4]....
        /*007c*/ 	.word	0x00000f00


	//   ....[5]....
        /*0080*/ 	.word	0x000017f0


	//   ....[6]....
        /*0084*/ 	.word	0x00001c40


	//   ....[7]....
        /*0088*/ 	.word	0x00001c70


	//   ....[8]....
        /*008c*/ 	.word	0x00001e30


	//----- nvinfo : EIATTR_MAX_THREADS
	.align		4
.L_310:
        /*0090*/ 	.byte	0x04, 0x05
        /*0092*/ 	.short	(.L_312 - .L_311)
.L_311:
        /*0094*/ 	.word	0x00000080
        /*0098*/ 	.word	0x00000001
        /*009c*/ 	.word	0x00000001


	//----- nvinfo : EIATTR_CRS_STACK_SIZE
	.align		4
.L_312:
        /*00a0*/ 	.byte	0x04, 0x1e
        /*00a2*/ 	.short	(.L_314 - .L_313)
.L_313:
        /*00a4*/ 	.word	0x00000000


	//----- nvinfo : EIATTR_CBANK_PARAM_SIZE
	.align		4
.L_314:
        /*00a8*/ 	.byte	0x03, 0x19
        /*00aa*/ 	.short	0x0028


	//----- nvinfo : EIATTR_PARAM_CBANK
	.align		4
        /*00ac*/ 	.byte	0x04, 0x0a
        /*00ae*/ 	.short	(.L_316 - .L_315)
	.align		4
.L_315:
        /*00b0*/ 	.word	index@(.nv.constant0._ZN3cub18CUB_300001_SM_10006detail9transform16transform_kernelINS2_10policy_hubILb1EN4cuda3std3__45tupleIJN6thrust24THRUST_300001_SM_1000_NS17counting_iteratorIiNSA_11use_defaultESC_SC_EEEEEE10policy1000Ei4calcNSA_6detail15normal_iteratorINSA_10device_ptrIdEEEEJSD_EEEvT0_iT1_T2_DpNS2_10kernel_argIT3_EE)
        /*00b4*/ 	.short	0x0380
        /*00b6*/ 	.short	0x0028


	//----- nvinfo : EIATTR_SW_WAR
	.align		4
.L_316:
        /*00b8*/ 	.byte	0x04, 0x36
        /*00ba*/ 	.short	(.L_318 - .L_317)
.L_317:
        /*00bc*/ 	.word	0x00000008
.L_318:


//--------------------- .nv.info._ZN3cub18CUB_300001_SM_10006detail8for_each13static_kernelINS2_12policy_hub_t12policy_500_tEmN6thrust24THRUST_300001_SM_1000_NS8cuda_cub20__uninitialized_fill7functorINS7_10device_ptrIdEEdEEEEvT0_T1_ --------------------------
	.section	.nv.info._ZN3cub18CUB_300001_SM_10006detail8for_each13static_kernelINS2_12policy_hub_t12policy_500_tEmN6thrust24THRUST_300001_SM_1000_NS8cuda_cub20__uninitialized_fill7functorINS7_10device_ptrIdEEdEEEEvT0_T1_,"",@"SHT_CUDA_INFO"
	.sectionflags	@""
	.align	4


	//----- nvinfo : EIATTR_CUDA_API_VERSION
	.align		4
        /*0000*/ 	.byte	0x04, 0x37
        /*0002*/ 	.short	(.L_320 - .L_319)
.L_319:
        /*0004*/ 	.word	0x00000082


	//----- nvinfo : EIATTR_KPARAM_INFO
	.align		4
.L_320:
        /*0008*/ 	.byte	0x04, 0x17
        /*000a*/ 	.short	(.L_322 - .L_321)
.L_321:
        /*000c*/ 	.word	0x00000000
        /*0010*/ 	.short	0x0001
        /*0012*/ 	.short	0x0008
        /*0014*/ 	.byte	0x00, 0xf0, 0x41, 0x00


	//----- nvinfo : EIATTR_KPARAM_INFO
	.align		4
.L_322:
        /*0018*/ 	.byte	0x04, 0x17
        /*001a*/ 	.short	(.L_324 - .L_323)
.L_323:
        /*001c*/ 	.word	0x00000000
        /*0020*/ 	.short	0x0000
        /*0022*/ 	.short	0x0000
        /*0024*/ 	.byte	0x00, 0xf0, 0x21, 0x00


	//----- nvinfo : EIATTR_SPARSE_MMA_MASK
	.align		4
.L_324:
        /*0028*/ 	.byte	0x03, 0x50
        /*002a*/ 	.short	0x0000


	//----- nvinfo : EIATTR_MAXREG_COUNT
	.align		4
        /*002c*/ 	.byte	0x03, 0x1b
        /*002e*/ 	.short	0x00ff


	//----- nvinfo : EIATTR_MERCURY_ISA_VERSION
	.align		4
        /*0030*/ 	.byte	0x03, 0x5f
        /*0032*/ 	.short	0x0101


	//----- nvinfo : EIATTR_VRC_CTA_INIT_COUNT
	.align		4
        /*0034*/ 	.byte	0x02, 0x4a
	.zero		1
	.zero		1


	//----- nvinfo : EIATTR_EXIT_INSTR_OFFSETS
	.align		4
        /*0038*/ 	.byte	0x04, 0x1c
        /*003a*/ 	.short	(.L_326 - .L_325)


	//   ....[0]....
.L_325:
        /*003c*/ 	.word	0x00000130


	//   ....[1]....
        /*0040*/ 	.word	0x00000230


	//   ....[2]....
        /*0044*/ 	.word	0x00000260


	//----- nvinfo : EIATTR_MAX_THREADS
	.align		4
.L_326:
        /*0048*/ 	.byte	0x04, 0x05
        /*004a*/ 	.short	(.L_328 - .L_327)
.L_327:
        /*004c*/ 	.word	0x00000100
        /*0050*/ 	.word	0x00000001
        /*0054*/ 	.word	0x00000001


	//----- nvinfo : EIATTR_CBANK_PARAM_SIZE
	.align		4
.L_328:
        /*0058*/ 	.byte	0x03, 0x19
        /*005a*/ 	.short	0x0018


	//----- nvinfo : EIATTR_PARAM_CBANK
	.align		4
        /*005c*/ 	.byte	0x04, 0x0a
        /*005e*/ 	.short	(.L_330 - .L_329)
	.align		4
.L_329:
        /*0060*/ 	.word	index@(.nv.constant0._ZN3cub18CUB_300001_SM_10006detail8for_each13static_kernelINS2_12policy_hub_t12policy_500_tEmN6thrust24THRUST_300001_SM_1000_NS8cuda_cub20__uninitialized_fill7functorINS7_10device_ptrIdEEdEEEEvT0_T1_)
        /*0064*/ 	.short	0x0380
        /*0066*/ 	.short	0x0018


	//----- nvinfo : EIATTR_SW_WAR
	.align		4
.L_330:
        /*0068*/ 	.byte	0x04, 0x36
        /*006a*/ 	.short	(.L_332 - .L_331)
.L_331:
        /*006c*/ 	.word	0x00000008
.L_332:


//--------------------- .nv.info._ZN3cub18CUB_300001_SM_10006detail11EmptyKernelIvEEvv --------------------------
	.section	.nv.info._ZN3cub18CUB_300001_SM_10006detail11EmptyKernelIvEEvv,"",@"SHT_CUDA_INFO"
	.sectionflags	@""
	.align	4


	//----- nvinfo : EIATTR_CUDA_API_VERSION
	.align		4
        /*0000*/ 	.byte	0x04, 0x37
        /*0002*/ 	.short	(.L_334 - .L_333)
.L_333:
        /*0004*/ 	.word	0x00000082


	//----- nvinfo : EIATTR_SPARSE_MMA_MASK
	.align		4
.L_334:
        /*0008*/ 	.byte	0x03, 0x50
        /*000a*/ 	.short	0x0000


	//----- nvinfo : EIATTR_MAXREG_COUNT
	.align		4
        /*000c*/ 	.byte	0x03, 0x1b
        /*000e*/ 	.short	0x00ff


	//----- nvinfo : EIATTR_MERCURY_ISA_VERSION
	.align		4
        /*0010*/ 	.byte	0x03, 0x5f
        /*0012*/ 	.short	0x0101


	//----- nvinfo : EIATTR_VRC_CTA_INIT_COUNT
	.align		4
        /*0014*/ 	.byte	0x02, 0x4a
	.zero		1
	.zero		1


	//----- nvinfo : EIATTR_EXIT_INSTR_OFFSETS
	.align		4
        /*0018*/ 	.byte	0x04, 0x1c
        /*001a*/ 	.short	(.L_336 - .L_335)


	//   ....[0]....
.L_335:
        /*001c*/ 	.word	0x00000010


	//----- nvinfo : EIATTR_SW_WAR
	.align		4
.L_336:
        /*0020*/ 	.byte	0x04, 0x36
        /*0022*/ 	.short	(.L_338 - .L_337)
.L_337:
        /*0024*/ 	.word	0x00000008
.L_338:


//--------------------- .nv.callgraph             --------------------------
	.section	.nv.callgraph,"",@"SHT_CUDA_CALLGRAPH"
	.align	4
	.sectionentsize	8
	.align		4
        /*0000*/ 	.word	0x00000000
	.align		4
        /*0004*/ 	.word	0xffffffff
	.align		4
        /*0008*/ 	.word	0x00000000
	.align		4
        /*000c*/ 	.word	0xfffffffe
	.align		4
        /*0010*/ 	.word	0x00000000
	.align		4
        /*0014*/ 	.word	0xfffffffd
	.align		4
        /*0018*/ 	.word	0x00000000
	.align		4
        /*001c*/ 	.word	0xfffffffc


//--------------------- .nv.constant4             --------------------------
	.section	.nv.constant4,"a",@progbits
	.align	8
	.align		8
.nv.constant4:
        /*0000*/ 	.dword	_ZN30_INTERNAL_e927e45b_4_k_cu_main4cuda3std3__45__cpo5beginE
	.align		8
        /*0008*/ 	.dword	_ZN30_INTERNAL_e927e45b_4_k_cu_main4cuda3std3__45__cpo3endE
	.align		8
        /*0010*/ 	.dword	_ZN30_INTERNAL_e927e45b_4_k_cu_main4cuda3std3__45__cpo6cbeginE
	.align		8
        /*0018*/ 	.dword	_ZN30_INTERNAL_e927e45b_4_k_cu_main4cuda3std3__45__cpo4cendE
	.align		8
        /*0020*/ 	.dword	_ZN30_INTERNAL_e927e45b_4_k_cu_main4cuda3std3__45__cpo6rbeginE
	.align		8
        /*0028*/ 	.dword	_ZN30_INTERNAL_e927e45b_4_k_cu_main4cuda3std3__45__cpo4rendE
	.align		8
        /*0030*/ 	.dword	_ZN30_INTERNAL_e927e45b_4_k_cu_main4cuda3std3__45__cpo7crbeginE
	.align		8
        /*0038*/ 	.dword	_ZN30_INTERNAL_e927e45b_4_k_cu_main4cuda3std3__45__cpo5crendE
	.align		8
        /*0040*/ 	.dword	_ZN30_INTERNAL_e927e45b_4_k_cu_main4cuda3std3__432_GLOBAL__N__e927e45b_4_k_cu_main6ignoreE
	.align		8
        /*0048*/ 	.dword	_ZN30_INTERNAL_e927e45b_4_k_cu_main4cuda3std3__419piecewise_constructE
	.align		8
        /*0050*/ 	.dword	_ZN30_INTERNAL_e927e45b_4_k_cu_main4cuda3std3__48in_placeE
	.align		8
        /*0058*/ 	.dword	_ZN30_INTERNAL_e927e45b_4_k_cu_main4cuda3std3__420unreachable_sentinelE
	.align		8
        /*0060*/ 	.dword	_ZN30_INTERNAL_e927e45b_4_k_cu_main4cuda3std3__47nulloptE
	.align		8
        /*0068*/ 	.dword	_ZN30_INTERNAL_e927e45b_4_k_cu_main4cuda3std3__48unexpectE
	.align		8
        /*0070*/ 	.dword	_ZN30_INTERNAL_e927e45b_4_k_cu_main4cuda3std6ranges3__45__cpo4swapE
	.align		8
        /*0078*/ 	.dword	_ZN30_INTERNAL_e927e45b_4_k_cu_main4cuda3std6ranges3__45__cpo9iter_moveE
	.align		8
        /*0080*/ 	.dword	_ZN30_INTERNAL_e927e45b_4_k_cu_main4cuda3std6ranges3__45__cpo5beginE
	.align		8
        /*0088*/ 	.dword	_ZN30_INTERNAL_e927e45b_4_k_cu_main4cuda3std6ranges3__45__cpo3endE
	.align		8
        /*0090*/ 	.dword	_ZN30_INTERNAL_e927e45b_4_k_cu_main4cuda3std6ranges3__45__cpo6cbeginE
	.align		8
        /*0098*/ 	.dword	_ZN30_INTERNAL_e927e45b_4_k_cu_main4cuda3std6ranges3__45__cpo4cendE
	.align		8
        /*00a0*/ 	.dword	_ZN30_INTERNAL_e927e45b_4_k_cu_main4cuda3std6ranges3__45__cpo7advanceE
	.align		8
        /*00a8*/ 	.dword	_ZN30_INTERNAL_e927e45b_4_k_cu_main4cuda3std6ranges3__45__cpo9iter_swapE
	.align		8
        /*00b0*/ 	.dword	_ZN30_INTERNAL_e927e45b_4_k_cu_main4cuda3std6ranges3__45__cpo4nextE
	.align		8
        /*00b8*/ 	.dword	_ZN30_INTERNAL_e927e45b_4_k_cu_main4cuda3std6ranges3__45__cpo4prevE
	.align		8
        /*00c0*/ 	.dword	_ZN30_INTERNAL_e927e45b_4_k_cu_main4cuda3std6ranges3__45__cpo4dataE
	.align		8
        /*00c8*/ 	.dword	_ZN30_INTERNAL_e927e45b_4_k_cu_main4cuda3std6ranges3__45__cpo5cdataE
	.align		8
        /*00d0*/ 	.dword	_ZN30_INTERNAL_e927e45b_4_k_cu_main4cuda3std6ranges3__45__cpo4sizeE
	.align		8
        /*00d8*/ 	.dword	_ZN30_INTERNAL_e927e45b_4_k_cu_main4cuda3std6ranges3__45__cpo5ssizeE
	.align		8
        /*00e0*/ 	.dword	_ZN30_INTERNAL_e927e45b_4_k_cu_main4cuda3std6ranges3__45__cpo8distanceE
	.align		8
        /*00e8*/ 	.dword	_ZN30_INTERNAL_e927e45b_4_k_cu_main6thrust24THRUST_300001_SM_1000_NS8cuda_cub3parE
	.align		8
        /*00f0*/ 	.dword	_ZN30_INTERNAL_e927e45b_4_k_cu_main6thrust24THRUST_300001_SM_1000_NS8cuda_cub10par_nosyncE
	.align		8
        /*00f8*/ 	.dword	_ZN30_INTERNAL_e927e45b_4_k_cu_main6thrust24THRUST_300001_SM_1000_NS6system6detail10sequential3seqE
	.align		8
        /*0100*/ 	.dword	_ZN30_INTERNAL_e927e45b_4_k_cu_main6thrust24THRUST_300001_SM_1000_NS12placeholders2_1E
	.align		8
        /*0108*/ 	.dword	_ZN30_INTERNAL_e927e45b_4_k_cu_main6thrust24THRUST_300001_SM_1000_NS12placeholders2_2E
	.align		8
        /*0110*/ 	.dword	_ZN30_INTERNAL_e927e45b_4_k_cu_main6thrust24THRUST_300001_SM_1000_NS12placeholders2_3E
	.align		8
        /*0118*/ 	.dword	_ZN30_INTERNAL_e927e45b_4_k_cu_main6thrust24THRUST_300001_SM_1000_NS12placeholders2_4E
	.align		8
        /*0120*/ 	.dword	_ZN30_INTERNAL_e927e45b_4_k_cu_main6thrust24THRUST_300001_SM_1000_NS12placeholders2_5E
	.align		8
        /*0128*/ 	.dword	_ZN30_INTERNAL_e927e45b_4_k_cu_main6thrust24THRUST_300001_SM_1000_NS12placeholders2_6E
	.align		8
        /*0130*/ 	.dword	_ZN30_INTERNAL_e927e45b_4_k_cu_main6thrust24THRUST_300001_SM_1000_NS12placeholders2_7E
	.align		8
        /*0138*/ 	.dword	_ZN30_INTERNAL_e927e45b_4_k_cu_main6thrust24THRUST_300001_SM_1000_NS12placeholders2_8E
	.align		8
        /*0140*/ 	.dword	_ZN30_INTERNAL_e927e45b_4_k_cu_main6thrust24THRUST_300001_SM_1000_NS12placeholders2_9E
	.align		8
        /*0148*/ 	.dword	_ZN30_INTERNAL_e927e45b_4_k_cu_main6thrust24THRUST_300001_SM_1000_NS12placeholders3_10E
	.align		8
        /*0150*/ 	.dword	_ZN30_INTERNAL_e927e45b_4_k_cu_main6thrust24THRUST_300001_SM_1000_NS3seqE


//--------------------- .text._ZN3cub18CUB_300001_SM_10006detail6reduce28DeviceReduceSingleTileKernelINS2_10policy_hubIdyN4cuda3std3__44plusIdEEE10Policy1000EPdSC_iS9_ddNS7_10__identityEEEvT0_T1_T2_T3_T4_T6_ --------------------------
	.section	.text._ZN3cub18CUB_300001_SM_10006detail6reduce28DeviceReduceSingleTileKernelINS2_10policy_hubIdyN4cuda3std3__44plusIdEEE10Policy1000EPdSC_iS9_ddNS7_10__identityEEEvT0_T1_T2_T3_T4_T6_,"ax",@progbits
	.align	128
        .global         _ZN3cub18CUB_300001_SM_10006detail6reduce28DeviceReduceSingleTileKernelINS2_10policy_hubIdyN4cuda3std3__44plusIdEEE10Policy1000EPdSC_iS9_ddNS7_10__identityEEEvT0_T1_T2_T3_T4_T6_
        .type           _ZN3cub18CUB_300001_SM_10006detail6reduce28DeviceReduceSingleTileKernelINS2_10policy_hubIdyN4cuda3std3__44plusIdEEE10Policy1000EPdSC_iS9_ddNS7_10__identityEEEvT0_T1_T2_T3_T4_T6_,@function
        .size           _ZN3cub18CUB_300001_SM_10006detail6reduce28DeviceReduceSingleTileKernelINS2_10policy_hubIdyN4cuda3std3__44plusIdEEE10Policy1000EPdSC_iS9_ddNS7_10__identityEEEvT0_T1_T2_T3_T4_T6_,(.L_x_294 - _ZN3cub18CUB_300001_SM_10006detail6reduce28DeviceReduceSingleTileKernelINS2_10policy_hubIdyN4cuda3std3__44plusIdEEE10Policy1000EPdSC_iS9_ddNS7_10__identityEEEvT0_T1_T2_T3_T4_T6_)
        .other          _ZN3cub18CUB_300001_SM_10006detail6reduce28DeviceReduceSingleTileKernelINS2_10policy_hubIdyN4cuda3std3__44plusIdEEE10Policy1000EPdSC_iS9_ddNS7_10__identityEEEvT0_T1_T2_T3_T4_T6_,@"STO_CUDA_ENTRY STV_DEFAULT"
_ZN3cub18CUB_300001_SM_10006detail6reduce28DeviceReduceSingleTileKernelINS2_10policy_hubIdyN4cuda3std3__44plusIdEEE10Policy1000EPdSC_iS9_ddNS7_10__identityEEEvT0_T1_T2_T3_T4_T6_:
.text._ZN3cub18CUB_300001_SM_10006detail6reduce28DeviceReduceSingleTileKernelINS2_10policy_hubIdyN4cuda3std3__44plusIdEEE10Policy1000EPdSC_iS9_ddNS7_10__identityEEEvT0_T1_T2_T3_T4_T6_:
[----:B------:R-:W-:Y:S01]  /*0000*/  LDC R1, c[0x0][0x37c] ;  /* 0x0000df00ff017b82 */ /* 0x000fe20000000800 */
[----:B------:R-:W0:Y:S01]  /*0010*/  LDCU UR4, c[0x0][0x390] ;  /* 0x00007200ff0477ac */ /* 0x000e220008000800 */
[----:B------:R-:W1:Y:S01]  /*0020*/  LDCU.64 UR6, c[0x0][0x358] ;  /* 0x00006b00ff0677ac */ /* 0x000e620008000a00 */
[----:B0-----:R-:W-:-:S05]  /*0030*/  IMAD.U32 R4, RZ, RZ, UR4 ;  /* 0x00000004ff047e24 */ /* 0x001fca000f8e00ff */
[----:B------:R-:W-:-:S13]  /*0040*/  ISETP.NE.AND P0, PT, R4, RZ, PT ;  /* 0x000000ff0400720c */ /* 0x000fda0003f05270 */
[----:B-1----:R-:W-:Y:S05]  /*0050*/  @P0 BRA `(.L_x_0) ;  /* 0x00000000001c0947 */ /* 0x002fea0003800000 */
[----:B------:R-:W0:Y:S02]  /*0060*/  S2R R0, SR_TID.X ;  /* 0x0000000000007919 */ /* 0x000e240000002100 */
[----:B0-----:R-:W-:-:S13]  /*0070*/  ISETP.NE.AND P0, PT, R0, RZ, PT ;  /* 0x000000ff0000720c */ /* 0x001fda0003f05270 */
[----:B------:R-:W-:Y:S05]  /*0080*/  @P0 EXIT ;  /* 0x000000000000094d */ /* 0x000fea0003800000 */
[----:B------:R-:W0:Y:S08]  /*0090*/  LDC.64 R2, c[0x0][0x388] ;  /* 0x0000e200ff027b82 */ /* 0x000e300000000a00 */
[----:B------:R-:W0:Y:S02]  /*00a0*/  LDC.64 R4, c[0x0][0x398] ;  /* 0x0000e600ff047b82 */ /* 0x000e240000000a00 */
[----:B0-----:R-:W-:Y:S01]  /*00b0*/  STG.E.64 desc[UR6][R2.64], R4 ;  /* 0x0000000402007986 */ /* 0x001fe2000c101b06 */
[----:B------:R-:W-:Y:S05]  /*00c0*/  EXIT ;  /* 0x000000000000794d */ /* 0x000fea0003800000 */
.L_x_0:
[----:B------:R-:W-:Y:S01]  /*00d0*/  ISETP.GT.AND P0, PT, R4, 0xdff, PT ;  /* 0x00000dff0400780c */ /* 0x000fe20003f04270 */
[----:B------:R-:W-:-:S12]  /*00e0*/  BSSY.RECONVERGENT B0, `(.L_x_1) ;  /* 0x0000242000007945 */ /* 0x000fd80003800200 */
[----:B------:R-:W-:Y:S05]  /*00f0*/  @P0 BRA `(.L_x_2) ;  /* 0x0000001400180947 */ /* 0x000fea0003800000 */
[----:B------:R-:W0:Y:S01]  /*0100*/  S2R R5, SR_TID.X ;  /* 0x0000000000057919 */ /* 0x000e220000002100 */
[----:B------:R-:W-:Y:S01]  /*0110*/  BSSY.RECONVERGENT B1, `(.L_x_3) ;  /* 0x0000009000017945 */ /* 0x000fe20003800200 */
[----:B------:R-:W-:Y:S02]  /*0120*/  CS2R R2, SRZ ;  /* 0x0000000000027805 */ /* 0x000fe4000001ff00 */
[----:B0-----:R-:W-:Y:S01]  /*0130*/  ISETP.GE.AND P0, PT, R5, R4, PT ;  /* 0x000000040500720c */ /* 0x001fe20003f06270 */
[----:B------:R-:W-:-:S12]  /*0140*/  IMAD.MOV.U32 R7, RZ, RZ, R5 ;  /* 0x000000ffff077224 */ /* 0x000fd800078e0005 */
[----:B------:R-:W-:Y:S05]  /*0150*/  @P0 BRA `(.L_x_4) ;  /* 0x0000000000100947 */ /* 0x000fea0003800000 */
[----:B------:R-:W0:Y:S02]  /*0160*/  LDC.64 R2, c[0x0][0x380] ;  /* 0x0000e000ff027b82 */ /* 0x000e240000000a00 */
[----:B0-----:R-:W-:-:S06]  /*0170*/  IMAD.WIDE.U32 R2, R5, 0x8, R2 ;  /* 0x0000000805027825 */ /* 0x001fcc00078e0002 */
[----:B------:R-:W5:Y:S01]  /*0180*/  LDG.E.64.CONSTANT R2, desc[UR6][R2.64] ;  /* 0x0000000602027981 */ /* 0x000f62000c1e9b00 */
[----:B------:R-:W-:-:S07]  /*0190*/  VIADD R7, R5, 0x200 ;  /* 0x0000020005077836 */ /* 0x000fce0000000000 */
.L_x_4:
[----:B------:R-:W-:Y:S05]  /*01a0*/  BSYNC.RECONVERGENT B1 ;  /* 0x0000000000017941 */ /* 0x000fea0003800200 */
.L_x_3:
[----:B------:R-:W-:Y:S01]  /*01b0*/  ISETP.GE.AND P0, PT, R7, R4, PT ;  /* 0x000000040700720c */ /* 0x000fe20003f06270 */
[----:B------:R-:W-:-:S12]  /*01c0*/  BSSY.RECONVERGENT B1, `(.L_x_5) ;  /* 0x0000076000017945 */ /* 0x000fd80003800200 */
[----:B------:R-:W-:Y:S05]  /*01d0*/  @P0 BRA `(.L_x_6) ;  /* 0x0000000400d00947 */ /* 0x000fea0003800000 */
[----:B------:R-:W-:Y:S01]  /*01e0*/  LOP3.LUT R9, RZ, R7, RZ, 0x33, !PT ;  /* 0x00000007ff097212 */ /* 0x000fe200078e33ff */
[----:B------:R-:W-:Y:S04]  /*01f0*/  BSSY.RECONVERGENT B2, `(.L_x_7) ;  /* 0x0000017000027945 */ /* 0x000fe80003800200 */
[----:B------:R-:W-:-:S05]  /*0200*/  IMAD.IADD R0, R9, 0x1, R4 ;  /* 0x0000000109007824 */ /* 0x000fca00078e0204 */
[C---:B------:R-:W-:Y:S02]  /*0210*/  LOP3.LUT R6, R0.reuse, 0x600, RZ, 0xc0, !PT ;  /* 0x0000060000067812 */ /* 0x040fe400078ec0ff */
[----:B------:R-:W-:Y:S02]  /*0220*/  ISETP.GE.U32.AND P0, PT, R0, 0x600, PT ;  /* 0x000006000000780c */ /* 0x000fe40003f06070 */
[----:B------:R-:W-:-:S13]  /*0230*/  ISETP.NE.AND P1, PT, R6, 0x600, PT ;  /* 0x000006000600780c */ /* 0x000fda0003f25270 */
[----:B------:R-:W-:Y:S05]  /*0240*/  @!P1 BRA `(.L_x_8) ;  /* 0x0000000000449947 */ /* 0x000fea0003800000 */
[----:B------:R-:W0:Y:S01]  /*0250*/  LDC.64 R8, c[0x0][0x380] ;  /* 0x0000e000ff087b82 */ /* 0x000e220000000a00 */
[----:B------:R-:W-:-:S04]  /*0260*/  LEA.HI R0, R0, 0x1, RZ, 0x17 ;  /* 0x0000000100007811 */ /* 0x000fc800078fb8ff */
[----:B------:R-:W-:-:S05]  /*0270*/  LOP3.LUT R0, R0, 0x3, RZ, 0xc0, !PT ;  /* 0x0000000300007812 */ /* 0x000fca00078ec0ff */
[----:B------:R-:W-:Y:S02]  /*0280*/  IMAD.MOV R0, RZ, RZ, -R0 ;  /* 0x000000ffff007224 */ /* 0x000fe400078e0a00 */
[----:B0-----:R-:W-:-:S04]  /*0290*/  IMAD.WIDE.U32 R8, R7, 0x8, R8 ;  /* 0x0000000807087825 */ /* 0x001fc800078e0008 */
[----:B------:R-:W-:Y:S02]  /*02a0*/  IMAD.MOV.U32 R6, RZ, RZ, R8 ;  /* 0x000000ffff067224 */ /* 0x000fe400078e0008 */
[----:B------:R-:W-:-:S07]  /*02b0*/  IMAD.MOV.U32 R11, RZ, RZ, R9 ;  /* 0x000000ffff0b7224 */ /* 0x000fce00078e0009 */
.L_x_9:
[----:B------:R-:W-:Y:S02]  /*02c0*/  IMAD.MOV.U32 R8, RZ, RZ, R6 ;  /* 0x000000ffff087224 */ /* 0x000fe400078e0006 */
[----:B------:R-:W-:-:S06]  /*02d0*/  IMAD.MOV.U32 R9, RZ, RZ, R11 ;  /* 0x000000ffff097224 */ /* 0x000fcc00078e000b */
[----:B------:R-:W2:Y:S01]  /*02e0*/  LDG.E.64.CONSTANT R8, desc[UR6][R8.64] ;  /* 0x0000000608087981 */ /* 0x000ea2000c1e9b00 */
[----:B------:R-:W-:Y:S01]  /*02f0*/  VIADD R0, R0, 0x1 ;  /* 0x0000000100007836 */ /* 0x000fe20000000000 */
[----:B------:R-:W-:Y:S01]  /*0300*/  IADD3 R6, P2, PT, R6, 0x1000, RZ ;  /* 0x0000100006067810 */ /* 0x000fe20007f5e0ff */
[----:B------:R-:W-:-:S03]  /*0310*/  VIADD R7, R7, 0x200 ;  /* 0x0000020007077836 */ /* 0x000fc60000000000 */
[----:B------:R-:W-:Y:S01]  /*0320*/  ISETP.NE.AND P1, PT, R0, RZ, PT ;  /* 0x000000ff0000720c */ /* 0x000fe20003f25270 */
[----:B------:R-:W-:Y:S01]  /*0330*/  IMAD.X R11, RZ, RZ, R11, P2 ;  /* 0x000000ffff0b7224 */ /* 0x000fe200010e060b */
[----:B--2--5:R-:W-:-:S11]  /*0340*/  DADD R2, R8, R2 ;  /* 0x0000000008027229 */ /* 0x024fd60000000002 */
[----:B------:R-:W-:Y:S05]  /*0350*/  @P1 BRA `(.L_x_9) ;  /* 0xfffffffc00d81947 */ /* 0x000fea000383ffff */
.L_x_8:
[----:B------:R-:W-:Y:S05]  /*0360*/  BSYNC.RECONVERGENT B2 ;  /* 0x0000000000027941 */ /* 0x000fea0003800200 */
.L_x_7:
[----:B------:R-:W-:Y:S05]  /*0370*/  @!P0 BRA `(.L_x_6) ;  /* 0x0000000400688947 */ /* 0x000fea0003800000 */
[----:B------:R-:W-:Y:S01]  /*0380*/  IMAD.IADD R0, R4, 0x1, -R7 ;  /* 0x0000000104007824 */ /* 0x000fe200078e0a07 */
[----:B------:R-:W-:Y:S01]  /*0390*/  BSSY.RECONVERGENT B2, `(.L_x_10) ;  /* 0x0000031000027945 */ /* 0x000fe20003800200 */
[----:B------:R-:W-:-:S03]  /*03a0*/  PLOP3.LUT P0, PT, PT, PT, PT, 0x80, 0x8 ;  /* 0x000000000008781c */ /* 0x000fc60003f0f070 */
[----:B------:R-:W-:-:S13]  /*03b0*/  ISETP.GT.AND P1, PT, R0, 0x1800, PT ;  /* 0x000018000000780c */ /* 0x000fda0003f24270 */
[----:B------:R-:W-:Y:S05]  /*03c0*/  @!P1 BRA `(.L_x_11) ;  /* 0x0000000000b49947 */ /* 0x000fea0003800000 */
[----:B------:R-:W-:Y:S01]  /*03d0*/  PLOP3.LUT P0, PT, PT, PT, PT, 0x8, 0x80 ;  /* 0x000000000080781c */ /* 0x000fe20003f0e170 */
[----:B------:R-:W-:-:S12]  /*03e0*/  VIADD R0, R4, 0xffffe800 ;  /* 0xffffe80004007836 */ /* 0x000fd80000000000 */
.L_x_12:
[----:B------:R-:W0:Y:S02]  /*03f0*/  LDC.64 R32, c[0x0][0x380] ;  /* 0x0000e000ff207b82 */ /* 0x000e240000000a00 */
[----:B0-----:R-:W-:-:S05]  /*0400*/  IMAD.WIDE R14, R7, 0x8, R32 ;  /* 0x00000008070e7825 */ /* 0x001fca00078e0220 */
[----:B------:R-:W2:Y:S04]  /*0410*/  LDG.E.64.CONSTANT R8, desc[UR6][R14.64] ;  /* 0x000000060e087981 */ /* 0x000ea8000c1e9b00 */
[----:B------:R-:W3:Y:S04]  /*0420*/  LDG.E.64.CONSTANT R10, desc[UR6][R14.64+0x1000] ;  /* 0x001000060e0a7981 */ /* 0x000ee8000c1e9b00 */
[----:B------:R-:W4:Y:S01]  /*0430*/  LDG.E.64.CONSTANT R12, desc[UR6][R14.64+0x2000] ;  /* 0x002000060e0c7981 */ /* 0x000f22000c1e9b00 */
[----:B------:R-:W-:-:S03]  /*0440*/  VIADD R41, R7, 0x800 ;  /* 0x0000080007297836 */ /* 0x000fc60000000000 */
[----:B------:R-:W4:Y:S01]  /*0450*/  LDG.E.64.CONSTANT R30, desc[UR6][R14.64+0x3000] ;  /* 0x003000060e1e7981 */ /* 0x000f22000c1e9b00 */
[----:B------:R-:W-:-:S05]  /*0460*/  IMAD.WIDE R40, R41, 0x8, R32 ;  /* 0x0000000829287825 */ /* 0x000fca00078e0220 */
[----:B------:R-:W4:Y:S04]  /*0470*/  LDG.E.64.CONSTANT R28, desc[UR6][R40.64] ;  /* 0x00000006281c7981 */ /* 0x000f28000c1e9b00 */
[----:B------:R-:W4:Y:S04]  /*0480*/  LDG.E.64.CONSTANT R26, desc[UR6][R40.64+0x1000] ;  /* 0x00100006281a7981 */ /* 0x000f28000c1e9b00 */
        /* <DEDUP_REMOVED lines=12> */
[----:B------:R-:W4:Y:S04]  /*0550*/  LDG.E.64.CONSTANT R34, desc[UR6][R44.64+0x2000] ;  /* 0x002000062c227981 */ /* 0x000f28000c1e9b00 */
[----:B------:R-:W4:Y:S01]  /*0560*/  LDG.E.64.CONSTANT R32, desc[UR6][R44.64+0x3000] ;  /* 0x003000062c207981 */ /* 0x000f22000c1e9b00 */
[----:B------:R-:W-:-:S05]  /*0570*/  VIADD R7, R7, 0x2000 ;  /* 0x0000200007077836 */ /* 0x000fca0000000000 */
[----:B------:R-:W-:Y:S01]  /*0580*/  ISETP.GE.AND P1, PT, R7, R0, PT ;  /* 0x000000000700720c */ /* 0x000fe20003f26270 */
[----:B--2--5:R-:W-:-:S08]  /*0590*/  DADD R8, R8, R2 ;  /* 0x0000000008087229 */ /* 0x024fd00000000002 */
[----:B---3--:R-:W-:-:S08]  /*05a0*/  DADD R8, R8, R10 ;  /* 0x0000000008087229 */ /* 0x008fd0000000000a */
[----:B----4-:R-:W-:-:S08]  /*05b0*/  DADD R8, R8, R12 ;  /* 0x0000000008087229 */ /* 0x010fd0000000000c */
[----:B------:R-:W-:-:S08]  /*05c0*/  DADD R8, R8, R30 ;  /* 0x0000000008087229 */ /* 0x000fd0000000001e */
        /* <DEDUP_REMOVED lines=11> */
[----:B------:R-:W-:Y:S01]  /*0680*/  DADD R2, R8, R32 ;  /* 0x0000000008027229 */ /* 0x000fe20000000020 */
[----:B------:R-:W-:Y:S10]  /*0690*/  @!P1 BRA `(.L_x_12) ;  /* 0xfffffffc00549947 */ /* 0x000ff4000383ffff */
.L_x_11:
[----:B------:R-:W-:Y:S05]  /*06a0*/  BSYNC.RECONVERGENT B2 ;  /* 0x0000000000027941 */ /* 0x000fea0003800200 */
.L_x_10:
[----:B------:R-:W-:Y:S01]  /*06b0*/  IMAD.IADD R0, R4, 0x1, -R7 ;  /* 0x0000000104007824 */ /* 0x000fe200078e0a07 */
[----:B------:R-:W-:Y:S04]  /*06c0*/  BSSY.RECONVERGENT B2, `(.L_x_13) ;  /* 0x0000019000027945 */ /* 0x000fe80003800200 */
[----:B------:R-:W-:-:S13]  /*06d0*/  ISETP.GT.AND P1, PT, R0, 0x800, PT ;  /* 0x000008000000780c */ /* 0x000fda0003f24270 */
[----:B------:R-:W-:Y:S05]  /*06e0*/  @!P1 BRA `(.L_x_14) ;  /* 0x0000000000589947 */ /* 0x000fea0003800000 */
        /* <DEDUP_REMOVED lines=12> */
[----:B------:R-:W-:Y:S01]  /*07b0*/  PLOP3.LUT P0, PT, PT, PT, PT, 0x8, 0x80 ;  /* 0x000000000080781c */ /* 0x000fe20003f0e170 */
[----:B------:R-:W-:Y:S01]  /*07c0*/  VIADD R7, R7, 0x1000 ;  /* 0x0000100007077836 */ /* 0x000fe20000000000 */
[----:B--2--5:R-:W-:-:S08]  /*07d0*/  DADD R10, R2, R10 ;  /* 0x00000000020a7229 */ /* 0x024fd0000000000a */
[----:B---3--:R-:W-:-:S08]  /*07e0*/  DADD R10, R10, R12 ;  /* 0x000000000a0a7229 */ /* 0x008fd0000000000c */
[----:B----4-:R-:W-:-:S08]  /*07f0*/  DADD R10, R10, R14 ;  /* 0x000000000a0a7229 */ /* 0x010fd0000000000e */
[----:B------:R-:W-:-:S08]  /*0800*/  DADD R10, R10, R16 ;  /* 0x000000000a0a7229 */ /* 0x000fd00000000010 */
[----:B------:R-:W-:-:S08]  /*0810*/  DADD R10, R10, R20 ;  /* 0x000000000a0a7229 */ /* 0x000fd00000000014 */
[----:B------:R-:W-:-:S08]  /*0820*/  DADD R10, R10, R22 ;  /* 0x000000000a0a7229 */ /* 0x000fd00000000016 */
[----:B------:R-:W-:-:S08]  /*0830*/  DADD R10, R10, R24 ;  /* 0x000000000a0a7229 */ /* 0x000fd00000000018 */
[----:B------:R-:W-:-:S11]  /*0840*/  DADD R2, R10, R26 ;  /* 0x000000000a027229 */ /* 0x000fd6000000001a */
.L_x_14:
[----:B------:R-:W-:Y:S05]  /*0850*/  BSYNC.RECONVERGENT B2 ;  /* 0x0000000000027941 */ /* 0x000fea0003800200 */
.L_x_13:
[----:B------:R-:W-:-:S13]  /*0860*/  ISETP.LT.OR P0, PT, R7, R4, P0 ;  /* 0x000000040700720c */ /* 0x000fda0000701670 */
[----:B------:R-:W-:Y:S05]  /*0870*/  @!P0 BRA `(.L_x_6) ;  /* 0x0000000000288947 */ /* 0x000fea0003800000 */
[----:B------:R-:W0:Y:S02]  /*0880*/  LDC.64 R8, c[0x0][0x380] ;  /* 0x0000e000ff087b82 */ /* 0x000e240000000a00 */
[----:B0-----:R-:W-:-:S05]  /*0890*/  IMAD.WIDE R6, R7, 0x8, R8 ;  /* 0x0000000807067825 */ /* 0x001fca00078e0208 */
[----:B------:R-:W2:Y:S04]  /*08a0*/  LDG.E.64.CONSTANT R8, desc[UR6][R6.64] ;  /* 0x0000000606087981 */ /* 0x000ea8000c1e9b00 */
[----:B------:R-:W3:Y:S04]  /*08b0*/  LDG.E.64.CONSTANT R10, desc[UR6][R6.64+0x1000] ;  /* 0x00100006060a7981 */ /* 0x000ee8000c1e9b00 */
[----:B------:R-:W4:Y:S04]  /*08c0*/  LDG.E.64.CONSTANT R12, desc[UR6][R6.64+0x2000] ;  /* 0x00200006060c7981 */ /* 0x000f28000c1e9b00 */
[----:B------:R-:W4:Y:S01]  /*08d0*/  LDG.E.64.CONSTANT R14, desc[UR6][R6.64+0x3000] ;  /* 0x00300006060e7981 */ /* 0x000f22000c1e9b00 */
[----:B--2--5:R-:W-:-:S08]  /*08e0*/  DADD R8, R2, R8 ;  /* 0x0000000002087229 */ /* 0x024fd00000000008 */
[----:B---3--:R-:W-:-:S08]  /*08f0*/  DADD R8, R8, R10 ;  /* 0x0000000008087229 */ /* 0x008fd0000000000a */
[----:B----4-:R-:W-:-:S08]  /*0900*/  DADD R8, R8, R12 ;  /* 0x0000000008087229 */ /* 0x010fd0000000000c */
[----:B------:R-:W-:-:S11]  /*0910*/  DADD R2, R8, R14 ;  /* 0x0000000008027229 */ /* 0x000fd6000000000e */
.L_x_6:
[----:B------:R-:W-:Y:S05]  /*0920*/  BSYNC.RECONVERGENT B1 ;  /* 0x0000000000017941 */ /* 0x000fea0003800200 */
.L_x_5:
[----:B------:R-:W-:-:S13]  /*0930*/  ISETP.GE.AND P0, PT, R4, 0x200, PT ;  /* 0x000002000400780c */ /* 0x000fda0003f06270 */
[----:B------:R-:W-:Y:S05]  /*0940*/  @!P0 BRA `(.L_x_15) ;  /* 0x0000000400148947 */ /* 0x000fea0003800000 */
[----:B------:R-:W0:Y:S01]  /*0950*/  S2R R12, SR_LANEID ;  /* 0x00000000000c7919 */ /* 0x000e220000000000 */
[----:B-----5:R-:W-:Y:S04]  /*0960*/  SHFL.DOWN PT, R6, R2, 0x1, 0x1f ;  /* 0x08201f0002067f89 */ /* 0x020fe800000e0000 */
[----:B------:R-:W1:Y:S02]  /*0970*/  SHFL.DOWN PT, R7, R3, 0x1, 0x1f ;  /* 0x08201f0003077f89 */ /* 0x000e6400000e0000 */
[----:B-1----:R-:W-:Y:S01]  /*0980*/  DADD R6, R6, R2 ;  /* 0x0000000006067229 */ /* 0x002fe20000000002 */
[C---:B0-----:R-:W-:Y:S02]  /*0990*/  ISETP.GT.AND P0, PT, R12.reuse, 0x1e, PT ;  /* 0x0000001e0c00780c */ /* 0x041fe40003f04270 */
[----:B------:R-:W-:-:S07]  /*09a0*/  ISETP.NE.AND P1, PT, R12, RZ, PT ;  /* 0x000000ff0c00720c */ /* 0x000fce0003f25270 */
[----:B------:R-:W-:Y:S02]  /*09b0*/  FSEL R8, R2, R6, P0 ;  /* 0x0000000602087208 */ /* 0x000fe40000000000 */
[----:B------:R-:W-:Y:S02]  /*09c0*/  FSEL R9, R3, R7, P0 ;  /* 0x0000000703097208 */ /* 0x000fe40000000000 */
[----:B------:R-:W-:Y:S01]  /*09d0*/  ISETP.GT.AND P0, PT, R12, 0x1d, PT ;  /* 0x0000001d0c00780c */ /* 0x000fe20003f04270 */
[----:B------:R-:W-:Y:S01]  /*09e0*/  SHFL.DOWN PT, R6, R8, 0x2, 0x1f ;  /* 0x08401f0008067f89 */ /* 0x000fe200000e0000 */
[----:B------:R-:W-:Y:S02]  /*09f0*/  @!P1 MOV R4, 0x400 ;  /* 0x0000040000049802 */ /* 0x000fe40000000f00 */
[----:B------:R-:W-:Y:S01]  /*0a00*/  @!P1 SHF.R.U32.HI R0, RZ, 0x2, R5 ;  /* 0x00000002ff009819 */ /* 0x000fe20000011605 */
[----:B------:R-:W0:Y:S03]  /*0a10*/  SHFL.DOWN PT, R7, R9, 0x2, 0x1f ;  /* 0x08401f0009077f89 */ /* 0x000e2600000e0000 */
[----:B------:R-:W-:Y:S01]  /*0a20*/  @!P1 LOP3.LUT R0, R0, 0xf8, RZ, 0xc0, !PT ;  /* 0x000000f800009812 */ /* 0x000fe200078ec0ff */
[----:B0-----:R-:W-:-:S10]  /*0a30*/  DADD R6, R6, R8 ;  /* 0x0000000006067229 */ /* 0x001fd40000000008 */
[----:B------:R-:W-:Y:S02]  /*0a40*/  FSEL R6, R8, R6, P0 ;  /* 0x0000000608067208 */ /* 0x000fe40000000000 */
[----:B------:R-:W-:Y:S02]  /*0a50*/  FSEL R7, R9, R7, P0 ;  /* 0x0000000709077208 */ /* 0x000fe40000000000 */
[----:B------:R-:W-:Y:S01]  /*0a60*/  ISETP.GT.AND P0, PT, R12, 0x1b, PT ;  /* 0x0000001b0c00780c */ /* 0x000fe20003f04270 */
[----:B------:R-:W-:Y:S04]  /*0a70*/  SHFL.DOWN PT, R2, R6, 0x4, 0x1f ;  /* 0x08801f0006027f89 */ /* 0x000fe800000e0000 */
[----:B------:R-:W0:Y:S01]  /*0a80*/  SHFL.DOWN PT, R3, R7, 0x4, 0x1f ;  /* 0x08801f0007037f89 */ /* 0x000e2200000e0000 */
[----:B------:R-:W1:Y:S01]  /*0a90*/  @!P1 S2R R9, SR_CgaCtaId ;  /* 0x0000000000099919 */ /* 0x000e620000008800 */
[----:B0-----:R-:W-:-:S10]  /*0aa0*/  DADD R2, R2, R6 ;  /* 0x0000000002027229 */ /* 0x001fd40000000006 */
[----:B------:R-:W-:Y:S02]  /*0ab0*/  FSEL R10, R6, R2, P0 ;  /* 0x00000002060a7208 */ /* 0x000fe40000000000 */
[----:B------:R-:W-:Y:S02]  /*0ac0*/  FSEL R11, R7, R3, P0 ;  /* 0x00000003070b7208 */ /* 0x000fe40000000000 */
[----:B------:R-:W-:Y:S01]  /*0ad0*/  ISETP.GT.AND P0, PT, R12, 0x17, PT ;  /* 0x000000170c00780c */ /* 0x000fe20003f04270 */
[----:B------:R-:W-:Y:S04]  /*0ae0*/  SHFL.DOWN PT, R2, R10, 0x8, 0x1f ;  /* 0x09001f000a027f89 */ /* 0x000fe800000e0000 */
[----:B------:R-:W0:Y:S02]  /*0af0*/  SHFL.DOWN PT, R3, R11, 0x8, 0x1f ;  /* 0x09001f000b037f89 */ /* 0x000e2400000e0000 */
[----:B0-----:R-:W-:-:S10]  /*0b00*/  DADD R2, R2, R10 ;  /* 0x0000000002027229 */ /* 0x001fd4000000000a */
[----:B------:R-:W-:Y:S02]  /*0b10*/  FSEL R6, R10, R2, P0 ;  /* 0x000000020a067208 */ /* 0x000fe40000000000 */
[----:B------:R-:W-:Y:S02]  /*0b20*/  FSEL R7, R11, R3, P0 ;  /* 0x000000030b077208 */ /* 0x000fe40000000000 */
[----:B-1----:R-:W-:Y:S01]  /*0b30*/  @!P1 LEA R11, R9, R4, 0x18 ;  /* 0x00000004090b9211 */ /* 0x002fe200078ec0ff */
[----:B------:R-:W-:Y:S01]  /*0b40*/  SHFL.DOWN PT, R2, R6, 0x10, 0x1f ;  /* 0x0a001f0006027f89 */ /* 0x000fe200000e0000 */
[----:B------:R-:W-:-:S03]  /*0b50*/  ISETP.NE.AND P0, PT, R5, RZ, PT ;  /* 0x000000ff0500720c */ /* 0x000fc60003f05270 */
[----:B------:R-:W0:Y:S01]  /*0b60*/  SHFL.DOWN PT, R3, R7, 0x10, 0x1f ;  /* 0x0a001f0007037f89 */ /* 0x000e2200000e0000 */
[----:B------:R-:W-:Y:S01]  /*0b70*/  @!P1 IMAD.IADD R11, R0, 0x1, R11 ;  /* 0x00000001000b9824 */ /* 0x000fe200078e020b */
[----:B0-----:R-:W-:-:S07]  /*0b80*/  DADD R8, R2, R6 ;  /* 0x0000000002087229 */ /* 0x001fce0000000006 */
[----:B------:R1:W-:Y:S01]  /*0b90*/  @!P1 STS.64 [R11+0x10], R8 ;  /* 0x000010080b009388 */ /* 0x0003e20000000a00 */
[----:B------:R-:W-:Y:S01]  /*0ba0*/  BAR.SYNC.DEFER_BLOCKING 0x0 ;  /* 0x0000000000007b1d */ /* 0x000fe20000010000 */
[----:B------:R-:W-:-:S04]  /*0bb0*/  ISETP.GT.AND P1, PT, R12, 0xf, PT ;  /* 0x0000000f0c00780c */ /* 0x000fc80003f24270 */
[----:B------:R-:W-:Y:S02]  /*0bc0*/  FSEL R2, R6, R8, P1 ;  /* 0x0000000806027208 */ /* 0x000fe40000800000 */
[----:B------:R-:W-:Y:S01]  /*0bd0*/  FSEL R3, R7, R9, P1 ;  /* 0x0000000907037208 */ /* 0x000fe20000800000 */
[----:B------:R-:W-:Y:S06]  /*0be0*/  @P0 BRA `(.L_x_16) ;  /* 0x0000001800440947 */ /* 0x000fec0003800000 */
[----:B------:R-:W0:Y:S01]  /*0bf0*/  S2UR UR5, SR_CgaCtaId ;  /* 0x00000000000579c3 */ /* 0x000e220000008800 */
[----:B------:R-:W-:Y:S02]  /*0c00*/  UMOV UR4, 0x400 ;  /* 0x0000040000047882 */ /* 0x000fe40000000000 */
[----:B0-----:R-:W-:-:S09]  /*0c10*/  ULEA UR4, UR5, UR4, 0x18 ;  /* 0x0000000405047291 */ /* 0x001fd2000f8ec0ff */
[----:B------:R-:W0:Y:S04]  /*0c20*/  LDS.64 R4, [UR4+0x18] ;  /* 0x00001804ff047984 */ /* 0x000e280008000a00 */
[----:B-1----:R-:W1:Y:S04]  /*0c30*/  LDS.128 R8, [UR4+0x20] ;  /* 0x00002004ff087984 */ /* 0x002e680008000c00 */
[----:B------:R-:W2:Y:S01]  /*0c40*/  LDS.128 R12, [UR4+0x30] ;  /* 0x00003004ff0c7984 */ /* 0x000ea20008000c00 */
[----:B0-----:R-:W-:-:S03]  /*0c50*/  DADD R2, R2, R4 ;  /* 0x0000000002027229 */ /* 0x001fc60000000004 */
[----:B------:R-:W0:Y:S05]  /*0c60*/  LDS.128 R4, [UR4+0x40] ;  /* 0x00004004ff047984 */ /* 0x000e2a0008000c00 */
[----:B-1----:R-:W-:-:S08]  /*0c70*/  DADD R2, R2, R8 ;  /* 0x0000000002027229 */ /* 0x002fd00000000008 */
[----:B------:R-:W-:Y:S01]  /*0c80*/  DADD R2, R2, R10 ;  /* 0x0000000002027229 */ /* 0x000fe2000000000a */
[----:B------:R-:W1:Y:S07]  /*0c90*/  LDS.128 R8, [UR4+0x50] ;  /* 0x00005004ff087984 */ /* 0x000e6e0008000c00 */
[----:B--2---:R-:W-:-:S08]  /*0ca0*/  DADD R2, R2, R12 ;  /* 0x0000000002027229 */ /* 0x004fd0000000000c */
[----:B------:R-:W-:Y:S01]  /*0cb0*/  DADD R2, R2, R14 ;  /* 0x0000000002027229 */ /* 0x000fe2000000000e */
[----:B------:R-:W2:Y:S07]  /*0cc0*/  LDS.128 R12, [UR4+0x60] ;  /* 0x00006004ff0c7984 */ /* 0x000eae0008000c00 */
[----:B0-----:R-:W-:-:S08]  /*0cd0*/  DADD R2, R2, R4 ;  /* 0x0000000002027229 */ /* 0x001fd00000000004 */
[----:B------:R-:W-:Y:S01]  /*0ce0*/  DADD R2, R2, R6 ;  /* 0x0000000002027229 */ /* 0x000fe20000000006 */
[----:B------:R-:W0:Y:S07]  /*0cf0*/  LDS.128 R4, [UR4+0x70] ;  /* 0x00007004ff047984 */ /* 0x000e2e0008000c00 */
[----:B-1----:R-:W-:-:S08]  /*0d00*/  DADD R2, R2, R8 ;  /* 0x0000000002027229 */ /* 0x002fd00000000008 */
[----:B------:R-:W-:Y:S01]  /*0d10*/  DADD R2, R2, R10 ;  /* 0x0000000002027229 */ /* 0x000fe2000000000a */
[----:B------:R-:W1:Y:S07]  /*0d20*/  LDS.128 R8, [UR4+0x80] ;  /* 0x00008004ff087984 */ /* 0x000e6e0008000c00 */
[----:B--2---:R-:W-:-:S08]  /*0d30*/  DADD R2, R2, R12 ;  /* 0x0000000002027229 */ /* 0x004fd0000000000c */
[----:B------:R-:W-:-:S08]  /*0d40*/  DADD R2, R2, R14 ;  /* 0x0000000002027229 */ /* 0x000fd0000000000e */
[----:B0-----:R-:W-:-:S08]  /*0d50*/  DADD R2, R2, R4 ;  /* 0x0000000002027229 */ /* 0x001fd00000000004 */
[----:B------:R-:W-:-:S08]  /*0d60*/  DADD R2, R2, R6 ;  /* 0x0000000002027229 */ /* 0x000fd00000000006 */
[----:B-1----:R-:W-:-:S08]  /*0d70*/  DADD R2, R2, R8 ;  /* 0x0000000002027229 */ /* 0x002fd00000000008 */
[----:B------:R-:W-:Y:S01]  /*0d80*/  DADD R2, R2, R10 ;  /* 0x0000000002027229 */ /* 0x000fe2000000000a */
[----:B------:R-:W-:Y:S10]  /*0d90*/  BRA `(.L_x_16) ;  /* 0x0000001400d87947 */ /* 0x000ff40003800000 */
.L_x_15:
[----:B------:R-:W-:Y:S01]  /*0da0*/  LOP3.LUT R0, R5, 0x3e0, RZ, 0xc0, !PT ;  /* 0x000003e005007812 */ /* 0x000fe200078ec0ff */
[----:B------:R-:W0:Y:S03]  /*0db0*/  S2R R10, SR_LANEID ;  /* 0x00000000000a7919 */ /* 0x000e260000000000 */
[----:B------:R-:W-:Y:S01]  /*0dc0*/  LOP3.LUT R9, RZ, R0, RZ, 0x33, !PT ;  /* 0x00000000ff097212 */ /* 0x000fe200078e33ff */
[----:B------:R-:W-:-:S04]  /*0dd0*/  VIADD R7, R0, 0x20 ;  /* 0x0000002000077836 */ /* 0x000fc80000000000 */
[----:B------:R-:W-:Y:S01]  /*0de0*/  IMAD.IADD R9, R9, 0x1, R4 ;  /* 0x0000000109097824 */ /* 0x000fe200078e0204 */
[----:B------:R-:W-:-:S04]  /*0df0*/  ISETP.GT.AND P0, PT, R7, R4, PT ;  /* 0x000000040700720c */ /* 0x000fc80003f04270 */
[----:B------:R-:W-:-:S05]  /*0e00*/  SEL R11, R9, 0x1f, P0 ;  /* 0x0000001f090b7807 */ /* 0x000fca0000000000 */
[----:B-----5:R-:W-:Y:S04]  /*0e10*/  SHFL.DOWN PT, R6, R2, 0x1, R11 ;  /* 0x0820000002067989 */ /* 0x020fe800000e000b */
[----:B------:R-:W1:Y:S01]  /*0e20*/  SHFL.DOWN PT, R7, R3, 0x1, R11 ;  /* 0x0820000003077989 */ /* 0x000e6200000e000b */
[C---:B0-----:R-:W-:Y:S01]  /*0e30*/  ISETP.GE.AND P0, PT, R10.reuse, R11, PT ;  /* 0x0000000b0a00720c */ /* 0x041fe20003f06270 */
[C---:B------:R-:W-:Y:S01]  /*0e40*/  VIADD R0, R10.reuse, 0x2 ;  /* 0x000000020a007836 */ /* 0x040fe20000000000 */
[----:B------:R-:W-:Y:S01]  /*0e50*/  ISETP.NE.AND P1, PT, R10, RZ, PT ;  /* 0x000000ff0a00720c */ /* 0x000fe20003f25270 */
[----:B-1----:R-:W-:-:S12]  /*0e60*/  DADD R6, R6, R2 ;  /* 0x0000000006067229 */ /* 0x002fd80000000002 */
[----:B------:R-:W0:Y:S01]  /*0e70*/  @!P1 S2R R12, SR_CgaCtaId ;  /* 0x00000000000c9919 */ /* 0x000e220000008800 */
[----:B------:R-:W-:Y:S02]  /*0e80*/  FSEL R8, R6, R2, !P0 ;  /* 0x0000000206087208 */ /* 0x000fe40004000000 */
[----:B------:R-:W-:Y:S02]  /*0e90*/  FSEL R9, R7, R3, !P0 ;  /* 0x0000000307097208 */ /* 0x000fe40004000000 */
[----:B------:R-:W-:Y:S01]  /*0ea0*/  ISETP.GT.AND P0, PT, R0, R11, PT ;  /* 0x0000000b0000720c */ /* 0x000fe20003f04270 */
[----:B------:R-:W-:Y:S01]  /*0eb0*/  SHFL.DOWN PT, R6, R8, 0x2, R11 ;  /* 0x0840000008067989 */ /* 0x000fe200000e000b */
[----:B------:R-:W-:-:S03]  /*0ec0*/  VIADD R0, R10, 0x4 ;  /* 0x000000040a007836 */ /* 0x000fc60000000000 */
[----:B------:R-:W1:Y:S02]  /*0ed0*/  SHFL.DOWN PT, R7, R9, 0x2, R11 ;  /* 0x0840000009077989 */ /* 0x000e6400000e000b */
[----:B-1----:R-:W-:-:S10]  /*0ee0*/  DADD R6, R6, R8 ;  /* 0x0000000006067229 */ /* 0x002fd40000000008 */
[----:B------:R-:W-:Y:S02]  /*0ef0*/  FSEL R6, R8, R6, P0 ;  /* 0x0000000608067208 */ /* 0x000fe40000000000 */
[----:B------:R-:W-:Y:S02]  /*0f00*/  FSEL R7, R9, R7, P0 ;  /* 0x0000000709077208 */ /* 0x000fe40000000000 */
        /* <DEDUP_REMOVED lines=16> */
[----:B------:R-:W-:Y:S02]  /*1010*/  @!P1 MOV R9, 0x400 ;  /* 0x0000040000099802 */ /* 0x000fe40000000f00 */
[----:B------:R-:W-:Y:S01]  /*1020*/  @!P1 SHF.R.U32.HI R8, RZ, 0x2, R5 ;  /* 0x00000002ff089819 */ /* 0x000fe20000011605 */
[----:B------:R-:W1:Y:S01]  /*1030*/  SHFL.DOWN PT, R3, R7, 0x10, R11 ;  /* 0x0a00000007037989 */ /* 0x000e6200000e000b */
[----:B0-----:R-:W-:-:S02]  /*1040*/  @!P1 LEA R9, R12, R9, 0x18 ;  /* 0x000000090c099211 */ /* 0x001fc400078ec0ff */
[----:B------:R-:W-:-:S05]  /*1050*/  @!P1 LOP3.LUT R8, R8, 0xf8, RZ, 0xc0, !PT ;  /* 0x000000f808089812 */ /* 0x000fca00078ec0ff */
[----:B------:R-:W-:Y:S01]  /*1060*/  @!P1 IMAD.IADD R9, R8, 0x1, R9 ;  /* 0x0000000108099824 */ /* 0x000fe200078e0209 */
[----:B-1----:R-:W-:-:S10]  /*1070*/  DADD R2, R2, R6 ;  /* 0x0000000002027229 */ /* 0x002fd40000000006 */
[----:B------:R-:W-:Y:S02]  /*1080*/  FSEL R2, R6, R2, P0 ;  /* 0x0000000206027208 */ /* 0x000fe40000000000 */
[----:B------:R-:W-:Y:S02]  /*1090*/  FSEL R3, R7, R3, P0 ;  /* 0x0000000307037208 */ /* 0x000fe40000000000 */
[----:B------:R-:W-:-:S03]  /*10a0*/  ISETP.NE.AND P0, PT, R5, RZ, PT ;  /* 0x000000ff0500720c */ /* 0x000fc60003f05270 */
[----:B------:R0:W-:Y:S01]  /*10b0*/  @!P1 STS.64 [R9+0x10], R2 ;  /* 0x0000100209009388 */ /* 0x0001e20000000a00 */
[----:B------:R-:W-:Y:S09]  /*10c0*/  BAR.SYNC.DEFER_BLOCKING 0x0 ;  /* 0x0000000000007b1d */ /* 0x000ff20000010000 */
[----:B------:R-:W-:Y:S05]  /*10d0*/  @P0 BRA `(.L_x_16) ;  /* 0x0000001400080947 */ /* 0x000fea0003800000 */
[----:B------:R-:W1:Y:S01]  /*10e0*/  S2UR UR5, SR_CgaCtaId ;  /* 0x00000000000579c3 */ /* 0x000e620000008800 */
[----:B------:R-:W-:Y:S01]  /*10f0*/  UMOV UR4, 0x400 ;  /* 0x0000040000047882 */ /* 0x000fe20000000000 */
[----:B------:R-:W-:Y:S01]  /*1100*/  ISETP.GT.AND P1, PT, R4, 0x20, PT ;  /* 0x000000200400780c */ /* 0x000fe20003f24270 */
[----:B-1----:R-:W-:-:S09]  /*1110*/  ULEA UR4, UR5, UR4, 0x18 ;  /* 0x0000000405047291 */ /* 0x002fd2000f8ec0ff */
[----:B------:R-:W1:Y:S04]  /*1120*/  LDS.64 R6, [UR4+0x18] ;  /* 0x00001804ff067984 */ /* 0x000e680008000a00 */
[----:B------:R-:W2:Y:S04]  /*1130*/  LDS.128 R12, [UR4+0x20] ;  /* 0x00002004ff0c7984 */ /* 0x000ea80008000c00 */
[----:B0-----:R-:W0:Y:S01]  /*1140*/  LDS.128 R8, [UR4+0x30] ;  /* 0x00003004ff087984 */ /* 0x001e220008000c00 */
[----:B-1----:R-:W-:-:S10]  /*1150*/  DADD R6, R2, R6 ;  /* 0x0000000002067229 */ /* 0x002fd40000000006 */
[----:B------:R-:W-:Y:S02]  /*1160*/  FSEL R2, R6, R2, P1 ;  /* 0x0000000206027208 */ /* 0x000fe40000800000 */
[----:B------:R-:W-:Y:S02]  /*1170*/  FSEL R3, R7, R3, P1 ;  /* 0x0000000307037208 */ /* 0x000fe40000800000 */
[----:B------:R-:W-:-:S04]  /*1180*/  ISETP.GT.AND P1, PT, R4, 0x40, PT ;  /* 0x000000400400780c */ /* 0x000fc80003f24270 */
[----:B--2---:R-:W-:-:S10]  /*1190*/  DADD R12, R12, R2 ;  /* 0x000000000c0c7229 */ /* 0x004fd40000000002 */
[----:B------:R-:W-:Y:S02]  /*11a0*/  FSEL R2, R12, R2, P1 ;  /* 0x000000020c027208 */ /* 0x000fe40000800000 */
[----:B------:R-:W-:Y:S02]  /*11b0*/  FSEL R3, R13, R3, P1 ;  /* 0x000000030d037208 */ /* 0x000fe40000800000 */
[----:B------:R-:W-:-:S04]  /*11c0*/  ISETP.GT.AND P1, PT, R4, 0x60, PT ;  /* 0x000000600400780c */ /* 0x000fc80003f24270 */
[----:B------:R-:W-:-:S10]  /*11d0*/  DADD R14, R2, R14 ;  /* 0x00000000020e7229 */ /* 0x000fd4000000000e */
[----:B------:R-:W-:Y:S02]  /*11e0*/  FSEL R2, R14, R2, P1 ;  /* 0x000000020e027208 */ /* 0x000fe40000800000 */
[----:B------:R-:W-:Y:S02]  /*11f0*/  FSEL R3, R15, R3, P1 ;  /* 0x000000030f037208 */ /* 0x000fe40000800000 */
[----:B------:R-:W1:Y:S01]  /*1200*/  LDS.128 R12, [UR4+0x40] ;  /* 0x00004004ff0c7984 */ /* 0x000e620008000c00 */
[----:B------:R-:W-:-:S03]  /*1210*/  ISETP.GT.AND P1, PT, R4, 0x80, PT ;  /* 0x000000800400780c */ /* 0x000fc60003f24270 */
[----:B0-----:R-:W-:-:S10]  /*1220*/  DADD R8, R8, R2 ;  /* 0x0000000008087229 */ /* 0x001fd40000000002 */
[----:B------:R-:W-:Y:S02]  /*1230*/  FSEL R2, R8, R2, P1 ;  /* 0x0000000208027208 */ /* 0x000fe40000800000 */
[----:B------:R-:W-:Y:S02]  /*1240*/  FSEL R3, R9, R3, P1 ;  /* 0x0000000309037208 */ /* 0x000fe40000800000 */
[----:B------:R-:W-:-:S04]  /*1250*/  ISETP.GT.AND P1, PT, R4, 0xa0, PT ;  /* 0x000000a00400780c */ /* 0x000fc80003f24270 */
[----:B------:R-:W-:-:S10]  /*1260*/  DADD R10, R2, R10 ;  /* 0x00000000020a7229 */ /* 0x000fd4000000000a */
[----:B------:R-:W-:Y:S02]  /*1270*/  FSEL R2, R10, R2, P1 ;  /* 0x000000020a027208 */ /* 0x000fe40000800000 */
[----:B------:R-:W-:Y:S02]  /*1280*/  FSEL R3, R11, R3, P1 ;  /* 0x000000030b037208 */ /* 0x000fe40000800000 */
[----:B------:R-:W0:Y:S01]  /*1290*/  LDS.128 R8, [UR4+0x50] ;  /* 0x00005004ff087984 */ /* 0x000e220008000c00 */
[----:B------:R-:W-:-:S03]  /*12a0*/  ISETP.GT.AND P1, PT, R4, 0xc0, PT ;  /* 0x000000c00400780c */ /* 0x000fc60003f24270 */
[----:B-1----:R-:W-:-:S10]  /*12b0*/  DADD R12, R12, R2 ;  /* 0x000000000c0c7229 */ /* 0x002fd40000000002 */
        /* <DEDUP_REMOVED lines=33> */
[----:B------:R-:W-:-:S04]  /*14d0*/  ISETP.GT.AND P1, PT, R4, 0x1c0, PT ;  /* 0x000001c00400780c */ /* 0x000fc80003f24270 */
[----:B-1----:R-:W-:-:S10]  /*14e0*/  DADD R12, R12, R2 ;  /* 0x000000000c0c7229 */ /* 0x002fd40000000002 */
[----:B------:R-:W-:Y:S02]  /*14f0*/  FSEL R2, R12, R2, P1 ;  /* 0x000000020c027208 */ /* 0x000fe40000800000 */
[----:B------:R-:W-:Y:S02]  /*1500*/  FSEL R3, R13, R3, P1 ;  /* 0x000000030d037208 */ /* 0x000fe40000800000 */
[----:B------:R-:W-:-:S04]  /*1510*/  ISETP.GT.AND P1, PT, R4, 0x1e0, PT ;  /* 0x000001e00400780c */ /* 0x000fc80003f24270 */
[----:B------:R-:W-:-:S10]  /*1520*/  DADD R14, R2, R14 ;  /* 0x00000000020e7229 */ /* 0x000fd4000000000e */
[----:B------:R-:W-:Y:S02]  /*1530*/  FSEL R2, R14, R2, P1 ;  /* 0x000000020e027208 */ /* 0x000fe40000800000 */
[----:B------:R-:W-:Y:S01]  /*1540*/  FSEL R3, R15, R3, P1 ;  /* 0x000000030f037208 */ /* 0x000fe20000800000 */
[----:B------:R-:W-:Y:S06]  /*1550*/  BRA `(.L_x_16) ;  /* 0x0000000c00e87947 */ /* 0x000fec0003800000 */
.L_x_2:
[----:B------:R-:W0:Y:S01]  /*1560*/  S2R R41, SR_TID.X ;  /* 0x0000000000297919 */ /* 0x000e220000002100 */
[----:B------:R-:W1:Y:S02]  /*1570*/  LDCU.64 UR4, c[0x0][0x380] ;  /* 0x00007000ff0477ac */ /* 0x000e640008000a00 */
[----:B-1----:R-:W-:Y:S02]  /*1580*/  IMAD.U32 R2, RZ, RZ, UR4 ;  /* 0x00000004ff027e24 */ /* 0x002fe4000f8e00ff */
[----:B------:R-:W-:Y:S02]  /*1590*/  IMAD.U32 R3, RZ, RZ, UR5 ;  /* 0x00000005ff037e24 */ /* 0x000fe4000f8e00ff */
[----:B0-----:R-:W-:-:S05]  /*15a0*/  IMAD.WIDE.U32 R18, R41, 0x8, R2 ;  /* 0x0000000829127825 */ /* 0x001fca00078e0002 */
[----:B------:R-:W2:Y:S04]  /*15b0*/  LDG.E.64.CONSTANT R20, desc[UR6][R18.64] ;  /* 0x0000000612147981 */ /* 0x000ea8000c1e9b00 */
[----:B------:R-:W2:Y:S04]  /*15c0*/  LDG.E.64.CONSTANT R6, desc[UR6][R18.64+0x1000] ;  /* 0x0010000612067981 */ /* 0x000ea8000c1e9b00 */
[----:B------:R-:W3:Y:S04]  /*15d0*/  LDG.E.64.CONSTANT R8, desc[UR6][R18.64+0x2000] ;  /* 0x0020000612087981 */ /* 0x000ee8000c1e9b00 */
[----:B------:R-:W4:Y:S04]  /*15e0*/  LDG.E.64.CONSTANT R10, desc[UR6][R18.64+0x3000] ;  /* 0x00300006120a7981 */ /* 0x000f28000c1e9b00 */
[----:B------:R-:W5:Y:S04]  /*15f0*/  LDG.E.64.CONSTANT R12, desc[UR6][R18.64+0x4000] ;  /* 0x00400006120c7981 */ /* 0x000f68000c1e9b00 */
[----:B------:R-:W5:Y:S04]  /*1600*/  LDG.E.64.CONSTANT R14, desc[UR6][R18.64+0x5000] ;  /* 0x00500006120e7981 */ /* 0x000f68000c1e9b00 */
[----:B------:R-:W5:Y:S01]  /*1610*/  LDG.E.64.CONSTANT R16, desc[UR6][R18.64+0x6000] ;  /* 0x0060000612107981 */ /* 0x000f62000c1e9b00 */
[----:B------:R-:W-:Y:S01]  /*1620*/  ISETP.GE.U32.AND P0, PT, R4, 0x1c00, PT ;  /* 0x00001c000400780c */ /* 0x000fe20003f06070 */
[----:B------:R-:W-:Y:S01]  /*1630*/  UMOV UR4, 0xe00 ;  /* 0x00000e0000047882 */ /* 0x000fe20000000000 */
[----:B--2---:R-:W-:-:S08]  /*1640*/  DADD R6, R20, R6 ;  /* 0x0000000014067229 */ /* 0x004fd00000000006 */
[----:B---3--:R-:W-:-:S08]  /*1650*/  DADD R6, R8, R6 ;  /* 0x0000000008067229 */ /* 0x008fd00000000006 */
[----:B----4-:R-:W-:-:S08]  /*1660*/  DADD R6, R10, R6 ;  /* 0x000000000a067229 */ /* 0x010fd00000000006 */
[----:B-----5:R-:W-:-:S08]  /*1670*/  DADD R6, R12, R6 ;  /* 0x000000000c067229 */ /* 0x020fd00000000006 */
[----:B------:R-:W-:-:S08]  /*1680*/  DADD R6, R14, R6 ;  /* 0x000000000e067229 */ /* 0x000fd00000000006 */
[----:B------:R-:W-:Y:S01]  /*1690*/  DADD R6, R16, R6 ;  /* 0x0000000010067229 */ /* 0x000fe20000000006 */
[----:B------:R-:W-:Y:S10]  /*16a0*/  @!P0 BRA `(.L_x_17) ;  /* 0x00000000006c8947 */ /* 0x000ff40003800000 */
[----:B------:R-:W0:Y:S01]  /*16b0*/  LDC R22, c[0x0][0x390] ;  /* 0x0000e400ff167b82 */ /* 0x000e220000000800 */
[----:B------:R-:W-:Y:S01]  /*16c0*/  VIADD R23, R4, 0xfffff200 ;  /* 0xfffff20004177836 */ /* 0x000fe20000000000 */
[----:B------:R-:W-:-:S06]  /*16d0*/  UMOV UR4, 0xe00 ;  /* 0x00000e0000047882 */ /* 0x000fcc0000000000 */
[----:B------:R-:W1:Y:S02]  /*16e0*/  LDC.64 R2, c[0x0][0x380] ;  /* 0x0000e000ff027b82 */ /* 0x000e640000000a00 */
.L_x_19:
[----:B------:R-:W-:-:S04]  /*16f0*/  VIADD R9, R41, UR4 ;  /* 0x0000000429097c36 */ /* 0x000fc80008000000 */
[----:B-1----:R-:W-:-:S05]  /*1700*/  IMAD.WIDE.U32 R8, R9, 0x8, R2 ;  /* 0x0000000809087825 */ /* 0x002fca00078e0002 */
[----:B------:R-:W2:Y:S04]  /*1710*/  LDG.E.64.CONSTANT R4, desc[UR6][R8.64] ;  /* 0x0000000608047981 */ /* 0x000ea8000c1e9b00 */
[----:B------:R-:W3:Y:S04]  /*1720*/  LDG.E.64.CONSTANT R10, desc[UR6][R8.64+0x1000] ;  /* 0x00100006080a7981 */ /* 0x000ee8000c1e9b00 */
[----:B------:R-:W4:Y:S04]  /*1730*/  LDG.E.64.CONSTANT R12, desc[UR6][R8.64+0x2000] ;  /* 0x00200006080c7981 */ /* 0x000f28000c1e9b00 */
[----:B------:R-:W5:Y:S04]  /*1740*/  LDG.E.64.CONSTANT R14, desc[UR6][R8.64+0x3000] ;  /* 0x00300006080e7981 */ /* 0x000f68000c1e9b00 */
[----:B------:R-:W5:Y:S04]  /*1750*/  LDG.E.64.CONSTANT R16, desc[UR6][R8.64+0x4000] ;  /* 0x0040000608107981 */ /* 0x000f68000c1e9b00 */
[----:B------:R-:W5:Y:S04]  /*1760*/  LDG.E.64.CONSTANT R18, desc[UR6][R8.64+0x5000] ;  /* 0x0050000608127981 */ /* 0x000f68000c1e9b00 */
[----:B------:R-:W5:Y:S01]  /*1770*/  LDG.E.64.CONSTANT R20, desc[UR6][R8.64+0x6000] ;  /* 0x0060000608147981 */ /* 0x000f62000c1e9b00 */
[----:B--2---:R-:W-:-:S08]  /*1780*/  DADD R4, R4, R6 ;  /* 0x0000000004047229 */ /* 0x004fd00000000006 */
[----:B---3--:R-:W-:-:S08]  /*1790*/  DADD R4, R10, R4 ;  /* 0x000000000a047229 */ /* 0x008fd00000000004 */
[----:B----4-:R-:W-:-:S08]  /*17a0*/  DADD R4, R12, R4 ;  /* 0x000000000c047229 */ /* 0x010fd00000000004 */
[----:B-----5:R-:W-:-:S08]  /*17b0*/  DADD R4, R14, R4 ;  /* 0x000000000e047229 */ /* 0x020fd00000000004 */
[----:B------:R-:W-:Y:S01]  /*17c0*/  DADD R16, R16, R4 ;  /* 0x0000000010107229 */ /* 0x000fe20000000004 */
[----:B0-----:R-:W-:-:S04]  /*17d0*/  IMAD.MOV.U32 R4, RZ, RZ, R22 ;  /* 0x000000ffff047224 */ /* 0x001fc800078e0016 */
[----:B------:R-:W-:-:S03]  /*17e0*/  VIADD R0, R4, -UR4 ;  /* 0x8000000404007c36 */ /* 0x000fc60008000000 */
[----:B------:R-:W-:Y:S02]  /*17f0*/  DADD R16, R18, R16 ;  /* 0x0000000012107229 */ /* 0x000fe40000000010 */
[----:B------:R-:W-:-:S06]  /*1800*/  ISETP.GE.AND P0, PT, R0, 0xe00, PT ;  /* 0x00000e000000780c */ /* 0x000fcc0003f06270 */
[----:B------:R-:W-:-:S07]  /*1810*/  DADD R6, R20, R16 ;  /* 0x0000000014067229 */ /* 0x000fce0000000010 */
[----:B------:R-:W-:Y:S05]  /*1820*/  @!P0 BRA `(.L_x_18) ;  /* 0x00000008001c8947 */ /* 0x000fea0003800000 */
[----:B------:R-:W-:-:S06]  /*1830*/  UIADD3 UR4, UPT, UPT, UR4, 0xe00, URZ ;  /* 0x00000e0004047890 */ /* 0x000fcc000fffe0ff */
[----:B------:R-:W-:-:S13]  /*1840*/  ISETP.LT.AND P0, PT, R23, UR4, PT ;  /* 0x0000000417007c0c */ /* 0x000fda000bf01270 */
[----:B------:R-:W-:Y:S05]  /*1850*/  @!P0 BRA `(.L_x_19) ;  /* 0xfffffffc00a48947 */ /* 0x000fea000383ffff */
.L_x_17:
[----:B------:R-:W-:-:S13]  /*1860*/  ISETP.LE.AND P0, PT, R4, UR4, PT ;  /* 0x0000000404007c0c */ /* 0x000fda000bf03270 */
[----:B------:R-:W-:Y:S05]  /*1870*/  @P0 BRA `(.L_x_18) ;  /* 0x0000000800080947 */ /* 0x000fea0003800000 */
[----:B------:R-:W-:Y:S01]  /*1880*/  VIADD R0, R4, -UR4 ;  /* 0x8000000404007c36 */ /* 0x000fe20008000000 */
[----:B------:R-:W-:Y:S04]  /*1890*/  BSSY.RECONVERGENT B1, `(.L_x_18) ;  /* 0x0000080000017945 */ /* 0x000fe80003800200 */
[----:B------:R-:W-:-:S13]  /*18a0*/  ISETP.GE.AND P0, PT, R41, R0, PT ;  /* 0x000000002900720c */ /* 0x000fda0003f06270 */
[----:B------:R-:W-:Y:S05]  /*18b0*/  @P0 BRA `(.L_x_20) ;  /* 0x0000000400f40947 */ /* 0x000fea0003800000 */
[----:B------:R-:W-:Y:S01]  /*18c0*/  LOP3.LUT R5, RZ, R41, RZ, 0x33, !PT ;  /* 0x00000029ff057212 */ /* 0x000fe200078e33ff */
[----:B------:R-:W-:Y:S01]  /*18d0*/  BSSY.RECONVERGENT B2, `(.L_x_21) ;  /* 0x0000014000027945 */ /* 0x000fe20003800200 */
[----:B------:R-:W-:Y:S02]  /*18e0*/  IMAD.MOV.U32 R45, RZ, RZ, R41 ;  /* 0x000000ffff2d7224 */ /* 0x000fe400078e0029 */
[----:B------:R-:W-:-:S04]  /*18f0*/  IADD3 R4, PT, PT, R4, -UR4, R5 ;  /* 0x8000000404047c10 */ /* 0x000fc8000fffe005 */
[C---:B------:R-:W-:Y:S02]  /*1900*/  LOP3.LUT R5, R4.reuse, 0x600, RZ, 0xc0, !PT ;  /* 0x0000060004057812 */ /* 0x040fe400078ec0ff */
[----:B------:R-:W-:Y:S02]  /*1910*/  ISETP.GE.U32.AND P1, PT, R4, 0x600, PT ;  /* 0x000006000400780c */ /* 0x000fe40003f26070 */
[----:B------:R-:W-:-:S13]  /*1920*/  ISETP.NE.AND P0, PT, R5, 0x600, PT ;  /* 0x000006000500780c */ /* 0x000fda0003f05270 */
[----:B------:R-:W-:Y:S05]  /*1930*/  @!P0 BRA `(.L_x_22) ;  /* 0x0000000000348947 */ /* 0x000fea0003800000 */
[----:B------:R-:W-:Y:S01]  /*1940*/  LEA.HI R4, R4, 0x1, RZ, 0x17 ;  /* 0x0000000104047811 */ /* 0x000fe200078fb8ff */
[----:B------:R-:W-:Y:S02]  /*1950*/  VIADD R9, R41, UR4 ;  /* 0x0000000429097c36 */ /* 0x000fe40008000000 */
[----:B------:R-:W-:Y:S01]  /*1960*/  IMAD.MOV.U32 R45, RZ, RZ, R41 ;  /* 0x000000ffff2d7224 */ /* 0x000fe200078e0029 */
[----:B------:R-:W-:-:S05]  /*1970*/  LOP3.LUT R4, R4, 0x3, RZ, 0xc0, !PT ;  /* 0x0000000304047812 */ /* 0x000fca00078ec0ff */
[----:B------:R-:W-:-:S07]  /*1980*/  IMAD.MOV R8, RZ, RZ, -R4 ;  /* 0x000000ffff087224 */ /* 0x000fce00078e0a04 */
.L_x_23:
[----:B------:R-:W-:-:S06]  /*1990*/  IMAD.WIDE.U32 R4, R9, 0x8, R2 ;  /* 0x0000000809047825 */ /* 0x000fcc00078e0002 */
[----:B------:R-:W2:Y:S01]  /*19a0*/  LDG.E.64.CONSTANT R4, desc[UR6][R4.64] ;  /* 0x0000000604047981 */ /* 0x000ea2000c1e9b00 */
[----:B------:R-:W-:Y:S02]  /*19b0*/  VIADD R8, R8, 0x1 ;  /* 0x0000000108087836 */ /* 0x000fe40000000000 */
[----:B------:R-:W-:Y:S02]  /*19c0*/  VIADD R45, R45, 0x200 ;  /* 0x000002002d2d7836 */ /* 0x000fe40000000000 */
[----:B------:R-:W-:Y:S01]  /*19d0*/  VIADD R9, R9, 0x200 ;  /* 0x0000020009097836 */ /* 0x000fe20000000000 */
[----:B------:R-:W-:Y:S01]  /*19e0*/  ISETP.NE.AND P0, PT, R8, RZ, PT ;  /* 0x000000ff0800720c */ /* 0x000fe20003f05270 */
[----:B--2---:R-:W-:-:S12]  /*19f0*/  DADD R6, R4, R6 ;  /* 0x0000000004067229 */ /* 0x004fd80000000006 */
[----:B------:R-:W-:Y:S05]  /*1a00*/  @P0 BRA `(.L_x_23) ;  /* 0xfffffffc00e00947 */ /* 0x000fea000383ffff */
.L_x_22:
[----:B------:R-:W-:Y:S05]  /*1a10*/  BSYNC.RECONVERGENT B2 ;  /* 0x0000000000027941 */ /* 0x000fea0003800200 */
.L_x_21:
[----:B------:R-:W-:Y:S05]  /*1a20*/  @!P1 BRA `(.L_x_20) ;  /* 0x0000000400989947 */ /* 0x000fea0003800000 */
[----:B------:R-:W0:Y:S01]  /*1a30*/  LDCU.64 UR8, c[0x0][0x380] ;  /* 0x00007000ff0877ac */ /* 0x000e220008000a00 */
[----:B------:R-:W-:Y:S01]  /*1a40*/  IMAD.IADD R9, R0, 0x1, -R45 ;  /* 0x0000000100097824 */ /* 0x000fe200078e0a2d */
[C---:B------:R-:W-:Y:S01]  /*1a50*/  IADD3 R5, P0, PT, R45.reuse, UR4, RZ ;  /* 0x000000042d057c10 */ /* 0x040fe2000ff1e0ff */
[----:B------:R-:W-:Y:S01]  /*1a60*/  BSSY.RECONVERGENT B2, `(.L_x_24) ;  /* 0x0000039000027945 */ /* 0x000fe20003800200 */
[----:B------:R-:W-:Y:S02]  /*1a70*/  VIADD R43, R45, UR4 ;  /* 0x000000042d2b7c36 */ /* 0x000fe40008000000 */
[----:B------:R-:W-:Y:S01]  /*1a80*/  ISETP.GT.AND P1, PT, R9, 0x1800, PT ;  /* 0x000018000900780c */ /* 0x000fe20003f24270 */
[----:B------:R-:W-:Y:S01]  /*1a90*/  IMAD.X R8, RZ, RZ, RZ, P0 ;  /* 0x000000ffff087224 */ /* 0x000fe200000e06ff */
[----:B0-----:R-:W-:-:S04]  /*1aa0*/  LEA R4, P0, R5, UR8, 0x3 ;  /* 0x0000000805047c11 */ /* 0x001fc8000f8018ff */
[----:B------:R-:W-:Y:S02]  /*1ab0*/  LEA.HI.X R5, R5, UR9, R8, 0x3, P0 ;  /* 0x0000000905057c11 */ /* 0x000fe400080f1c08 */
[----:B------:R-:W-:-:S05]  /*1ac0*/  IADD3 R4, P0, PT, R4, 0x2000, RZ ;  /* 0x0000200004047810 */ /* 0x000fca0007f1e0ff */
[----:B------:R-:W-:Y:S01]  /*1ad0*/  IMAD.X R5, RZ, RZ, R5, P0 ;  /* 0x000000ffff057224 */ /* 0x000fe200000e0605 */
[----:B------:R-:W-:Y:S01]  /*1ae0*/  PLOP3.LUT P0, PT, PT, PT, PT, 0x80, 0x8 ;  /* 0x000000000008781c */ /* 0x000fe20003f0f070 */
[----:B------:R-:W-:-:S12]  /*1af0*/  @!P1 BRA `(.L_x_25) ;  /* 0x0000000000bc9947 */ /* 0x000fd80003800000 */
[----:B------:R-:W-:Y:S01]  /*1b00*/  PLOP3.LUT P0, PT, PT, PT, PT, 0x8, 0x80 ;  /* 0x000000000080781c */ /* 0x000fe20003f0e170 */
[----:B------:R-:W-:-:S12]  /*1b10*/  VIADD R40, R0, 0xffffe800 ;  /* 0xffffe80000287836 */ /* 0x000fd80000000000 */
.L_x_26:
[C---:B------:R-:W-:Y:S01]  /*1b20*/  IMAD.WIDE.U32 R38, R43.reuse, 0x8, R2 ;  /* 0x000000082b267825 */ /* 0x040fe200078e0002 */
[----:B------:R-:W2:Y:S04]  /*1b30*/  LDG.E.64.CONSTANT R8, desc[UR6][R4.64+-0x1000] ;  /* 0xfff0000604087981 */ /* 0x000ea8000c1e9b00 */
[----:B------:R-:W3:Y:S04]  /*1b40*/  LDG.E.64.CONSTANT R10, desc[UR6][R4.64] ;  /* 0x00000006040a7981 */ /* 0x000ee8000c1e9b00 */
[----:B------:R-:W4:Y:S01]  /*1b50*/  LDG.E.64.CONSTANT R38, desc[UR6][R38.64] ;  /* 0x0000000626267981 */ /* 0x000f22000c1e9b00 */
[----:B------:R-:W-:-:S03]  /*1b60*/  VIADD R15, R43, 0x800 ;  /* 0x000008002b0f7836 */ /* 0x000fc60000000000 */
[----:B------:R-:W5:Y:S01]  /*1b70*/  LDG.E.64.CONSTANT R12, desc[UR6][R4.64+0x1000] ;  /* 0x00100006040c7981 */ /* 0x000f62000c1e9b00 */
[----:B------:R-:W-:-:S03]  /*1b80*/  IMAD.WIDE.U32 R14, R15, 0x8, R2 ;  /* 0x000000080f0e7825 */ /* 0x000fc600078e0002 */
[----:B------:R-:W5:Y:S04]  /*1b90*/  LDG.E.64.CONSTANT R16, desc[UR6][R4.64+0x3000] ;  /* 0x0030000604107981 */ /* 0x000f68000c1e9b00 */
[----:B------:R-:W5:Y:S04]  /*1ba0*/  LDG.E.64.CONSTANT R14, desc[UR6][R14.64] ;  /* 0x000000060e0e7981 */ /* 0x000f68000c1e9b00 */
[----:B------:R-:W5:Y:S01]  /*1bb0*/  LDG.E.64.CONSTANT R18, desc[UR6][R4.64+0x4000] ;  /* 0x0040000604127981 */ /* 0x000f62000c1e9b00 */
        /* <DEDUP_REMOVED lines=11> */
[----:B------:R-:W5:Y:S04]  /*1c70*/  LDG.E.64.CONSTANT R34, desc[UR6][R4.64+0xc000] ;  /* 0x00c0000604227981 */ /* 0x000f68000c1e9b00 */
[----:B------:R0:W5:Y:S01]  /*1c80*/  LDG.E.64.CONSTANT R36, desc[UR6][R4.64+0xd000] ;  /* 0x00d0000604247981 */ /* 0x000162000c1e9b00 */
[----:B------:R-:W-:-:S05]  /*1c90*/  VIADD R45, R45, 0x2000 ;  /* 0x000020002d2d7836 */ /* 0x000fca0000000000 */
[----:B------:R-:W-:Y:S02]  /*1ca0*/  ISETP.GE.AND P1, PT, R45, R40, PT ;  /* 0x000000282d00720c */ /* 0x000fe40003f26270 */
[----:B0-----:R-:W-:Y:S01]  /*1cb0*/  IADD3 R4, P2, PT, R4, 0x10000, RZ ;  /* 0x0001000004047810 */ /* 0x001fe20007f5e0ff */
[----:B------:R-:W-:-:S04]  /*1cc0*/  VIADD R43, R43, 0x2000 ;  /* 0x000020002b2b7836 */ /* 0x000fc80000000000 */
[----:B------:R-:W-:Y:S01]  /*1cd0*/  IMAD.X R5, RZ, RZ, R5, P2 ;  /* 0x000000ffff057224 */ /* 0x000fe200010e0605 */
[----:B----4-:R-:W-:-:S08]  /*1ce0*/  DADD R38, R38, R6 ;  /* 0x0000000026267229 */ /* 0x010fd00000000006 */
[----:B--2---:R-:W-:-:S08]  /*1cf0*/  DADD R8, R38, R8 ;  /* 0x0000000026087229 */ /* 0x004fd00000000008 */
[----:B---3--:R-:W-:-:S08]  /*1d00*/  DADD R8, R8, R10 ;  /* 0x0000000008087229 */ /* 0x008fd0000000000a */
[----:B-----5:R-:W-:-:S08]  /*1d10*/  DADD R8, R8, R12 ;  /* 0x0000000008087229 */ /* 0x020fd0000000000c */
        /* <DEDUP_REMOVED lines=13> */
.L_x_25:
[----:B------:R-:W-:Y:S05]  /*1df0*/  BSYNC.RECONVERGENT B2 ;  /* 0x0000000000027941 */ /* 0x000fea0003800200 */
.L_x_24:
[----:B------:R-:W-:Y:S01]  /*1e00*/  IMAD.IADD R8, R0, 0x1, -R45 ;  /* 0x0000000100087824 */ /* 0x000fe200078e0a2d */
[----:B------:R-:W-:Y:S04]  /*1e10*/  BSSY.RECONVERGENT B2, `(.L_x_27) ;  /* 0x000001c000027945 */ /* 0x000fe80003800200 */
[----:B------:R-:W-:-:S13]  /*1e20*/  ISETP.GT.AND P1, PT, R8, 0x800, PT ;  /* 0x000008000800780c */ /* 0x000fda0003f24270 */
[----:B------:R-:W-:Y:S05]  /*1e30*/  @!P1 BRA `(.L_x_28) ;  /* 0x0000000000649947 */ /* 0x000fea0003800000 */
        /* <DEDUP_REMOVED lines=9> */
[----:B------:R-:W5:Y:S04]  /*1ed0*/  LDG.E.64.CONSTANT R22, desc[UR6][R4.64+0x4000] ;  /* 0x0040000604167981 */ /* 0x000f68000c1e9b00 */
[----:B------:R0:W5:Y:S01]  /*1ee0*/  LDG.E.64.CONSTANT R8, desc[UR6][R4.64+0x5000] ;  /* 0x0050000604087981 */ /* 0x000162000c1e9b00 */
[----:B------:R-:W-:Y:S01]  /*1ef0*/  PLOP3.LUT P0, PT, PT, PT, PT, 0x8, 0x80 ;  /* 0x000000000080781c */ /* 0x000fe20003f0e170 */
[----:B------:R-:W-:-:S02]  /*1f00*/  VIADD R45, R45, 0x1000 ;  /* 0x000010002d2d7836 */ /* 0x000fc40000000000 */
[----:B------:R-:W-:Y:S01]  /*1f10*/  VIADD R43, R43, 0x1000 ;  /* 0x000010002b2b7836 */ /* 0x000fe20000000000 */
[----:B----4-:R-:W-:-:S08]  /*1f20*/  DADD R6, R6, R10 ;  /* 0x0000000006067229 */ /* 0x010fd0000000000a */
[----:B--2---:R-:W-:-:S08]  /*1f30*/  DADD R6, R6, R12 ;  /* 0x0000000006067229 */ /* 0x004fd0000000000c */
[----:B---3--:R-:W-:-:S08]  /*1f40*/  DADD R6, R6, R14 ;  /* 0x0000000006067229 */ /* 0x008fd0000000000e */
[----:B-----5:R-:W-:-:S08]  /*1f50*/  DADD R6, R6, R16 ;  /* 0x0000000006067229 */ /* 0x020fd00000000010 */
[----:B------:R-:W-:-:S08]  /*1f60*/  DADD R6, R6, R18 ;  /* 0x0000000006067229 */ /* 0x000fd00000000012 */
[----:B------:R-:W-:Y:S01]  /*1f70*/  DADD R6, R6, R20 ;  /* 0x0000000006067229 */ /* 0x000fe20000000014 */
[----:B------:R-:W-:-:S07]  /*1f80*/  IADD3 R10, P1, PT, R4, 0x8000, RZ ;  /* 0x00008000040a7810 */ /* 0x000fce0007f3e0ff */
[----:B------:R-:W-:Y:S01]  /*1f90*/  DADD R6, R6, R22 ;  /* 0x0000000006067229 */ /* 0x000fe20000000016 */
[----:B0-----:R-:W-:Y:S02]  /*1fa0*/  IMAD.X R5, RZ, RZ, R5, P1 ;  /* 0x000000ffff057224 */ /* 0x001fe400008e0605 */
[----:B------:R-:W-:-:S05]  /*1fb0*/  IMAD.MOV.U32 R4, RZ, RZ, R10 ;  /* 0x000000ffff047224 */ /* 0x000fca00078e000a */
[----:B------:R-:W-:-:S11]  /*1fc0*/  DADD R6, R6, R8 ;  /* 0x0000000006067229 */ /* 0x000fd60000000008 */
.L_x_28:
[----:B------:R-:W-:Y:S05]  /*1fd0*/  BSYNC.RECONVERGENT B2 ;  /* 0x0000000000027941 */ /* 0x000fea0003800200 */
.L_x_27:
[----:B------:R-:W-:-:S13]  /*1fe0*/  ISETP.LT.OR P0, PT, R45, R0, P0 ;  /* 0x000000002d00720c */ /* 0x000fda0000701670 */
[----:B------:R-:W-:Y:S05]  /*1ff0*/  @!P0 BRA `(.L_x_20) ;  /* 0x0000000000248947 */ /* 0x000fea0003800000 */
[----:B------:R-:W-:Y:S01]  /*2000*/  IMAD.WIDE.U32 R2, R43, 0x8, R2 ;  /* 0x000000082b027825 */ /* 0x000fe200078e0002 */
[----:B------:R-:W2:Y:S04]  /*2010*/  LDG.E.64.CONSTANT R8, desc[UR6][R4.64+-0x1000] ;  /* 0xfff0000604087981 */ /* 0x000ea8000c1e9b00 */
[----:B------:R-:W3:Y:S04]  /*2020*/  LDG.E.64.CONSTANT R10, desc[UR6][R4.64] ;  /* 0x00000006040a7981 */ /* 0x000ee8000c1e9b00 */
[----:B------:R-:W4:Y:S04]  /*2030*/  LDG.E.64.CONSTANT R2, desc[UR6][R2.64] ;  /* 0x0000000602027981 */ /* 0x000f28000c1e9b00 */
[----:B------:R-:W5:Y:S01]  /*2040*/  LDG.E.64.CONSTANT R12, desc[UR6][R4.64+0x1000] ;  /* 0x00100006040c7981 */ /* 0x000f62000c1e9b00 */
[----:B----4-:R-:W-:-:S08]  /*2050*/  DADD R6, R6, R2 ;  /* 0x0000000006067229 */ /* 0x010fd00000000002 */
[----:B--2---:R-:W-:-:S08]  /*2060*/  DADD R6, R6, R8 ;  /* 0x0000000006067229 */ /* 0x004fd00000000008 */
[----:B---3--:R-:W-:-:S08]  /*2070*/  DADD R6, R6, R10 ;  /* 0x0000000006067229 */ /* 0x008fd0000000000a */
[----:B-----5:R-:W-:-:S11]  /*2080*/  DADD R6, R6, R12 ;  /* 0x0000000006067229 */ /* 0x020fd6000000000c */
.L_x_20:
[----:B------:R-:W-:Y:S05]  /*2090*/  BSYNC.RECONVERGENT B1 ;  /* 0x0000000000017941 */ /* 0x000fea0003800200 */
.L_x_18:
[----:B------:R-:W0:Y:S01]  /*20a0*/  S2R R0, SR_LANEID ;  /* 0x0000000000007919 */ /* 0x000e220000000000 */
[----:B------:R-:W-:Y:S04]  /*20b0*/  SHFL.DOWN PT, R2, R6, 0x1, 0x1f ;  /* 0x08201f0006027f89 */ /* 0x000fe800000e0000 */
[----:B------:R-:W1:Y:S02]  /*20c0*/  SHFL.DOWN PT, R3, R7, 0x1, 0x1f ;  /* 0x08201f0007037f89 */ /* 0x000e6400000e0000 */
[----:B-1----:R-:W-:Y:S01]  /*20d0*/  DADD R2, R2, R6 ;  /* 0x0000000002027229 */ /* 0x002fe20000000006 */
[C---:B0-----:R-:W-:Y:S02]  /*20e0*/  ISETP.GT.AND P0, PT, R0.reuse, 0x1e, PT ;  /* 0x0000001e0000780c */ /* 0x041fe40003f04270 */
[----:B------:R-:W-:-:S07]  /*20f0*/  ISETP.NE.AND P1, PT, R0, RZ, PT ;  /* 0x000000ff0000720c */ /* 0x000fce0003f25270 */
        /* <DEDUP_REMOVED lines=15> */
[----:B------:R-:W-:Y:S01]  /*21f0*/  ISETP.GT.AND P0, PT, R0, 0x17, PT ;  /* 0x000000170000780c */ /* 0x000fe20003f04270 */
[----:B------:R-:W-:Y:S01]  /*2200*/  SHFL.DOWN PT, R2, R6, 0x8, 0x1f ;  /* 0x09001f0006027f89 */ /* 0x000fe200000e0000 */
[----:B------:R-:W-:-:S03]  /*2210*/  @!P1 MOV R8, 0x400 ;  /* 0x0000040000089802 */ /* 0x000fc60000000f00 */
[----:B------:R-:W0:Y:S01]  /*2220*/  SHFL.DOWN PT, R3, R7, 0x8, 0x1f ;  /* 0x09001f0007037f89 */ /* 0x000e2200000e0000 */
[----:B-1----:R-:W-:Y:S01]  /*2230*/  @!P1 LEA R11, R11, R8, 0x18 ;  /* 0x000000080b0b9211 */ /* 0x002fe200078ec0ff */
[----:B0-----:R-:W-:-:S10]  /*2240*/  DADD R2, R2, R6 ;  /* 0x0000000002027229 */ /* 0x001fd40000000006 */
[----:B------:R-:W-:Y:S02]  /*2250*/  FSEL R4, R6, R2, P0 ;  /* 0x0000000206047208 */ /* 0x000fe40000000000 */
[----:B------:R-:W-:Y:S02]  /*2260*/  FSEL R5, R7, R3, P0 ;  /* 0x0000000307057208 */ /* 0x000fe40000000000 */
[----:B------:R-:W-:Y:S01]  /*2270*/  @!P1 SHF.R.U32.HI R6, RZ, 0x2, R41 ;  /* 0x00000002ff069819 */ /* 0x000fe20000011629 */
[----:B------:R-:W-:Y:S01]  /*2280*/  SHFL.DOWN PT, R2, R4, 0x10, 0x1f ;  /* 0x0a001f0004027f89 */ /* 0x000fe200000e0000 */
[----:B------:R-:W-:Y:S02]  /*2290*/  ISETP.NE.AND P0, PT, R41, RZ, PT ;  /* 0x000000ff2900720c */ /* 0x000fe40003f05270 */
[----:B------:R-:W-:Y:S01]  /*22a0*/  @!P1 LOP3.LUT R6, R6, 0xf8, RZ, 0xc0, !PT ;  /* 0x000000f806069812 */ /* 0x000fe200078ec0ff */
[----:B------:R-:W0:Y:S04]  /*22b0*/  SHFL.DOWN PT, R3, R5, 0x10, 0x1f ;  /* 0x0a001f0005037f89 */ /* 0x000e2800000e0000 */
[----:B------:R-:W-:Y:S01]  /*22c0*/  @!P1 IMAD.IADD R11, R6, 0x1, R11 ;  /* 0x00000001060b9824 */ /* 0x000fe200078e020b */
[----:B0-----:R-:W-:-:S07]  /*22d0*/  DADD R2, R2, R4 ;  /* 0x0000000002027229 */ /* 0x001fce0000000004 */
[----:B------:R0:W-:Y:S01]  /*22e0*/  @!P1 STS.64 [R11+0x10], R2 ;  /* 0x000010020b009388 */ /* 0x0001e20000000a00 */
[----:B------:R-:W-:Y:S01]  /*22f0*/  BAR.SYNC.DEFER_BLOCKING 0x0 ;  /* 0x0000000000007b1d */ /* 0x000fe20000010000 */
[----:B------:R-:W-:-:S04]  /*2300*/  ISETP.GT.AND P1, PT, R0, 0xf, PT ;  /* 0x0000000f0000780c */ /* 0x000fc80003f24270 */
[----:B------:R-:W-:Y:S02]  /*2310*/  FSEL R0, R4, R2, P1 ;  /* 0x0000000204007208 */ /* 0x000fe40000800000 */
[----:B------:R-:W-:-:S03]  /*2320*/  FSEL R5, R5, R3, P1 ;  /* 0x0000000305057208 */ /* 0x000fc60000800000 */
[----:B0-----:R-:W-:Y:S02]  /*2330*/  IMAD.MOV.U32 R2, RZ, RZ, R0 ;  /* 0x000000ffff027224 */ /* 0x001fe400078e0000 */
[----:B------:R-:W-:Y:S01]  /*2340*/  IMAD.MOV.U32 R3, RZ, RZ, R5 ;  /* 0x000000ffff037224 */ /* 0x000fe200078e0005 */
[----:B------:R-:W-:Y:S06]  /*2350*/  @P0 BRA `(.L_x_16) ;  /* 0x0000000000680947 */ /* 0x000fec0003800000 */
[----:B------:R-:W0:Y:S01]  /*2360*/  S2UR UR5, SR_CgaCtaId ;  /* 0x00000000000579c3 */ /* 0x000e220000008800 */
[----:B------:R-:W-:Y:S02]  /*2370*/  UMOV UR4, 0x400 ;  /* 0x0000040000047882 */ /* 0x000fe40000000000 */
[----:B0-----:R-:W-:-:S09]  /*2380*/  ULEA UR4, UR5, UR4, 0x18 ;  /* 0x0000000405047291 */ /* 0x001fd2000f8ec0ff */
[----:B------:R-:W0:Y:S04]  /*2390*/  LDS.64 R4, [UR4+0x18] ;  /* 0x00001804ff047984 */ /* 0x000e280008000a00 */
[----:B------:R-:W1:Y:S04]  /*23a0*/  LDS.128 R8, [UR4+0x20] ;  /* 0x00002004ff087984 */ /* 0x000e680008000c00 */
        /* <DEDUP_REMOVED lines=20> */
[----:B------:R-:W-:-:S11]  /*24f0*/  DADD R2, R2, R10 ;  /* 0x0000000002027229 */ /* 0x000fd6000000000a */
.L_x_16:
[----:B------:R-:W-:Y:S05]  /*2500*/  BSYNC.RECONVERGENT B0 ;  /* 0x0000000000007941 */ /* 0x000fea0003800200 */
.L_x_1:
[----:B------:R-:W-:Y:S05]  /*2510*/  @P0 EXIT ;  /* 0x000000000000094d */ /* 0x000fea0003800000 */
[----:B------:R-:W0:Y:S01]  /*2520*/  LDCU.64 UR4, c[0x0][0x398] ;  /* 0x00007300ff0477ac */ /* 0x000e220008000a00 */
[----:B------:R-:W2:Y:S01]  /*2530*/  LDC.64 R4, c[0x0][0x388] ;  /* 0x0000e200ff047b82 */ /* 0x000ea20000000a00 */
[----:B0-----:R-:W-:-:S07]  /*2540*/  DADD R2, R2, UR4 ;  /* 0x0000000402027e29 */ /* 0x001fce0008000000 */
[----:B--2---:R-:W-:Y:S01]  /*2550*/  STG.E.64 desc[UR6][R4.64], R2 ;  /* 0x0000000204007986 */ /* 0x004fe2000c101b06 */
[----:B------:R-:W-:Y:S05]  /*2560*/  EXIT ;  /* 0x000000000000794d */ /* 0x000fea0003800000 */
.L_x_29:
[----:B------:R-:W-:-:S00]  /*2570*/  BRA `(.L_x_29) ;  /* 0xfffffffc00fc7947 */ /* 0x000fc0000383ffff */
[----:B------:R-:W-:-:S00]  /*2580*/  NOP ;  /* 0x0000000000007918 */ /* 0x000fc00000000000 */
[----:B------:R-:W-:-:S00]  /*2590*/  NOP ;  /* 0x0000000000007918 */ /* 0x000fc00000000000 */
[----:B------:R-:W-:-:S00]  /*25a0*/  NOP ;  /* 0x0000000000007918 */ /* 0x000fc00000000000 */
[----:B------:R-:W-:-:S00]  /*25b0*/  NOP ;  /* 0x0000000000007918 */ /* 0x000fc00000000000 */
[----:B------:R-:W-:-:S00]  /*25c0*/  NOP ;  /* 0x0000000000007918 */ /* 0x000fc00000000000 */
[----:B------:R-:W-:-:S00]  /*25d0*/  NOP ;  /* 0x0000000000007918 */ /* 0x000fc00000000000 */
[----:B------:R-:W-:-:S00]  /*25e0*/  NOP ;  /* 0x0000000000007918 */ /* 0x000fc00000000000 */
[----:B------:R-:W-:-:S00]  /*25f0*/  NOP ;  /* 0x0000000000007918 */ /* 0x000fc00000000000 */
.L_x_294:


//--------------------- .text._ZN3cub18CUB_300001_SM_10006detail6reduce18DeviceReduceKernelINS2_10policy_hubIdyN4cuda3std3__44plusIdEEE10Policy1000EN6thrust24THRUST_300001_SM_1000_NS6detail15normal_iteratorINSD_10device_ptrIdEEEEyS9_dNS7_10__identityEEEvT0_PT3_T1_NS0_13GridEvenShareISN_EET2_T4_ --------------------------
	.section	.text._ZN3cub18CUB_300001_SM_10006detail6reduce18DeviceReduceKernelINS2_10policy_hubIdyN4cuda3std3__44plusIdEEE10Policy1000EN6thrust24THRUST_300001_SM_1000_NS6detail15normal_iteratorINSD_10device_ptrIdEEEEyS9_dNS7_10__identityEEEvT0_PT3_T1_NS0_13GridEvenShareISN_EET2_T4_,"ax",@progbits
	.align	128
        .global         _ZN3cub18CUB_300001_SM_10006detail6reduce18DeviceReduceKernelINS2_10policy_hubIdyN4cuda3std3__44plusIdEEE10Policy1000EN6thrust24THRUST_300001_SM_1000_NS6detail15normal_iteratorINSD_10device_ptrIdEEEEyS9_dNS7_10__identityEEEvT0_PT3_T1_NS0_13GridEvenShareISN_EET2_T4_
        .type           _ZN3cub18CUB_300001_SM_10006detail6reduce18DeviceReduceKernelINS2_10policy_hubIdyN4cuda3std3__44plusIdEEE10Policy1000EN6thrust24THRUST_300001_SM_1000_NS6detail15normal_iteratorINSD_10device_ptrIdEEEEyS9_dNS7_10__identityEEEvT0_PT3_T1_NS0_13GridEvenShareISN_EET2_T4_,@function
        .size           _ZN3cub18CUB_300001_SM_10006detail6reduce18DeviceReduceKernelINS2_10policy_hubIdyN4cuda3std3__44plusIdEEE10Policy1000EN6thrust24THRUST_300001_SM_1000_NS6detail15normal_iteratorINSD_10device_ptrIdEEEEyS9_dNS7_10__identityEEEvT0_PT3_T1_NS0_13GridEvenShareISN_EET2_T4_,(.L_x_295 - _ZN3cub18CUB_300001_SM_10006detail6reduce18DeviceReduceKernelINS2_10policy_hubIdyN4cuda3std3__44plusIdEEE10Policy1000EN6thrust24THRUST_300001_SM_1000_NS6detail15normal_iteratorINSD_10device_ptrIdEEEEyS9_dNS7_10__identityEEEvT0_PT3_T1_NS0_13GridEvenShareISN_EET2_T4_)
        .other          _ZN3cub18CUB_300001_SM_10006detail6reduce18DeviceReduceKernelINS2_10policy_hubIdyN4cuda3std3__44plusIdEEE10Policy1000EN6thrust24THRUST_300001_SM_1000_NS6detail15normal_iteratorINSD_10device_ptrIdEEEEyS9_dNS7_10__identityEEEvT0_PT3_T1_NS0_13GridEvenShareISN_EET2_T4_,@"STO_CUDA_ENTRY STV_DEFAULT"
_ZN3cub18CUB_300001_SM_10006detail6reduce18DeviceReduceKernelINS2_10policy_hubIdyN4cuda3std3__44plusIdEEE10Policy1000EN6thrust24THRUST_300001_SM_1000_NS6detail15normal_iteratorINSD_10device_ptrIdEEEEyS9_dNS7_10__identityEEEvT0_PT3_T1_NS0_13GridEvenShareISN_EET2_T4_:
.text._ZN3cub18CUB_300001_SM_10006detail6reduce18DeviceReduceKernelINS2_10policy_hubIdyN4cuda3std3__44plusIdEEE10Policy1000EN6thrust24THRUST_300001_SM_1000_NS6detail15normal_iteratorINSD_10device_ptrIdEEEEyS9_dNS7_10__identityEEEvT0_PT3_T1_NS0_13GridEvenShareISN_EET2_T4_:
[----:B------:R-:W-:Y:S08]  /*0000*/  LDC R1, c[0x0][0x37c] ;  /* 0x0000df00ff017b82 */ /* 0x000ff00000000800 */
[----:B------:R-:W0:Y:S01]  /*0010*/  S2UR UR18, SR_CTAID.X ;  /* 0x00000000001279c3 */ /* 0x000e220000002500 */
[----:B------:R-:W1:Y:S01]  /*0020*/  LDCU.64 UR4, c[0x0][0x3b8] ;  /* 0x00007700ff0477ac */ /* 0x000e620008000a00 */
[----:B------:R-:W-:Y:S01]  /*0030*/  BSSY.RECONVERGENT B0, `(.L_x_30) ;  /* 0x0000277000007945 */ /* 0x000fe20003800200 */
[----:B------:R-:W2:Y:S01]  /*0040*/  LDCU UR11, c[0x0][0x3c0] ;  /* 0x00007800ff0b77ac */ /* 0x000ea20008000800 */
[----:B------:R-:W3:Y:S01]  /*0050*/  LDCU.64 UR16, c[0x0][0x358] ;  /* 0x00006b00ff1077ac */ /* 0x000ee20008000a00 */
[----:B-1----:R-:W-:-:S02]  /*0060*/  IMAD.U32 R12, RZ, RZ, UR4 ;  /* 0x00000004ff0c7e24 */ /* 0x002fc4000f8e00ff */
[----:B------:R-:W-:Y:S01]  /*0070*/  IMAD.U32 R3, RZ, RZ, UR5 ;  /* 0x00000005ff037e24 */ /* 0x000fe2000f8e00ff */
[----:B--2---:R-:W-:Y:S02]  /*0080*/  UIMAD UR5, UR11, 0xe00, URZ ;  /* 0x00000e000b0578a4 */ /* 0x004fe4000f8e02ff */
[----:B0-----:R-:W-:Y:S02]  /*0090*/  UIMAD UR9, UR18, 0xe00, URZ ;  /* 0x00000e00120978a4 */ /* 0x001fe4000f8e02ff */
[----:B------:R-:W-:-:S04]  /*00a0*/  USHF.R.S32.HI UR4, URZ, 0x1f, UR5 ;  /* 0x0000001fff047899 */ /* 0x000fc80008011405 */
[----:B------:R-:W-:-:S04]  /*00b0*/  IADD3 R13, P1, PT, R12, -UR9, RZ ;  /* 0x800000090c0d7c10 */ /* 0x000fc8000ff3e0ff */
[----:B------:R-:W-:Y:S02]  /*00c0*/  ISETP.GT.U32.AND P0, PT, R13, 0xdff, PT ;  /* 0x00000dff0d00780c */ /* 0x000fe40003f04070 */
[----:B------:R-:W-:-:S04]  /*00d0*/  IADD3.X R2, PT, PT, R3, -0x1, RZ, P1, !PT ;  /* 0xffffffff03027810 */ /* 0x000fc80000ffe4ff */
[----:B------:R-:W-:-:S13]  /*00e0*/  ISETP.GT.U32.AND.EX P0, PT, R2, RZ, PT, P0 ;  /* 0x000000ff0200720c */ /* 0x000fda0003f04100 */
[----:B---3--:R-:W-:Y:S05]  /*00f0*/  @P0 BRA `(.L_x_31) ;  /* 0x0000001400280947 */ /* 0x008fea0003800000 */
[----:B------:R-:W0:Y:S01]  /*0100*/  S2R R0, SR_TID.X ;  /* 0x0000000000007919 */ /* 0x000e220000002100 */
[----:B------:R-:W-:Y:S01]  /*0110*/  VIADD R3, R12, -UR9 ;  /* 0x800000090c037c36 */ /* 0x000fe20008000000 */
[----:B------:R-:W-:Y:S01]  /*0120*/  BSSY.RECONVERGENT B1, `(.L_x_32) ;  /* 0x000000a000017945 */ /* 0x000fe20003800200 */
[----:B------:R-:W-:-:S03]  /*0130*/  CS2R R8, SRZ ;  /* 0x0000000000087805 */ /* 0x000fc6000001ff00 */
[----:B0-----:R-:W-:Y:S01]  /*0140*/  ISETP.GE.AND P0, PT, R0, R3, PT ;  /* 0x000000030000720c */ /* 0x001fe20003f06270 */
[----:B------:R-:W-:-:S12]  /*0150*/  IMAD.MOV.U32 R2, RZ, RZ, R0 ;  /* 0x000000ffff027224 */ /* 0x000fd800078e0000 */
[----:B------:R-:W-:Y:S05]  /*0160*/  @P0 BRA `(.L_x_33) ;  /* 0x0000000000140947 */ /* 0x000fea0003800000 */
[----:B------:R-:W0:Y:S01]  /*0170*/  LDC.64 R8, c[0x0][0x380] ;  /* 0x0000e000ff087b82 */ /* 0x000e220000000a00 */
[----:B------:R-:W-:-:S04]  /*0180*/  VIADD R5, R0, UR9 ;  /* 0x0000000900057c36 */ /* 0x000fc80008000000 */
[----:B0-----:R-:W-:-:S06]  /*0190*/  IMAD.WIDE.U32 R8, R5, 0x8, R8 ;  /* 0x0000000805087825 */ /* 0x001fcc00078e0008 */
[----:B------:R-:W5:Y:S01]  /*01a0*/  LDG.E.64 R8, desc[UR16][R8.64] ;  /* 0x0000001008087981 */ /* 0x000f62000c1e1b00 */
[----:B------:R-:W-:-:S07]  /*01b0*/  VIADD R2, R0, 0x200 ;  /* 0x0000020000027836 */ /* 0x000fce0000000000 */
.L_x_33:
[----:B------:R-:W-:Y:S05]  /*01c0*/  BSYNC.RECONVERGENT B1 ;  /* 0x0000000000017941 */ /* 0x000fea0003800200 */
.L_x_32:
[----:B------:R-:W-:Y:S01]  /*01d0*/  ISETP.GE.AND P0, PT, R2, R3, PT ;  /* 0x000000030200720c */ /* 0x000fe20003f06270 */
[----:B------:R-:W-:-:S12]  /*01e0*/  BSSY.RECONVERGENT B1, `(.L_x_34) ;  /* 0x0000078000017945 */ /* 0x000fd80003800200 */
[----:B------:R-:W-:Y:S05]  /*01f0*/  @P0 BRA `(.L_x_35) ;  /* 0x0000000400d80947 */ /* 0x000fea0003800000 */
[----:B------:R-:W-:Y:S01]  /*0200*/  LOP3.LUT R5, RZ, R2, RZ, 0x33, !PT ;  /* 0x00000002ff057212 */ /* 0x000fe200078e33ff */
[----:B------:R-:W-:Y:S03]  /*0210*/  BSSY.RECONVERGENT B2, `(.L_x_36) ;  /* 0x0000036000027945 */ /* 0x000fe60003800200 */
[----:B------:R-:W-:-:S04]  /*0220*/  IADD3 R12, PT, PT, R12, -UR9, R5 ;  /* 0x800000090c0c7c10 */ /* 0x000fc8000fffe005 */
[C---:B------:R-:W-:Y:S02]  /*0230*/  ISETP.GE.U32.AND P1, PT, R12.reuse, 0x1e00, PT ;  /* 0x00001e000c00780c */ /* 0x040fe40003f26070 */
[----:B------:R-:W-:-:S04]  /*0240*/  LEA.HI R4, R12, 0x1, RZ, 0x17 ;  /* 0x000000010c047811 */ /* 0x000fc800078fb8ff */
[----:B------:R-:W-:-:S04]  /*0250*/  LOP3.LUT R5, R4, 0xf, RZ, 0xc0, !PT ;  /* 0x0000000f04057812 */ /* 0x000fc800078ec0ff */
[----:B------:R-:W-:-:S03]  /*0260*/  ISETP.NE.AND P0, PT, R5, RZ, PT ;  /* 0x000000ff0500720c */ /* 0x000fc60003f05270 */
[----:B------:R-:W-:Y:S10]  /*0270*/  @!P1 BRA `(.L_x_37) ;  /* 0x0000000000bc9947 */ /* 0x000ff40003800000 */
[----:B------:R-:W0:Y:S01]  /*0280*/  LDCU.64 UR4, c[0x0][0x380] ;  /* 0x00007000ff0477ac */ /* 0x000e220008000a00 */
[----:B------:R-:W-:Y:S01]  /*0290*/  IMAD.WIDE.U32 R6, R2, 0x8, RZ ;  /* 0x0000000802067825 */ /* 0x000fe200078e00ff */
[----:B------:R-:W-:-:S03]  /*02a0*/  LOP3.LUT R26, R4, 0xfffff0, RZ, 0xc0, !PT ;  /* 0x00fffff0041a7812 */ /* 0x000fc600078ec0ff */
[----:B------:R-:W-:Y:S02]  /*02b0*/  IMAD.U32 R11, RZ, RZ, UR18 ;  /* 0x00000012ff0b7e24 */ /* 0x000fe4000f8e00ff */
[----:B------:R-:W-:Y:S02]  /*02c0*/  IMAD.MOV R26, RZ, RZ, -R26 ;  /* 0x000000ffff1a7224 */ /* 0x000fe400078e0a1a */
[----:B------:R-:W-:-:S03]  /*02d0*/  IMAD.WIDE.U32 R6, R11, 0x7000, R6 ;  /* 0x000070000b067825 */ /* 0x000fc600078e0006 */
[----:B0-----:R-:W-:-:S04]  /*02e0*/  IADD3 R6, P1, PT, R6, UR4, RZ ;  /* 0x0000000406067c10 */ /* 0x001fc8000ff3e0ff */
[----:B------:R-:W-:-:S04]  /*02f0*/  IADD3 R6, P2, PT, R6, 0x8000, RZ ;  /* 0x0000800006067810 */ /* 0x000fc80007f5e0ff */
[----:B------:R-:W-:-:S09]  /*0300*/  IADD3.X R7, PT, PT, RZ, UR5, R7, P2, P1 ;  /* 0x00000005ff077c10 */ /* 0x000fd200097e2407 */
.L_x_38:
[----:B------:R-:W2:Y:S04]  /*0310*/  LDG.E.64 R10, desc[UR16][R6.64+-0x8000] ;  /* 0xff800010060a7981 */ /* 0x000ea8000c1e1b00 */
[----:B------:R-:W3:Y:S04]  /*0320*/  LDG.E.64 R12, desc[UR16][R6.64+-0x7000] ;  /* 0xff900010060c7981 */ /* 0x000ee8000c1e1b00 */
[----:B------:R-:W4:Y:S04]  /*0330*/  LDG.E.64 R14, desc[UR16][R6.64+-0x6000] ;  /* 0xffa00010060e7981 */ /* 0x000f28000c1e1b00 */
[----:B------:R-:W4:Y:S04]  /*0340*/  LDG.E.64 R16, desc[UR16][R6.64+-0x5000] ;  /* 0xffb0001006107981 */ /* 0x000f28000c1e1b00 */
[----:B------:R-:W4:Y:S04]  /*0350*/  LDG.E.64 R18, desc[UR16][R6.64+-0x4000] ;  /* 0xffc0001006127981 */ /* 0x000f28000c1e1b00 */
[----:B------:R-:W4:Y:S04]  /*0360*/  LDG.E.64 R20, desc[UR16][R6.64+-0x3000] ;  /* 0xffd0001006147981 */ /* 0x000f28000c1e1b00 */
[----:B------:R-:W4:Y:S04]  /*0370*/  LDG.E.64 R24, desc[UR16][R6.64+-0x2000] ;  /* 0xffe0001006187981 */ /* 0x000f28000c1e1b00 */
[----:B------:R-:W4:Y:S01]  /*0380*/  LDG.E.64 R22, desc[UR16][R6.64+-0x1000] ;  /* 0xfff0001006167981 */ /* 0x000f22000c1e1b00 */
[----:B--2--5:R-:W-:-:S03]  /*0390*/  DADD R10, R10, R8 ;  /* 0x000000000a0a7229 */ /* 0x024fc60000000008 */
[----:B------:R-:W2:Y:S05]  /*03a0*/  LDG.E.64 R8, desc[UR16][R6.64] ;  /* 0x0000001006087981 */ /* 0x000eaa000c1e1b00 */
[----:B---3--:R-:W-:Y:S02]  /*03b0*/  DADD R12, R10, R12 ;  /* 0x000000000a0c7229 */ /* 0x008fe4000000000c */
[----:B------:R-:W3:Y:S06]  /*03c0*/  LDG.E.64 R10, desc[UR16][R6.64+0x1000] ;  /* 0x00100010060a7981 */ /* 0x000eec000c1e1b00 */
[----:B----4-:R-:W-:-:S02]  /*03d0*/  DADD R14, R12, R14 ;  /* 0x000000000c0e7229 */ /* 0x010fc4000000000e */
[----:B------:R-:W4:Y:S06]  /*03e0*/  LDG.E.64 R12, desc[UR16][R6.64+0x2000] ;  /* 0x00200010060c7981 */ /* 0x000f2c000c1e1b00 */
[----:B------:R-:W-:Y:S02]  /*03f0*/  DADD R16, R14, R16 ;  /* 0x000000000e107229 */ /* 0x000fe40000000010 */
[----:B------:R-:W4:Y:S06]  /*0400*/  LDG.E.64 R14, desc[UR16][R6.64+0x3000] ;  /* 0x00300010060e7981 */ /* 0x000f2c000c1e1b00 */
[----:B------:R-:W-:-:S02]  /*0410*/  DADD R18, R16, R18 ;  /* 0x0000000010127229 */ /* 0x000fc40000000012 */
[----:B------:R-:W4:Y:S06]  /*0420*/  LDG.E.64 R16, desc[UR16][R6.64+0x4000] ;  /* 0x0040001006107981 */ /* 0x000f2c000c1e1b00 */
[----:B------:R-:W-:Y:S02]  /*0430*/  DADD R20, R18, R20 ;  /* 0x0000000012147229 */ /* 0x000fe40000000014 */
[----:B------:R-:W4:Y:S06]  /*0440*/  LDG.E.64 R18, desc[UR16][R6.64+0x5000] ;  /* 0x0050001006127981 */ /* 0x000f2c000c1e1b00 */
[----:B------:R-:W-:-:S02]  /*0450*/  DADD R24, R20, R24 ;  /* 0x0000000014187229 */ /* 0x000fc40000000018 */
[----:B------:R-:W4:Y:S06]  /*0460*/  LDG.E.64 R20, desc[UR16][R6.64+0x6000] ;  /* 0x0060001006147981 */ /* 0x000f2c000c1e1b00 */
[----:B------:R-:W-:Y:S02]  /*0470*/  DADD R22, R24, R22 ;  /* 0x0000000018167229 */ /* 0x000fe40000000016 */
[----:B------:R0:W4:Y:S01]  /*0480*/  LDG.E.64 R24, desc[UR16][R6.64+0x7000] ;  /* 0x0070001006187981 */ /* 0x000122000c1e1b00 */
[----:B------:R-:W-:Y:S02]  /*0490*/  VIADD R26, R26, 0x10 ;  /* 0x000000101a1a7836 */ /* 0x000fe40000000000 */
[----:B------:R-:W-:-:S03]  /*04a0*/  VIADD R2, R2, 0x2000 ;  /* 0x0000200002027836 */ /* 0x000fc60000000000 */
[----:B------:R-:W-:Y:S02]  /*04b0*/  ISETP.NE.AND P1, PT, R26, RZ, PT ;  /* 0x000000ff1a00720c */ /* 0x000fe40003f25270 */
[----:B0-----:R-:W-:-:S05]  /*04c0*/  IADD3 R6, P2, PT, R6, 0x10000, RZ ;  /* 0x0001000006067810 */ /* 0x001fca0007f5e0ff */
[----:B------:R-:W-:Y:S01]  /*04d0*/  IMAD.X R7, RZ, RZ, R7, P2 ;  /* 0x000000ffff077224 */ /* 0x000fe200010e0607 */
[----:B--2---:R-:W-:-:S08]  /*04e0*/  DADD R8, R22, R8 ;  /* 0x0000000016087229 */ /* 0x004fd00000000008 */
[----:B---3--:R-:W-:-:S08]  /*04f0*/  DADD R8, R8, R10 ;  /* 0x0000000008087229 */ /* 0x008fd0000000000a */
[----:B----4-:R-:W-:-:S08]  /*0500*/  DADD R8, R8, R12 ;  /* 0x0000000008087229 */ /* 0x010fd0000000000c */
[----:B------:R-:W-:-:S08]  /*0510*/  DADD R8, R8, R14 ;  /* 0x0000000008087229 */ /* 0x000fd0000000000e */
[----:B------:R-:W-:-:S08]  /*0520*/  DADD R8, R8, R16 ;  /* 0x0000000008087229 */ /* 0x000fd00000000010 */
[----:B------:R-:W-:-:S08]  /*0530*/  DADD R8, R8, R18 ;  /* 0x0000000008087229 */ /* 0x000fd00000000012 */
[----:B------:R-:W-:-:S08]  /*0540*/  DADD R8, R8, R20 ;  /* 0x0000000008087229 */ /* 0x000fd00000000014 */
[----:B------:R-:W-:Y:S01]  /*0550*/  DADD R8, R8, R24 ;  /* 0x0000000008087229 */ /* 0x000fe20000000018 */
[----:B------:R-:W-:Y:S10]  /*0560*/  @P1 BRA `(.L_x_38) ;  /* 0xfffffffc00681947 */ /* 0x000ff4000383ffff */
.L_x_37:
[----:B------:R-:W-:Y:S05]  /*0570*/  BSYNC.RECONVERGENT B2 ;  /* 0x0000000000027941 */ /* 0x000fea0003800200 */
.L_x_36:
[----:B------:R-:W-:Y:S05]  /*0580*/  @!P0 BRA `(.L_x_35) ;  /* 0x0000000000f48947 */ /* 0x000fea0003800000 */
[----:B------:R-:W-:Y:S01]  /*0590*/  ISETP.GE.U32.AND P1, PT, R5, 0x8, PT ;  /* 0x000000080500780c */ /* 0x000fe20003f26070 */
[----:B------:R-:W-:Y:S01]  /*05a0*/  BSSY.RECONVERGENT B2, `(.L_x_39) ;  /* 0x000001a000027945 */ /* 0x000fe20003800200 */
[----:B------:R-:W-:-:S04]  /*05b0*/  LOP3.LUT R26, R4, 0x7, RZ, 0xc0, !PT ;  /* 0x00000007041a7812 */ /* 0x000fc800078ec0ff */
[----:B------:R-:W-:-:S07]  /*05c0*/  ISETP.NE.AND P0, PT, R26, RZ, PT ;  /* 0x000000ff1a00720c */ /* 0x000fce0003f05270 */
[----:B------:R-:W-:Y:S06]  /*05d0*/  @!P1 BRA `(.L_x_40) ;  /* 0x0000000000589947 */ /* 0x000fec0003800000 */
[----:B------:R-:W0:Y:S01]  /*05e0*/  LDCU.64 UR4, c[0x0][0x380] ;  /* 0x00007000ff0477ac */ /* 0x000e220008000a00 */
[----:B------:R-:W-:-:S04]  /*05f0*/  IADD3 R5, P1, PT, R2, UR9, RZ ;  /* 0x0000000902057c10 */ /* 0x000fc8000ff3e0ff */
[----:B------:R-:W-:Y:S02]  /*0600*/  LEA.HI.X.SX32 R6, R2, RZ, 0x1, P1 ;  /* 0x000000ff02067211 */ /* 0x000fe400008f0eff */
[----:B0-----:R-:W-:-:S04]  /*0610*/  LEA R24, P1, R5, UR4, 0x3 ;  /* 0x0000000405187c11 */ /* 0x001fc8000f8218ff */
[----:B------:R-:W-:-:S05]  /*0620*/  LEA.HI.X R25, R5, UR5, R6, 0x3, P1 ;  /* 0x0000000505197c11 */ /* 0x000fca00088f1c06 */
        /* <DEDUP_REMOVED lines=17> */
.L_x_40:
[----:B------:R-:W-:Y:S05]  /*0740*/  BSYNC.RECONVERGENT B2 ;  /* 0x0000000000027941 */ /* 0x000fea0003800200 */
.L_x_39:
        /* <DEDUP_REMOVED lines=14> */
[----:B------:R-:W4:Y:S01]  /*0830*/  LDG.E.64 R14, desc[UR16][R4.64+0x3000] ;  /* 0x00300010040e7981 */ /* 0x000f22000c1e1b00 */
[----:B------:R-:W-:Y:S01]  /*0840*/  VIADD R2, R2, 0x800 ;  /* 0x0000080002027836 */ /* 0x000fe20000000000 */
[----:B--2--5:R-:W-:-:S08]  /*0850*/  DADD R6, R8, R6 ;  /* 0x0000000008067229 */ /* 0x024fd00000000006 */
[----:B---3--:R-:W-:-:S08]  /*0860*/  DADD R6, R6, R10 ;  /* 0x0000000006067229 */ /* 0x008fd0000000000a */
[----:B----4-:R-:W-:-:S08]  /*0870*/  DADD R6, R6, R12 ;  /* 0x0000000006067229 */ /* 0x010fd0000000000c */
[----:B------:R-:W-:-:S11]  /*0880*/  DADD R8, R6, R14 ;  /* 0x0000000006087229 */ /* 0x000fd6000000000e */
.L_x_42:
[----:B------:R-:W-:Y:S05]  /*0890*/  BSYNC.RECONVERGENT B2 ;  /* 0x0000000000027941 */ /* 0x000fea0003800200 */
.L_x_41:
[----:B------:R-:W-:Y:S05]  /*08a0*/  @!P0 BRA `(.L_x_35) ;  /* 0x00000000002c8947 */ /* 0x000fea0003800000 */
[----:B------:R-:W0:Y:S01]  /*08b0*/  LDC.64 R4, c[0x0][0x380] ;  /* 0x0000e000ff047b82 */ /* 0x000e220000000a00 */
[----:B------:R-:W-:Y:S02]  /*08c0*/  IMAD.U32 R7, RZ, RZ, UR18 ;  /* 0x00000012ff077e24 */ /* 0x000fe4000f8e00ff */
[----:B------:R-:W-:Y:S02]  /*08d0*/  IMAD.MOV R10, RZ, RZ, -R16 ;  /* 0x000000ffff0a7224 */ /* 0x000fe400078e0a10 */
[----:B0-----:R-:W-:-:S07]  /*08e0*/  IMAD.WIDE.U32 R4, R7, 0x7000, R4 ;  /* 0x0000700007047825 */ /* 0x001fce00078e0004 */
.L_x_43:
[----:B------:R-:W-:-:S06]  /*08f0*/  IMAD.WIDE R6, R2, 0x8, R4 ;  /* 0x0000000802067825 */ /* 0x000fcc00078e0204 */
[----:B------:R-:W2:Y:S01]  /*0900*/  LDG.E.64 R6, desc[UR16][R6.64] ;  /* 0x0000001006067981 */ /* 0x000ea2000c1e1b00 */
[----:B------:R-:W-:Y:S02]  /*0910*/  VIADD R10, R10, 0x1 ;  /* 0x000000010a0a7836 */ /* 0x000fe40000000000 */
[----:B------:R-:W-:-:S03]  /*0920*/  VIADD R2, R2, 0x200 ;  /* 0x0000020002027836 */ /* 0x000fc60000000000 */
[----:B------:R-:W-:Y:S01]  /*0930*/  ISETP.NE.AND P0, PT, R10, RZ, PT ;  /* 0x000000ff0a00720c */ /* 0x000fe20003f05270 */
[----:B--2--5:R-:W-:-:S12]  /*0940*/  DADD R8, R6, R8 ;  /* 0x0000000006087229 */ /* 0x024fd80000000008 */
[----:B------:R-:W-:Y:S05]  /*0950*/  @P0 BRA `(.L_x_43) ;  /* 0xfffffffc00e40947 */ /* 0x000fea000383ffff */
.L_x_35:
[----:B------:R-:W-:Y:S05]  /*0960*/  BSYNC.RECONVERGENT B1 ;  /* 0x0000000000017941 */ /* 0x000fea0003800200 */
.L_x_34:
        /* <DEDUP_REMOVED lines=12> */
[----:B------:R-:W-:-:S03]  /*0a30*/  @!P1 SHF.R.U32.HI R3, RZ, 0x2, R0 ;  /* 0x00000002ff039819 */ /* 0x000fc60000011600 */
[----:B------:R-:W0:Y:S01]  /*0a40*/  SHFL.DOWN PT, R5, R7, 0x2, 0x1f ;  /* 0x08401f0007057f89 */ /* 0x000e2200000e0000 */
[----:B------:R-:W-:Y:S01]  /*0a50*/  @!P1 LOP3.LUT R3, R3, 0xf8, RZ, 0xc0, !PT ;  /* 0x000000f803039812 */ /* 0x000fe200078ec0ff */
        /* <DEDUP_REMOVED lines=14> */
[----:B-1----:R-:W-:-:S05]  /*0b40*/  @!P1 LEA R10, R13, R10, 0x18 ;  /* 0x0000000a0d0a9211 */ /* 0x002fca00078ec0ff */
[----:B------:R-:W-:Y:S01]  /*0b50*/  @!P1 IMAD.IADD R3, R3, 0x1, R10 ;  /* 0x0000000103039824 */ /* 0x000fe200078e020a */
[----:B0-----:R-:W-:-:S10]  /*0b60*/  DADD R4, R4, R8 ;  /* 0x0000000004047229 */ /* 0x001fd40000000008 */
[----:B------:R-:W-:Y:S02]  /*0b70*/  FSEL R6, R8, R4, P0 ;  /* 0x0000000408067208 */ /* 0x000fe40000000000 */
[----:B------:R-:W-:Y:S02]  /*0b80*/  FSEL R7, R9, R5, P0 ;  /* 0x0000000509077208 */ /* 0x000fe40000000000 */
[----:B------:R-:W-:Y:S01]  /*0b90*/  ISETP.NE.AND P0, PT, R0, RZ, PT ;  /* 0x000000ff0000720c */ /* 0x000fe20003f05270 */
[----:B------:R-:W-:Y:S04]  /*0ba0*/  SHFL.DOWN PT, R4, R6, 0x10, 0x1f ;  /* 0x0a001f0006047f89 */ /* 0x000fe800000e0000 */
[----:B------:R-:W0:Y:S02]  /*0bb0*/  SHFL.DOWN PT, R5, R7, 0x10, 0x1f ;  /* 0x0a001f0007057f89 */ /* 0x000e2400000e0000 */
        /* <DEDUP_REMOVED lines=10> */
[----:B--2---:R-:W0:Y:S04]  /*0c60*/  LDS.64 R2, [UR4+0x18] ;  /* 0x00001804ff027984 */ /* 0x004e280008000a00 */
        /* <DEDUP_REMOVED lines=23> */
.L_x_44:
[----:B------:R-:W-:-:S05]  /*0de0*/  LOP3.LUT R2, R0, 0x3e0, RZ, 0xc0, !PT ;  /* 0x000003e000027812 */ /* 0x000fca00078ec0ff */
[----:B------:R-:W-:Y:S01]  /*0df0*/  VIADD R4, R2, 0x20 ;  /* 0x0000002002047836 */ /* 0x000fe20000000000 */
[----:B------:R-:W-:-:S04]  /*0e00*/  LOP3.LUT R2, RZ, R2, RZ, 0x33, !PT ;  /* 0x00000002ff027212 */ /* 0x000fc800078e33ff */
[----:B------:R-:W-:Y:S01]  /*0e10*/  ISETP.GT.AND P0, PT, R4, R3, PT ;  /* 0x000000030400720c */ /* 0x000fe20003f04270 */
[----:B------:R-:W-:-:S05]  /*0e20*/  IMAD.IADD R2, R3, 0x1, R2 ;  /* 0x0000000103027824 */ /* 0x000fca00078e0202 */
[----:B------:R-:W-:Y:S02]  /*0e30*/  SEL R5, R2, 0x1f, P0 ;  /* 0x0000001f02057807 */ /* 0x000fe40000000000 */
[----:B------:R-:W0:Y:S03]  /*0e40*/  S2R R2, SR_LANEID ;  /* 0x0000000000027919 */ /* 0x000e260000000000 */
[----:B-----5:R-:W-:Y:S04]  /*0e50*/  SHFL.DOWN PT, R6, R8, 0x1, R5 ;  /* 0x0820000008067989 */ /* 0x020fe800000e0005 */
[----:B------:R-:W1:Y:S02]  /*0e60*/  SHFL.DOWN PT, R7, R9, 0x1, R5 ;  /* 0x0820000009077989 */ /* 0x000e6400000e0005 */
[----:B-1----:R-:W-:Y:S01]  /*0e70*/  DADD R6, R6, R8 ;  /* 0x0000000006067229 */ /* 0x002fe20000000008 */
[C---:B0-----:R-:W-:Y:S01]  /*0e80*/  ISETP.GE.AND P0, PT, R2.reuse, R5, PT ;  /* 0x000000050200720c */ /* 0x041fe20003f06270 */
[C---:B------:R-:W-:Y:S01]  /*0e90*/  VIADD R4, R2.reuse, 0x2 ;  /* 0x0000000202047836 */ /* 0x040fe20000000000 */
[----:B------:R-:W-:-:S07]  /*0ea0*/  ISETP.NE.AND P1, PT, R2, RZ, PT ;  /* 0x000000ff0200720c */ /* 0x000fce0003f25270 */
[----:B------:R-:W-:Y:S02]  /*0eb0*/  FSEL R10, R6, R8, !P0 ;  /* 0x00000008060a7208 */ /* 0x000fe40004000000 */
[----:B------:R-:W-:Y:S02]  /*0ec0*/  FSEL R11, R7, R9, !P0 ;  /* 0x00000009070b7208 */ /* 0x000fe40004000000 */
[----:B------:R-:W-:Y:S01]  /*0ed0*/  ISETP.GT.AND P0, PT, R4, R5, PT ;  /* 0x000000050400720c */ /* 0x000fe20003f04270 */
[----:B------:R-:W-:Y:S01]  /*0ee0*/  SHFL.DOWN PT, R6, R10, 0x2, R5 ;  /* 0x084000000a067989 */ /* 0x000fe200000e0005 */
[----:B------:R-:W-:-:S03]  /*0ef0*/  VIADD R4, R2, 0x4 ;  /* 0x0000000402047836 */ /* 0x000fc60000000000 */
[----:B------:R-:W0:Y:S02]  /*0f00*/  SHFL.DOWN PT, R7, R11, 0x2, R5 ;  /* 0x084000000b077989 */ /* 0x000e2400000e0005 */
[----:B0-----:R-:W-:-:S10]  /*0f10*/  DADD R6, R6, R10 ;  /* 0x0000000006067229 */ /* 0x001fd4000000000a */
[----:B------:R-:W-:Y:S02]  /*0f20*/  FSEL R12, R10, R6, P0 ;  /* 0x000000060a0c7208 */ /* 0x000fe40000000000 */
[----:B------:R-:W-:Y:S02]  /*0f30*/  FSEL R13, R11, R7, P0 ;  /* 0x000000070b0d7208 */ /* 0x000fe40000000000 */
[----:B------:R-:W-:Y:S01]  /*0f40*/  ISETP.GT.AND P0, PT, R4, R5, PT ;  /* 0x000000050400720c */ /* 0x000fe20003f04270 */
[----:B------:R-:W-:Y:S01]  /*0f50*/  SHFL.DOWN PT, R6, R12, 0x4, R5 ;  /* 0x088000000c067989 */ /* 0x000fe200000e0005 */
[C---:B------:R-:W-:Y:S02]  /*0f60*/  VIADD R4, R2.reuse, 0x8 ;  /* 0x0000000802047836 */ /* 0x040fe40000000000 */
[----:B------:R-:W-:Y:S01]  /*0f70*/  VIADD R2, R2, 0x10 ;  /* 0x0000001002027836 */ /* 0x000fe20000000000 */
[----:B------:R-:W0:Y:S02]  /*0f80*/  SHFL.DOWN PT, R7, R13, 0x4, R5 ;  /* 0x088000000d077989 */ /* 0x000e2400000e0005 */
[----:B0-----:R-:W-:-:S10]  /*0f90*/  DADD R6, R6, R12 ;  /* 0x0000000006067229 */ /* 0x001fd4000000000c */
[----:B------:R-:W-:Y:S02]  /*0fa0*/  FSEL R8, R12, R6, P0 ;  /* 0x000000060c087208 */ /* 0x000fe40000000000 */
[----:B------:R-:W-:Y:S02]  /*0fb0*/  FSEL R9, R13, R7, P0 ;  /* 0x000000070d097208 */ /* 0x000fe40000000000 */
[----:B------:R-:W-:Y:S01]  /*0fc0*/  ISETP.GT.AND P0, PT, R4, R5, PT ;  /* 0x000000050400720c */ /* 0x000fe20003f04270 */
[----:B------:R-:W-:Y:S01]  /*0fd0*/  SHFL.DOWN PT, R6, R8, 0x8, R5 ;  /* 0x0900000008067989 */ /* 0x000fe200000e0005 */
[----:B------:R-:W-:-:S03]  /*0fe0*/  @!P1 SHF.R.U32.HI R4, RZ, 0x2, R0 ;  /* 0x00000002ff049819 */ /* 0x000fc60000011600 */
[----:B------:R-:W0:Y:S01]  /*0ff0*/  SHFL.DOWN PT, R7, R9, 0x8, R5 ;  /* 0x0900000009077989 */ /* 0x000e2200000e0005 */
[----:B------:R-:W-:Y:S01]  /*1000*/  @!P1 LOP3.LUT R4, R4, 0xf8, RZ, 0xc0, !PT ;  /* 0x000000f804049812 */ /* 0x000fe200078ec0ff */
[----:B------:R-:W1:Y:S01]  /*1010*/  @!P1 S2R R13, SR_CgaCtaId ;  /* 0x00000000000d9919 */ /* 0x000e620000008800 */
[----:B0-----:R-:W-:-:S10]  /*1020*/  DADD R6, R6, R8 ;  /* 0x0000000006067229 */ /* 0x001fd40000000008 */
[----:B------:R-:W-:Y:S02]  /*1030*/  FSEL R10, R8, R6, P0 ;  /* 0x00000006080a7208 */ /* 0x000fe40000000000 */
[----:B------:R-:W-:Y:S02]  /*1040*/  FSEL R11, R9, R7, P0 ;  /* 0x00000007090b7208 */ /* 0x000fe40000000000 */
[----:B------:R-:W-:Y:S01]  /*1050*/  @!P1 MOV R8, 0x400 ;  /* 0x0000040000089802 */ /* 0x000fe20000000f00 */
[----:B------:R-:W-:Y:S01]  /*1060*/  SHFL.DOWN PT, R6, R10, 0x10, R5 ;  /* 0x0a0000000a067989 */ /* 0x000fe200000e0005 */
[----:B------:R-:W-:Y:S02]  /*1070*/  ISETP.GT.AND P0, PT, R2, R5, PT ;  /* 0x000000050200720c */ /* 0x000fe40003f04270 */
[----:B-1----:R-:W-:Y:S01]  /*1080*/  @!P1 LEA R13, R13, R8, 0x18 ;  /* 0x000000080d0d9211 */ /* 0x002fe200078ec0ff */
[----:B------:R-:W0:Y:S04]  /*1090*/  SHFL.DOWN PT, R7, R11, 0x10, R5 ;  /* 0x0a0000000b077989 */ /* 0x000e2800000e0005 */
[----:B------:R-:W-:Y:S01]  /*10a0*/  @!P1 IMAD.IADD R13, R4, 0x1, R13 ;  /* 0x00000001040d9824 */ /* 0x000fe200078e020d */
[----:B0-----:R-:W-:-:S10]  /*10b0*/  DADD R6, R6, R10 ;  /* 0x0000000006067229 */ /* 0x001fd4000000000a */
[----:B------:R-:W-:Y:S02]  /*10c0*/  FSEL R8, R10, R6, P0 ;  /* 0x000000060a087208 */ /* 0x000fe40000000000 */
[----:B------:R-:W-:Y:S02]  /*10d0*/  FSEL R9, R11, R7, P0 ;  /* 0x000000070b097208 */ /* 0x000fe40000000000 */
[----:B------:R-:W-:-:S03]  /*10e0*/  ISETP.NE.AND P0, PT, R0, RZ, PT ;  /* 0x000000ff0000720c */ /* 0x000fc60003f05270 */
[----:B------:R1:W-:Y:S01]  /*10f0*/  @!P1 STS.64 [R13+0x10], R8 ;  /* 0x000010080d009388 */ /* 0x0003e20000000a00 */
[----:B------:R-:W-:Y:S09]  /*1100*/  BAR.SYNC.DEFER_BLOCKING 0x0 ;  /* 0x0000000000007b1d */ /* 0x000ff20000010000 */
[----:B------:R-:W-:Y:S05]  /*1110*/  @P0 BRA `(.L_x_45) ;  /* 0x0000001400a00947 */ /* 0x000fea0003800000 */
[----:B------:R-:W0:Y:S01]  /*1120*/  S2UR UR5, SR_CgaCtaId ;  /* 0x00000000000579c3 */ /* 0x000e220000008800 */
[----:B------:R-:W-:Y:S01]  /*1130*/  UMOV UR4, 0x400 ;  /* 0x0000040000047882 */ /* 0x000fe20000000000 */
[----:B------:R-:W-:Y:S01]  /*1140*/  ISETP.GT.AND P1, PT, R3, 0x20, PT ;  /* 0x000000200300780c */ /* 0x000fe20003f24270 */
[----:B0-----:R-:W-:-:S09]  /*1150*/  ULEA UR4, UR5, UR4, 0x18 ;  /* 0x0000000405047291 */ /* 0x001fd2000f8ec0ff */
[----:B------:R-:W0:Y:S04]  /*1160*/  LDS.64 R10, [UR4+0x18] ;  /* 0x00001804ff0a7984 */ /* 0x000e280008000a00 */
[----:B------:R-:W2:Y:S01]  /*1170*/  LDS.128 R4, [UR4+0x20] ;  /* 0x00002004ff047984 */ /* 0x000ea20008000c00 */
[----:B0-----:R-:W-:-:S10]  /*1180*/  DADD R10, R8, R10 ;  /* 0x00000000080a7229 */ /* 0x001fd4000000000a */
[----:B------:R-:W-:Y:S02]  /*1190*/  FSEL R12, R10, R8, P1 ;  /* 0x000000080a0c7208 */ /* 0x000fe40000800000 */
[----:B-1----:R-:W-:Y:S02]  /*11a0*/  FSEL R13, R11, R9, P1 ;  /* 0x000000090b0d7208 */ /* 0x002fe40000800000 */
[----:B------:R-:W0:Y:S01]  /*11b0*/  LDS.128 R8, [UR4+0x30] ;  /* 0x00003004ff087984 */ /* 0x000e220008000c00 */
[----:B------:R-:W-:-:S03]  /*11c0*/  ISETP.GT.AND P1, PT, R3, 0x40, PT ;  /* 0x000000400300780c */ /* 0x000fc60003f24270 */
        /* <DEDUP_REMOVED lines=61> */
.L_x_31:
[----:B------:R-:W0:Y:S01]  /*15a0*/  S2R R0, SR_TID.X ;  /* 0x0000000000007919 */ /* 0x000e220000002100 */
[----:B------:R-:W1:Y:S01]  /*15b0*/  LDC.64 R4, c[0x0][0x380] ;  /* 0x0000e000ff047b82 */ /* 0x000e620000000a00 */
[----:B0-----:R-:W-:-:S04]  /*15c0*/  VIADD R21, R0, UR9 ;  /* 0x0000000900157c36 */ /* 0x001fc80008000000 */
[----:B-1----:R-:W-:-:S05]  /*15d0*/  IMAD.WIDE.U32 R20, R21, 0x8, R4 ;  /* 0x0000000815147825 */ /* 0x002fca00078e0004 */
[----:B------:R-:W2:Y:S04]  /*15e0*/  LDG.E.64 R14, desc[UR16][R20.64] ;  /* 0x00000010140e7981 */ /* 0x000ea8000c1e1b00 */
[----:B------:R-:W2:Y:S04]  /*15f0*/  LDG.E.64 R16, desc[UR16][R20.64+0x1000] ;  /* 0x0010001014107981 */ /* 0x000ea8000c1e1b00 */
[----:B------:R-:W3:Y:S04]  /*1600*/  LDG.E.64 R18, desc[UR16][R20.64+0x2000] ;  /* 0x0020001014127981 */ /* 0x000ee8000c1e1b00 */
[----:B------:R-:W4:Y:S04]  /*1610*/  LDG.E.64 R10, desc[UR16][R20.64+0x3000] ;  /* 0x00300010140a7981 */ /* 0x000f28000c1e1b00 */
[----:B------:R-:W5:Y:S04]  /*1620*/  LDG.E.64 R6, desc[UR16][R20.64+0x4000] ;  /* 0x0040001014067981 */ /* 0x000f68000c1e1b00 */
[----:B------:R-:W5:Y:S04]  /*1630*/  LDG.E.64 R4, desc[UR16][R20.64+0x5000] ;  /* 0x0050001014047981 */ /* 0x000f68000c1e1b00 */
[----:B------:R-:W5:Y:S01]  /*1640*/  LDG.E.64 R8, desc[UR16][R20.64+0x6000] ;  /* 0x0060001014087981 */ /* 0x000f62000c1e1b00 */
[----:B------:R-:W-:-:S04]  /*1650*/  ISETP.GE.U32.AND P0, PT, R13, UR5, PT ;  /* 0x000000050d007c0c */ /* 0x000fc8000bf06070 */
[----:B------:R-:W-:Y:S01]  /*1660*/  ISETP.GE.U32.AND.EX P0, PT, R2, UR4, PT, P0 ;  /* 0x0000000402007c0c */ /* 0x000fe2000bf06100 */
[----:B--2---:R-:W-:-:S08]  /*1670*/  DADD R14, R14, R16 ;  /* 0x000000000e0e7229 */ /* 0x004fd00000000010 */
[----:B---3--:R-:W-:-:S08]  /*1680*/  DADD R14, R18, R14 ;  /* 0x00000000120e7229 */ /* 0x008fd0000000000e */
[----:B----4-:R-:W-:-:S08]  /*1690*/  DADD R10, R10, R14 ;  /* 0x000000000a0a7229 */ /* 0x010fd0000000000e */
[----:B-----5:R-:W-:-:S08]  /*16a0*/  DADD R6, R6, R10 ;  /* 0x0000000006067229 */ /* 0x020fd0000000000a */
[----:B------:R-:W-:-:S08]  /*16b0*/  DADD R4, R4, R6 ;  /* 0x0000000004047229 */ /* 0x000fd00000000006 */
[----:B------:R-:W-:Y:S01]  /*16c0*/  DADD R8, R8, R4 ;  /* 0x0000000008087229 */ /* 0x000fe20000000004 */
[----:B------:R-:W-:Y:S10]  /*16d0*/  @!P0 BRA `(.L_x_46) ;  /* 0x0000000c001c8947 */ /* 0x000ff40003800000 */
[----:B------:R-:W-:Y:S01]  /*16e0*/  UIADD3 UR7, UP0, UPT, UR5, UR9, URZ ;  /* 0x0000000905077290 */ /* 0x000fe2000ff1e0ff */
[----:B------:R-:W-:Y:S01]  /*16f0*/  IADD3 R23, P1, PT, R12, -0xe00, RZ ;  /* 0xfffff2000c177810 */ /* 0x000fe20007f3e0ff */
[----:B------:R-:W0:Y:S01]  /*1700*/  LDCU.64 UR12, c[0x0][0x380] ;  /* 0x00007000ff0c77ac */ /* 0x000e220008000a00 */
[----:B------:R-:W-:Y:S02]  /*1710*/  LOP3.LUT R5, RZ, R0, RZ, 0x33, !PT ;  /* 0x00000000ff057212 */ /* 0x000fe400078e33ff */
[----:B------:R-:W-:Y:S01]  /*1720*/  IADD3.X R22, PT, PT, R3, -0x1, RZ, P1, !PT ;  /* 0xffffffff03167810 */ /* 0x000fe20000ffe4ff */
[----:B------:R-:W-:Y:S01]  /*1730*/  UIADD3.X UR8, UPT, UPT, URZ, UR4, URZ, UP0, !UPT ;  /* 0x00000004ff087290 */ /* 0x000fe200087fe4ff */
[----:B------:R-:W-:Y:S01]  /*1740*/  ISETP.LT.U32.AND P0, PT, R23, UR7, PT ;  /* 0x0000000717007c0c */ /* 0x000fe2000bf01070 */
[----:B------:R-:W-:Y:S01]  /*1750*/  UMOV UR6, UR5 ;  /* 0x0000000500067c82 */ /* 0x000fe20008000000 */
[----:B------:R-:W-:Y:S01]  /*1760*/  IADD3 R7, P2, PT, R0, UR7, RZ ;  /* 0x0000000700077c10 */ /* 0x000fe2000ff5e0ff */
[----:B------:R-:W-:Y:S01]  /*1770*/  UMOV UR4, URZ ;  /* 0x000000ff00047c82 */ /* 0x000fe20008000000 */
[----:B------:R-:W-:Y:S01]  /*1780*/  IADD3 R5, PT, PT, R12, -UR5, R5 ;  /* 0x800000050c057c10 */ /* 0x000fe2000fffe005 */
[----:B------:R-:W-:Y:S01]  /*1790*/  IMAD.U32 R11, RZ, RZ, UR8 ;  /* 0x00000008ff0b7e24 */ /* 0x000fe2000f8e00ff */
[----:B------:R-:W-:Y:S01]  /*17a0*/  UMOV UR10, UR8 ;  /* 0x00000008000a7c82 */ /* 0x000fe20008000000 */
[----:B------:R-:W-:-:S03]  /*17b0*/  IMAD.X R0, RZ, RZ, UR8, P2 ;  /* 0x00000008ff007e24 */ /* 0x000fc600090e06ff */
[----:B------:R-:W-:Y:S02]  /*17c0*/  ISETP.GT.U32.AND.EX P0, PT, R11, R22, PT, P0 ;  /* 0x000000160b00720c */ /* 0x000fe40003f04100 */
[----:B0-----:R-:W-:-:S04]  /*17d0*/  LEA R6, P1, R7, UR12, 0x3 ;  /* 0x0000000c07067c11 */ /* 0x001fc8000f8218ff */
[----:B------:R-:W-:Y:S02]  /*17e0*/  IADD3 R6, P2, PT, R6, 0x8000, RZ ;  /* 0x0000800006067810 */ /* 0x000fe40007f5e0ff */
[----:B------:R-:W-:Y:S01]  /*17f0*/  LEA.HI.X R7, R7, UR13, R0, 0x3, P1 ;  /* 0x0000000d07077c11 */ /* 0x000fe200088f1c00 */
[----:B------:R-:W-:Y:S01]  /*1800*/  VIADD R0, R5, -UR9 ;  /* 0x8000000905007c36 */ /* 0x000fe20008000000 */
[----:B------:R-:W-:-:S03]  /*1810*/  UMOV UR9, UR7 ;  /* 0x0000000700097c82 */ /* 0x000fc60008000000 */
[----:B------:R-:W-:Y:S01]  /*1820*/  IMAD.X R7, RZ, RZ, R7, P2 ;  /* 0x000000ffff077224 */ /* 0x000fe200010e0607 */
[----:B------:R-:W-:Y:S06]  /*1830*/  @P0 BRA `(.L_x_47) ;  /* 0x0000000000b80947 */ /* 0x000fec0003800000 */
[----:B------:R-:W0:Y:S01]  /*1840*/  LDC.64 R2, c[0x0][0x3b8] ;  /* 0x0000ee00ff027b82 */ /* 0x000e220000000a00 */
[----:B------:R-:W1:Y:S01]  /*1850*/  LDCU UR11, c[0x0][0x3c0] ;  /* 0x00007800ff0b77ac */ /* 0x000e620008000800 */
[----:B------:R-:W2:Y:S01]  /*1860*/  LDCU.64 UR12, c[0x0][0x380] ;  /* 0x00007000ff0c77ac */ /* 0x000ea20008000a00 */
[----:B------:R-:W-:Y:S01]  /*1870*/  NOP ;  /* 0x0000000000007918 */ /* 0x000fe20000000000 */
.L_x_48:
[----:B------:R-:W3:Y:S02]  /*1880*/  S2R R4, SR_TID.X ;  /* 0x0000000000047919 */ /* 0x000ee40000002100 */
[----:B---3--:R-:W-:-:S05]  /*1890*/  IADD3 R4, P0, PT, R4, UR7, RZ ;  /* 0x0000000704047c10 */ /* 0x008fca000ff1e0ff */
[----:B------:R-:W-:Y:S01]  /*18a0*/  IMAD.X R5, RZ, RZ, UR8, P0 ;  /* 0x00000008ff057e24 */ /* 0x000fe200080e06ff */
[----:B--2---:R-:W-:-:S04]  /*18b0*/  LEA R24, P0, R4, UR12, 0x3 ;  /* 0x0000000c04187c11 */ /* 0x004fc8000f8018ff */
[----:B------:R-:W-:-:S05]  /*18c0*/  LEA.HI.X R25, R4, UR13, R5, 0x3, P0 ;  /* 0x0000000d04197c11 */ /* 0x000fca00080f1c05 */
[----:B------:R-:W2:Y:S04]  /*18d0*/  LDG.E.64 R12, desc[UR16][R24.64] ;  /* 0x00000010180c7981 */ /* 0x000ea8000c1e1b00 */
[----:B------:R-:W3:Y:S04]  /*18e0*/  LDG.E.64 R14, desc[UR16][R24.64+0x1000] ;  /* 0x00100010180e7981 */ /* 0x000ee8000c1e1b00 */
[----:B------:R-:W4:Y:S04]  /*18f0*/  LDG.E.64 R16, desc[UR16][R24.64+0x2000] ;  /* 0x0020001018107981 */ /* 0x000f28000c1e1b00 */
[----:B------:R-:W5:Y:S04]  /*1900*/  LDG.E.64 R18, desc[UR16][R24.64+0x3000] ;  /* 0x0030001018127981 */ /* 0x000f68000c1e1b00 */
[----:B------:R-:W5:Y:S04]  /*1910*/  LDG.E.64 R20, desc[UR16][R24.64+0x4000] ;  /* 0x0040001018147981 */ /* 0x000f68000c1e1b00 */
[----:B------:R-:W5:Y:S04]  /*1920*/  LDG.E.64 R4, desc[UR16][R24.64+0x5000] ;  /* 0x0050001018047981 */ /* 0x000f68000c1e1b00 */
[----:B------:R-:W5:Y:S01]  /*1930*/  LDG.E.64 R10, desc[UR16][R24.64+0x6000] ;  /* 0x00600010180a7981 */ /* 0x000f62000c1e1b00 */
[----:B-1----:R-:W-:-:S04]  /*1940*/  UIMAD UR14, UR11, 0xe00, URZ ;  /* 0x00000e000b0e78a4 */ /* 0x002fc8000f8e02ff */
[----:B------:R-:W-:Y:S02]  /*1950*/  USHF.R.S32.HI UR15, URZ, 0x1f, UR14 ;  /* 0x0000001fff0f7899 */ /* 0x000fe4000801140e */
[----:B------:R-:W-:-:S04]  /*1960*/  UIADD3 UR5, UP0, UPT, UR14, UR9, URZ ;  /* 0x000000090e057290 */ /* 0x000fc8000ff1e0ff */
[----:B------:R-:W-:Y:S01]  /*1970*/  UIADD3.X UR6, UPT, UPT, UR15, UR10, URZ, UP0, !UPT ;  /* 0x0000000a0f067290 */ /* 0x000fe200087fe4ff */
[----:B--2---:R-:W-:-:S08]  /*1980*/  DADD R12, R12, R8 ;  /* 0x000000000c0c7229 */ /* 0x004fd00000000008 */
[----:B---3--:R-:W-:-:S08]  /*1990*/  DADD R12, R14, R12 ;  /* 0x000000000e0c7229 */ /* 0x008fd0000000000c */
[----:B----4-:R-:W-:-:S08]  /*19a0*/  DADD R12, R16, R12 ;  /* 0x00000000100c7229 */ /* 0x010fd0000000000c */
[----:B-----5:R-:W-:-:S08]  /*19b0*/  DADD R12, R18, R12 ;  /* 0x00000000120c7229 */ /* 0x020fd0000000000c */
[----:B------:R-:W-:Y:S01]  /*19c0*/  DADD R20, R20, R12 ;  /* 0x0000000014147229 */ /* 0x000fe2000000000c */
[----:B0-----:R-:W-:-:S05]  /*19d0*/  IMAD.MOV.U32 R12, RZ, RZ, R2 ;  /* 0x000000ffff0c7224 */ /* 0x001fca00078e0002 */
[----:B------:R-:W-:Y:S02]  /*19e0*/  IADD3 R8, P1, PT, R12, -UR7, RZ ;  /* 0x800000070c087c10 */ /* 0x000fe4000ff3e0ff */
[----:B------:R-:W-:Y:S02]  /*19f0*/  DADD R4, R4, R20 ;  /* 0x0000000004047229 */ /* 0x000fe40000000014 */
[----:B------:R-:W-:Y:S02]  /*1a00*/  ISETP.GE.U32.AND P0, PT, R8, UR14, PT ;  /* 0x0000000e08007c0c */ /* 0x000fe4000bf06070 */
[----:B------:R-:W-:-:S04]  /*1a10*/  IADD3.X R8, PT, PT, R3, ~UR8, RZ, P1, !PT ;  /* 0x8000000803087c10 */ /* 0x000fc80008ffe4ff */
[----:B------:R-:W-:Y:S01]  /*1a20*/  ISETP.GE.U32.AND.EX P0, PT, R8, UR15, PT, P0 ;  /* 0x0000000f08007c0c */ /* 0x000fe2000bf06100 */
[----:B------:R-:W-:-:S12]  /*1a30*/  DADD R8, R10, R4 ;  /* 0x000000000a087229 */ /* 0x000fd80000000004 */
[----:B------:R-:W-:Y:S05]  /*1a40*/  @!P0 BRA `(.L_x_46) ;  /* 0x0000000800408947 */ /* 0x000fea0003800000 */
[----:B------:R-:W-:Y:S02]  /*1a50*/  UIADD3 UR7, UP0, UPT, UR14, UR7, URZ ;  /* 0x000000070e077290 */ /* 0x000fe4000ff1e0ff */
[----:B------:R-:W-:Y:S01]  /*1a60*/  IMAD.U32 R5, RZ, RZ, UR14 ;  /* 0x0000000eff057e24 */ /* 0x000fe2000f8e00ff */
[----:B------:R-:W-:Y:S01]  /*1a70*/  UIADD3 UR4, UPT, UPT, UR4, 0x1, URZ ;  /* 0x0000000104047890 */ /* 0x000fe2000fffe0ff */
[----:B------:R-:W-:Y:S01]  /*1a80*/  VIADD R0, R0, -UR14 ;  /* 0x8000000e00007c36 */ /* 0x000fe20008000000 */
[----:B------:R-:W-:Y:S01]  /*1a90*/  UIADD3.X UR8, UPT, UPT, UR15, UR8, URZ, UP0, !UPT ;  /* 0x000000080f087290 */ /* 0x000fe200087fe4ff */
[----:B------:R-:W-:Y:S01]  /*1aa0*/  IMAD.WIDE R6, R5, 0x8, R6 ;  /* 0x0000000805067825 */ /* 0x000fe200078e0206 */
[----:B------:R-:W-:Y:S01]  /*1ab0*/  ISETP.LT.U32.AND P0, PT, R23, UR7, PT ;  /* 0x0000000717007c0c */ /* 0x000fe2000bf01070 */
[----:B------:R-:W-:Y:S01]  /*1ac0*/  UMOV UR9, UR5 ;  /* 0x0000000500097c82 */ /* 0x000fe20008000000 */
[----:B------:R-:W-:Y:S02]  /*1ad0*/  UMOV UR10, UR6 ;  /* 0x00000006000a7c82 */ /* 0x000fe40008000000 */
[----:B------:R-:W-:-:S05]  /*1ae0*/  IMAD.U32 R11, RZ, RZ, UR8 ;  /* 0x00000008ff0b7e24 */ /* 0x000fca000f8e00ff */
[----:B------:R-:W-:-:S13]  /*1af0*/  ISETP.GT.U32.AND.EX P0, PT, R11, R22, PT, P0 ;  /* 0x000000160b00720c */ /* 0x000fda0003f04100 */
[----:B------:R-:W-:Y:S05]  /*1b00*/  @!P0 BRA `(.L_x_48) ;  /* 0xfffffffc005c8947 */ /* 0x000fea000383ffff */
[----:B------:R-:W-:-:S05]  /*1b10*/  UMOV UR6, UR14 ;  /* 0x0000000e00067c82 */ /* 0x000fca0008000000 */
.L_x_47:
[----:B------:R-:W0:Y:S01]  /*1b20*/  S2R R11, SR_TID.X ;  /* 0x00000000000b7919 */ /* 0x000e220000002100 */
[C---:B------:R-:W-:Y:S01]  /*1b30*/  VIADD R2, R12.reuse, -UR7 ;  /* 0x800000070c027c36 */ /* 0x040fe20008000000 */
[----:B------:R-:W-:Y:S01]  /*1b40*/  ISETP.LE.U32.AND P1, PT, R12, UR7, PT ;  /* 0x000000070c007c0c */ /* 0x000fe2000bf23070 */
[----:B------:R-:W-:Y:S01]  /*1b50*/  IMAD.U32 R4, RZ, RZ, UR8 ;  /* 0x00000008ff047e24 */ /* 0x000fe2000f8e00ff */
[----:B------:R-:W-:Y:S02]  /*1b60*/  BSSY.RECONVERGENT B1, `(.L_x_46) ;  /* 0x000007e000017945 */ /* 0x000fe40003800200 */
[----:B0-----:R-:W-:-:S04]  /*1b70*/  ISETP.GE.AND P0, PT, R11, R2, PT ;  /* 0x000000020b00720c */ /* 0x001fc80003f06270 */
[----:B------:R-:W-:-:S13]  /*1b80*/  ISETP.GE.U32.OR.EX P0, PT, R4, R3, P0, P1 ;  /* 0x000000030400720c */ /* 0x000fda0000706510 */
[----:B------:R-:W-:Y:S05]  /*1b90*/  @P0 BRA `(.L_x_49) ;  /* 0x0000000400e80947 */ /* 0x000fea0003800000 */
[----:B------:R-:W-:Y:S01]  /*1ba0*/  UIMAD UR5, UR18, 0xe00, URZ ;  /* 0x00000e00120578a4 */ /* 0x000fe2000f8e02ff */
[----:B------:R-:W-:Y:S01]  /*1bb0*/  LOP3.LUT R3, RZ, R11, RZ, 0x33, !PT ;  /* 0x0000000bff037212 */ /* 0x000fe200078e33ff */
[----:B------:R-:W-:Y:S01]  /*1bc0*/  UIMAD UR14, UR4, UR11, URZ ;  /* 0x0000000b040e72a4 */ /* 0x000fe2000f8e02ff */
[----:B------:R-:W-:Y:S01]  /*1bd0*/  BSSY.RECONVERGENT B2, `(.L_x_50) ;  /* 0x0000035000027945 */ /* 0x000fe20003800200 */
[----:B------:R-:W-:Y:S01]  /*1be0*/  UIADD3 UR5, UPT, UPT, UR5, UR6, URZ ;  /* 0x0000000605057290 */ /* 0x000fe2000fffe0ff */
[----:B------:R-:W-:-:S03]  /*1bf0*/  IMAD.MOV.U32 R2, RZ, RZ, R11 ;  /* 0x000000ffff027224 */ /* 0x000fc600078e000b */
[----:B------:R-:W-:Y:S02]  /*1c00*/  IMAD.U32 R5, RZ, RZ, UR14 ;  /* 0x0000000eff057e24 */ /* 0x000fe4000f8e00ff */
[----:B------:R-:W-:-:S05]  /*1c10*/  IADD3 R12, PT, PT, R12, -UR5, R3 ;  /* 0x800000050c0c7c10 */ /* 0x000fca000fffe003 */
[----:B------:R-:W-:-:S05]  /*1c20*/  IMAD R12, R5, -0xe00, R12 ;  /* 0xfffff200050c7824 */ /* 0x000fca00078e020c */
[C---:B------:R-:W-:Y:S02]  /*1c30*/  ISETP.GE.U32.AND P1, PT, R12.reuse, 0x1e00, PT ;  /* 0x00001e000c00780c */ /* 0x040fe40003f26070 */
[----:B------:R-:W-:-:S04]  /*1c40*/  LEA.HI R3, R12, 0x1, RZ, 0x17 ;  /* 0x000000010c037811 */ /* 0x000fc800078fb8ff */
[----:B------:R-:W-:-:S04]  /*1c50*/  LOP3.LUT R4, R3, 0xf, RZ, 0xc0, !PT ;  /* 0x0000000f03047812 */ /* 0x000fc800078ec0ff */
[----:B------:R-:W-:-:S03]  /*1c60*/  ISETP.NE.AND P0, PT, R4, RZ, PT ;  /* 0x000000ff0400720c */ /* 0x000fc60003f05270 */
[----:B------:R-:W-:Y:S10]  /*1c70*/  @!P1 BRA `(.L_x_51) ;  /* 0x0000000000a89947 */ /* 0x000ff40003800000 */
[----:B------:R-:W-:-:S04]  /*1c80*/  LEA.HI R2, R0, 0x1, RZ, 0x17 ;  /* 0x0000000100027811 */ /* 0x000fc800078fb8ff */
[----:B------:R-:W-:Y:S01]  /*1c90*/  LOP3.LUT R5, R2, 0xfffff0, RZ, 0xc0, !PT ;  /* 0x00fffff002057812 */ /* 0x000fe200078ec0ff */
[----:B------:R-:W-:-:S04]  /*1ca0*/  IMAD.MOV.U32 R2, RZ, RZ, R11 ;  /* 0x000000ffff027224 */ /* 0x000fc800078e000b */
[----:B------:R-:W-:-:S07]  /*1cb0*/  IMAD.MOV R5, RZ, RZ, -R5 ;  /* 0x000000ffff057224 */ /* 0x000fce00078e0a05 */
.L_x_52:
[----:B------:R-:W2:Y:S04]  /*1cc0*/  LDG.E.64 R20, desc[UR16][R6.64+-0x8000] ;  /* 0xff80001006147981 */ /* 0x000ea8000c1e1b00 */
[----:B------:R-:W3:Y:S04]  /*1cd0*/  LDG.E.64 R18, desc[UR16][R6.64+-0x7000] ;  /* 0xff90001006127981 */ /* 0x000ee8000c1e1b00 */
[----:B------:R-:W4:Y:S04]  /*1ce0*/  LDG.E.64 R16, desc[UR16][R6.64+-0x6000] ;  /* 0xffa0001006107981 */ /* 0x000f28000c1e1b00 */
[----:B------:R-:W5:Y:S04]  /*1cf0*/  LDG.E.64 R14, desc[UR16][R6.64+-0x5000] ;  /* 0xffb00010060e7981 */ /* 0x000f68000c1e1b00 */
[----:B------:R-:W5:Y:S04]  /*1d00*/  LDG.E.64 R12, desc[UR16][R6.64+-0x4000] ;  /* 0xffc00010060c7981 */ /* 0x000f68000c1e1b00 */
[----:B------:R-:W5:Y:S04]  /*1d10*/  LDG.E.64 R10, desc[UR16][R6.64+-0x3000] ;  /* 0xffd00010060a7981 */ /* 0x000f68000c1e1b00 */
[----:B------:R-:W5:Y:S04]  /*1d20*/  LDG.E.64 R24, desc[UR16][R6.64+-0x2000] ;  /* 0xffe0001006187981 */ /* 0x000f68000c1e1b00 */
[----:B------:R-:W5:Y:S01]  /*1d30*/  LDG.E.64 R22, desc[UR16][R6.64+-0x1000] ;  /* 0xfff0001006167981 */ /* 0x000f62000c1e1b00 */
[----:B--2---:R-:W-:-:S03]  /*1d40*/  DADD R20, R20, R8 ;  /* 0x0000000014147229 */ /* 0x004fc60000000008 */
[----:B------:R-:W2:Y:S05]  /*1d50*/  LDG.E.64 R8, desc[UR16][R6.64] ;  /* 0x0000001006087981 */ /* 0x000eaa000c1e1b00 */
[----:B---3--:R-:W-:Y:S02]  /*1d60*/  DADD R18, R20, R18 ;  /* 0x0000000014127229 */ /* 0x008fe40000000012 */
[----:B------:R-:W3:Y:S06]  /*1d70*/  LDG.E.64 R20, desc[UR16][R6.64+0x1000] ;  /* 0x0010001006147981 */ /* 0x000eec000c1e1b00 */
[----:B----4-:R-:W-:-:S02]  /*1d80*/  DADD R16, R18, R16 ;  /* 0x0000000012107229 */ /* 0x010fc40000000010 */
[----:B------:R-:W4:Y:S06]  /*1d90*/  LDG.E.64 R18, desc[UR16][R6.64+0x2000] ;  /* 0x0020001006127981 */ /* 0x000f2c000c1e1b00 */
[----:B-----5:R-:W-:Y:S02]  /*1da0*/  DADD R14, R16, R14 ;  /* 0x00000000100e7229 */ /* 0x020fe4000000000e */
[----:B------:R-:W5:Y:S06]  /*1db0*/  LDG.E.64 R16, desc[UR16][R6.64+0x3000] ;  /* 0x0030001006107981 */ /* 0x000f6c000c1e1b00 */
[----:B------:R-:W-:-:S02]  /*1dc0*/  DADD R12, R14, R12 ;  /* 0x000000000e0c7229 */ /* 0x000fc4000000000c */
[----:B------:R-:W5:Y:S06]  /*1dd0*/  LDG.E.64 R14, desc[UR16][R6.64+0x4000] ;  /* 0x00400010060e7981 */ /* 0x000f6c000c1e1b00 */
[----:B------:R-:W-:Y:S02]  /*1de0*/  DADD R10, R12, R10 ;  /* 0x000000000c0a7229 */ /* 0x000fe4000000000a */
[----:B------:R-:W5:Y:S06]  /*1df0*/  LDG.E.64 R12, desc[UR16][R6.64+0x5000] ;  /* 0x00500010060c7981 */ /* 0x000f6c000c1e1b00 */
[----:B------:R-:W-:-:S02]  /*1e00*/  DADD R24, R10, R24 ;  /* 0x000000000a187229 */ /* 0x000fc40000000018 */
[----:B------:R-:W5:Y:S06]  /*1e10*/  LDG.E.64 R10, desc[UR16][R6.64+0x6000] ;  /* 0x00600010060a7981 */ /* 0x000f6c000c1e1b00 */
[----:B------:R-:W-:Y:S02]  /*1e20*/  DADD R22, R24, R22 ;  /* 0x0000000018167229 */ /* 0x000fe40000000016 */
[----:B------:R0:W5:Y:S01]  /*1e30*/  LDG.E.64 R24, desc[UR16][R6.64+0x7000] ;  /* 0x0070001006187981 */ /* 0x000162000c1e1b00 */
        /* <DEDUP_REMOVED lines=8> */
[----:B-----5:R-:W-:-:S08]  /*1ec0*/  DADD R8, R8, R16 ;  /* 0x0000000008087229 */ /* 0x020fd00000000010 */
[----:B------:R-:W-:-:S08]  /*1ed0*/  DADD R8, R8, R14 ;  /* 0x0000000008087229 */ /* 0x000fd0000000000e */
[----:B------:R-:W-:-:S08]  /*1ee0*/  DADD R8, R8, R12 ;  /* 0x0000000008087229 */ /* 0x000fd0000000000c */
[----:B------:R-:W-:-:S08]  /*1ef0*/  DADD R8, R8, R10 ;  /* 0x0000000008087229 */ /* 0x000fd0000000000a */
[----:B------:R-:W-:Y:S01]  /*1f00*/  DADD R8, R8, R24 ;  /* 0x0000000008087229 */ /* 0x000fe20000000018 */
[----:B------:R-:W-:Y:S10]  /*1f10*/  @P1 BRA `(.L_x_52) ;  /* 0xfffffffc00681947 */ /* 0x000ff4000383ffff */
.L_x_51:
[----:B------:R-:W-:Y:S05]  /*1f20*/  BSYNC.RECONVERGENT B2 ;  /* 0x0000000000027941 */ /* 0x000fea0003800200 */
.L_x_50:
[----:B------:R-:W-:Y:S05]  /*1f30*/  @!P0 BRA `(.L_x_49) ;  /* 0x0000000400008947 */ /* 0x000fea0003800000 */
[----:B------:R-:W-:Y:S01]  /*1f40*/  ISETP.GE.U32.AND P1, PT, R4, 0x8, PT ;  /* 0x000000080400780c */ /* 0x000fe20003f26070 */
[----:B------:R-:W-:Y:S01]  /*1f50*/  BSSY.RECONVERGENT B2, `(.L_x_53) ;  /* 0x0000019000027945 */ /* 0x000fe20003800200 */
[----:B------:R-:W-:-:S04]  /*1f60*/  LOP3.LUT R24, R3, 0x7, RZ, 0xc0, !PT ;  /* 0x0000000703187812 */ /* 0x000fc800078ec0ff */
[----:B------:R-:W-:-:S07]  /*1f70*/  ISETP.NE.AND P0, PT, R24, RZ, PT ;  /* 0x000000ff1800720c */ /* 0x000fce0003f05270 */
[----:B------:R-:W-:Y:S06]  /*1f80*/  @!P1 BRA `(.L_x_54) ;  /* 0x0000000000549947 */ /* 0x000fec0003800000 */
[----:B------:R-:W-:-:S05]  /*1f90*/  IADD3 R4, P1, PT, R2, UR7, RZ ;  /* 0x0000000702047c10 */ /* 0x000fca000ff3e0ff */
[----:B------:R-:W-:Y:S01]  /*1fa0*/  IMAD.X R5, RZ, RZ, UR8, P1 ;  /* 0x00000008ff057e24 */ /* 0x000fe200088e06ff */
[----:B------:R-:W-:-:S04]  /*1fb0*/  LEA R20, P1, R4, UR12, 0x3 ;  /* 0x0000000c04147c11 */ /* 0x000fc8000f8218ff */
[----:B------:R-:W-:-:S05]  /*1fc0*/  LEA.HI.X R21, R4, UR13, R5, 0x3, P1 ;  /* 0x0000000d04157c11 */ /* 0x000fca00088f1c05 */
        /* <DEDUP_REMOVED lines=8> */
[----:B------:R-:W-:Y:S01]  /*2050*/  VIADD R2, R2, 0x1000 ;  /* 0x0000100002027836 */ /* 0x000fe20000000000 */
[----:B--2---:R-:W-:-:S08]  /*2060*/  DADD R22, R8, R22 ;  /* 0x0000000008167229 */ /* 0x004fd00000000016 */
[----:B---3--:R-:W-:-:S08]  /*2070*/  DADD R16, R22, R16 ;  /* 0x0000000016107229 */ /* 0x008fd00000000010 */
[----:B----4-:R-:W-:-:S08]  /*2080*/  DADD R14, R16, R14 ;  /* 0x00000000100e7229 */ /* 0x010fd0000000000e */
[----:B-----5:R-:W-:-:S08]  /*2090*/  DADD R12, R14, R12 ;  /* 0x000000000e0c7229 */ /* 0x020fd0000000000c */
[----:B------:R-:W-:-:S08]  /*20a0*/  DADD R10, R12, R10 ;  /* 0x000000000c0a7229 */ /* 0x000fd0000000000a */
[----:B------:R-:W-:-:S08]  /*20b0*/  DADD R6, R10, R6 ;  /* 0x000000000a067229 */ /* 0x000fd00000000006 */
[----:B------:R-:W-:-:S08]  /*20c0*/  DADD R4, R6, R4 ;  /* 0x0000000006047229 */ /* 0x000fd00000000004 */
[----:B------:R-:W-:-:S11]  /*20d0*/  DADD R8, R4, R18 ;  /* 0x0000000004087229 */ /* 0x000fd60000000012 */
.L_x_54:
[----:B------:R-:W-:Y:S05]  /*20e0*/  BSYNC.RECONVERGENT B2 ;  /* 0x0000000000027941 */ /* 0x000fea0003800200 */
.L_x_53:
[----:B------:R-:W-:Y:S05]  /*20f0*/  @!P0 BRA `(.L_x_49) ;  /* 0x0000000000908947 */ /* 0x000fea0003800000 */
[----:B------:R-:W-:Y:S01]  /*2100*/  ISETP.GE.U32.AND P1, PT, R24, 0x4, PT ;  /* 0x000000041800780c */ /* 0x000fe20003f26070 */
[----:B------:R-:W-:Y:S01]  /*2110*/  BSSY.RECONVERGENT B2, `(.L_x_55) ;  /* 0x0000010000027945 */ /* 0x000fe20003800200 */
[----:B------:R-:W-:-:S11]  /*2120*/  LOP3.LUT P0, RZ, R3, 0x3, RZ, 0xc0, !PT ;  /* 0x0000000303ff7812 */ /* 0x000fd6000780c0ff */
[----:B------:R-:W-:Y:S05]  /*2130*/  @!P1 BRA `(.L_x_56) ;  /* 0x0000000000349947 */ /* 0x000fea0003800000 */
[----:B------:R-:W-:-:S05]  /*2140*/  IADD3 R3, P1, PT, R2, UR7, RZ ;  /* 0x0000000702037c10 */ /* 0x000fca000ff3e0ff */
[----:B------:R-:W-:Y:S01]  /*2150*/  IMAD.X R6, RZ, RZ, UR8, P1 ;  /* 0x00000008ff067e24 */ /* 0x000fe200088e06ff */
[----:B------:R-:W-:-:S04]  /*2160*/  LEA R4, P1, R3, UR12, 0x3 ;  /* 0x0000000c03047c11 */ /* 0x000fc8000f8218ff */
[----:B------:R-:W-:-:S05]  /*2170*/  LEA.HI.X R5, R3, UR13, R6, 0x3, P1 ;  /* 0x0000000d03057c11 */ /* 0x000fca00088f1c06 */
[----:B------:R-:W2:Y:S04]  /*2180*/  LDG.E.64 R6, desc[UR16][R4.64] ;  /* 0x0000001004067981 */ /* 0x000ea8000c1e1b00 */
[----:B------:R-:W3:Y:S04]  /*2190*/  LDG.E.64 R10, desc[UR16][R4.64+0x1000] ;  /* 0x00100010040a7981 */ /* 0x000ee8000c1e1b00 */
[----:B------:R-:W4:Y:S04]  /*21a0*/  LDG.E.64 R12, desc[UR16][R4.64+0x2000] ;  /* 0x00200010040c7981 */ /* 0x000f28000c1e1b00 */
[----:B------:R-:W5:Y:S01]  /*21b0*/  LDG.E.64 R14, desc[UR16][R4.64+0x3000] ;  /* 0x00300010040e7981 */ /* 0x000f62000c1e1b00 */
[----:B------:R-:W-:Y:S01]  /*21c0*/  VIADD R2, R2, 0x800 ;  /* 0x0000080002027836 */ /* 0x000fe20000000000 */
[----:B--2---:R-:W-:-:S08]  /*21d0*/  DADD R6, R8, R6 ;  /* 0x0000000008067229 */ /* 0x004fd00000000006 */
[----:B---3--:R-:W-:-:S08]  /*21e0*/  DADD R6, R6, R10 ;  /* 0x0000000006067229 */ /* 0x008fd0000000000a */
[----:B----4-:R-:W-:-:S08]  /*21f0*/  DADD R6, R6, R12 ;  /* 0x0000000006067229 */ /* 0x010fd0000000000c */
[----:B-----5:R-:W-:-:S11]  /*2200*/  DADD R8, R6, R14 ;  /* 0x0000000006087229 */ /* 0x020fd6000000000e */
.L_x_56:
[----:B------:R-:W-:Y:S05]  /*2210*/  BSYNC.RECONVERGENT B2 ;  /* 0x0000000000027941 */ /* 0x000fea0003800200 */
.L_x_55:
[----:B------:R-:W-:Y:S05]  /*2220*/  @!P0 BRA `(.L_x_49) ;  /* 0x0000000000448947 */ /* 0x000fea0003800000 */
[----:B------:R-:W-:Y:S02]  /*2230*/  LOP3.LUT R0, R0, 0xffff, RZ, 0xc0, !PT ;  /* 0x0000ffff00007812 */ /* 0x000fe400078ec0ff */
[----:B------:R-:W-:Y:S02]  /*2240*/  IADD3 R2, P0, PT, R2, UR9, RZ ;  /* 0x0000000902027c10 */ /* 0x000fe4000ff1e0ff */
[----:B------:R-:W-:Y:S02]  /*2250*/  LEA.HI R0, R0, 0x1, RZ, 0x17 ;  /* 0x0000000100007811 */ /* 0x000fe400078fb8ff */
[----:B------:R-:W-:Y:S01]  /*2260*/  LEA R4, P1, R2, UR12, 0x3 ;  /* 0x0000000c02047c11 */ /* 0x000fe2000f8218ff */
[----:B------:R-:W-:Y:S01]  /*2270*/  IMAD.X R5, RZ, RZ, UR10, P0 ;  /* 0x0000000aff057e24 */ /* 0x000fe200080e06ff */
[----:B------:R-:W-:-:S04]  /*2280*/  LOP3.LUT R0, R0, 0x3, RZ, 0xc0, !PT ;  /* 0x0000000300007812 */ /* 0x000fc800078ec0ff */
[----:B------:R-:W-:Y:S01]  /*2290*/  LEA.HI.X R5, R2, UR13, R5, 0x3, P1 ;  /* 0x0000000d02057c11 */ /* 0x000fe200088f1c05 */
[----:B------:R-:W-:-:S07]  /*22a0*/  IMAD.MOV R0, RZ, RZ, -R0 ;  /* 0x000000ffff007224 */ /* 0x000fce00078e0a00 */
.L_x_57:
[----:B------:R-:W-:Y:S02]  /*22b0*/  IMAD.MOV.U32 R2, RZ, RZ, R4 ;  /* 0x000000ffff027224 */ /* 0x000fe400078e0004 */
[----:B------:R-:W-:-:S06]  /*22c0*/  IMAD.MOV.U32 R3, RZ, RZ, R5 ;  /* 0x000000ffff037224 */ /* 0x000fcc00078e0005 */
[----:B------:R-:W2:Y:S01]  /*22d0*/  LDG.E.64 R2, desc[UR16][R2.64] ;  /* 0x0000001002027981 */ /* 0x000ea2000c1e1b00 */
[----:B------:R-:W-:Y:S01]  /*22e0*/  VIADD R0, R0, 0x1 ;  /* 0x0000000100007836 */ /* 0x000fe20000000000 */
[----:B------:R-:W-:-:S04]  /*22f0*/  IADD3 R4, P1, PT, R4, 0x1000, RZ ;  /* 0x0000100004047810 */ /* 0x000fc80007f3e0ff */
[----:B------:R-:W-:Y:S01]  /*2300*/  ISETP.NE.AND P0, PT, R0, RZ, PT ;  /* 0x000000ff0000720c */ /* 0x000fe20003f05270 */
[----:B------:R-:W-:Y:S01]  /*2310*/  IMAD.X R5, RZ, RZ, R5, P1 ;  /* 0x000000ffff057224 */ /* 0x000fe200008e0605 */
[----:B--2---:R-:W-:-:S11]  /*2320*/  DADD R8, R2, R8 ;  /* 0x0000000002087229 */ /* 0x004fd60000000008 */
[----:B------:R-:W-:Y:S05]  /*2330*/  @P0 BRA `(.L_x_57) ;  /* 0xfffffffc00dc0947 */ /* 0x000fea000383ffff */
.L_x_49:
[----:B------:R-:W-:Y:S05]  /*2340*/  BSYNC.RECONVERGENT B1 ;  /* 0x0000000000017941 */ /* 0x000fea0003800200 */
.L_x_46:
[----:B------:R-:W0:Y:S01]  /*2350*/  S2R R0, SR_LANEID ;  /* 0x0000000000007919 */ /* 0x000e220000000000 */
[----:B------:R-:W-:Y:S04]  /*2360*/  SHFL.DOWN PT, R2, R8, 0x1, 0x1f ;  /* 0x08201f0008027f89 */ /* 0x000fe800000e0000 */
[----:B------:R-:W1:Y:S01]  /*2370*/  SHFL.DOWN PT, R3, R9, 0x1, 0x1f ;  /* 0x08201f0009037f89 */ /* 0x000e6200000e0000 */
[----:B------:R-:W2:Y:S01]  /*2380*/  S2R R11, SR_TID.X ;  /* 0x00000000000b7919 */ /* 0x000ea20000002100 */
        /* <DEDUP_REMOVED lines=20> */
[----:B------:R-:W-:Y:S02]  /*24d0*/  @!P1 MOV R7, 0x400 ;  /* 0x0000040000079802 */ /* 0x000fe40000000f00 */
[----:B--2---:R-:W-:Y:S01]  /*24e0*/  @!P1 SHF.R.U32.HI R6, RZ, 0x2, R11 ;  /* 0x00000002ff069819 */ /* 0x004fe2000001160b */
[----:B------:R-:W0:Y:S01]  /*24f0*/  SHFL.DOWN PT, R3, R9, 0x8, 0x1f ;  /* 0x09001f0009037f89 */ /* 0x000e2200000e0000 */
[----:B-1----:R-:W-:-:S02]  /*2500*/  @!P1 LEA R7, R10, R7, 0x18 ;  /* 0x000000070a079211 */ /* 0x002fc400078ec0ff */
[----:B------:R-:W-:-:S05]  /*2510*/  @!P1 LOP3.LUT R6, R6, 0xf8, RZ, 0xc0, !PT ;  /* 0x000000f806069812 */ /* 0x000fca00078ec0ff */
        /* <DEDUP_REMOVED lines=14> */
[----:B------:R-:W1:Y:S01]  /*2600*/  S2UR UR5, SR_CgaCtaId ;  /* 0x00000000000579c3 */ /* 0x000e620000008800 */
[----:B------:R-:W-:Y:S02]  /*2610*/  UMOV UR4, 0x400 ;  /* 0x0000040000047882 */ /* 0x000fe40000000000 */
[----:B-1----:R-:W-:-:S09]  /*2620*/  ULEA UR4, UR5, UR4, 0x18 ;  /* 0x0000000405047291 */ /* 0x002fd2000f8ec0ff */
[----:B0-----:R-:W0:Y:S04]  /*2630*/  LDS.64 R2, [UR4+0x18] ;  /* 0x00001804ff027984 */ /* 0x001e280008000a00 */
        /* <DEDUP_REMOVED lines=22> */
.L_x_45:
[----:B------:R-:W-:Y:S05]  /*27a0*/  BSYNC.RECONVERGENT B0 ;  /* 0x0000000000007941 */ /* 0x000fea0003800200 */
.L_x_30:
[----:B------:R-:W-:Y:S05]  /*27b0*/  @P0 EXIT ;  /* 0x000000000000094d */ /* 0x000fea0003800000 */
[----:B------:R-:W3:Y:S02]  /*27c0*/  LDCU.64 UR4, c[0x0][0x388] ;  /* 0x00007100ff0477ac */ /* 0x000ee40008000a00 */
[----:B---3--:R-:W-:-:S06]  /*27d0*/  UIMAD.WIDE.U32 UR4, UR18, 0x8, UR4 ;  /* 0x00000008120478a5 */ /* 0x008fcc000f8e0004 */
[----:B0-----:R-:W-:Y:S02]  /*27e0*/  IMAD.U32 R2, RZ, RZ, UR4 ;  /* 0x00000004ff027e24 */ /* 0x001fe4000f8e00ff */
[----:B--2---:R-:W-:-:S05]  /*27f0*/  IMAD.U32 R3, RZ, RZ, UR5 ;  /* 0x00000005ff037e24 */ /* 0x004fca000f8e00ff */
[----:B------:R-:W-:Y:S01]  /*2800*/  STG.E.64 desc[UR16][R2.64], R8 ;  /* 0x0000000802007986 */ /* 0x000fe2000c101b10 */
[----:B------:R-:W-:Y:S05]  /*2810*/  EXIT ;  /* 0x000000000000794d */ /* 0x000fea0003800000 */
.L_x_58:
        /* <DEDUP_REMOVED lines=14> */
.L_x_295:


//--------------------- .text._ZN3cub18CUB_300001_SM_10006detail6reduce28DeviceReduceSingleTileKernelINS2_10policy_hubIdyN4cuda3std3__44plusIdEEE10Policy1000EN6thrust24THRUST_300001_SM_1000_NS6detail15normal_iteratorINSD_10device_ptrIdEEEEPdyS9_ddNS7_10__identityEEEvT0_T1_T2_T3_T4_T6_ --------------------------
	.section	.text._ZN3cub18CUB_300001_SM_10006detail6reduce28DeviceReduceSingleTileKernelINS2_10policy_hubIdyN4cuda3std3__44plusIdEEE10Policy1000EN6thrust24THRUST_300001_SM_1000_NS6detail15normal_iteratorINSD_10device_ptrIdEEEEPdyS9_ddNS7_10__identityEEEvT0_T1_T2_T3_T4_T6_,"ax",@progbits
	.align	128
        .global         _ZN3cub18CUB_300001_SM_10006detail6reduce28DeviceReduceSingleTileKernelINS2_10policy_hubIdyN4cuda3std3__44plusIdEEE10Policy1000EN6thrust24THRUST_300001_SM_1000_NS6detail15normal_iteratorINSD_10device_ptrIdEEEEPdyS9_ddNS7_10__identityEEEvT0_T1_T2_T3_T4_T6_
        .type           _ZN3cub18CUB_300001_SM_10006detail6reduce28DeviceReduceSingleTileKernelINS2_10policy_hubIdyN4cuda3std3__44plusIdEEE10Policy1000EN6thrust24THRUST_300001_SM_1000_NS6detail15normal_iteratorINSD_10device_ptrIdEEEEPdyS9_ddNS7_10__identityEEEvT0_T1_T2_T3_T4_T6_,@function
        .size           _ZN3cub18CUB_300001_SM_10006detail6reduce28DeviceReduceSingleTileKernelINS2_10policy_hubIdyN4cuda3std3__44plusIdEEE10Policy1000EN6thrust24THRUST_300001_SM_1000_NS6detail15normal_iteratorINSD_10device_ptrIdEEEEPdyS9_ddNS7_10__identityEEEvT0_T1_T2_T3_T4_T6_,(.L_x_296 - _ZN3cub18CUB_300001_SM_10006detail6reduce28DeviceReduceSingleTileKernelINS2_10policy_hubIdyN4cuda3std3__44plusIdEEE10Policy1000EN6thrust24THRUST_300001_SM_1000_NS6detail15normal_iteratorINSD_10device_ptrIdEEEEPdyS9_ddNS7_10__identityEEEvT0_T1_T2_T3_T4_T6_)
        .other          _ZN3cub18CUB_300001_SM_10006detail6reduce28DeviceReduceSingleTileKernelINS2_10policy_hubIdyN4cuda3std3__44plusIdEEE10Policy1000EN6thrust24THRUST_300001_SM_1000_NS6detail15normal_iteratorINSD_10device_ptrIdEEEEPdyS9_ddNS7_10__identityEEEvT0_T1_T2_T3_T4_T6_,@"STO_CUDA_ENTRY STV_DEFAULT"
_ZN3cub18CUB_300001_SM_10006detail6reduce28DeviceReduceSingleTileKernelINS2_10policy_hubIdyN4cuda3std3__44plusIdEEE10Policy1000EN6thrust24THRUST_300001_SM_1000_NS6detail15normal_iteratorINSD_10device_ptrIdEEEEPdyS9_ddNS7_10__identityEEEvT0_T1_T2_T3_T4_T6_:
.text._ZN3cub18CUB_300001_SM_10006detail6reduce28DeviceReduceSingleTileKernelINS2_10policy_hubIdyN4cuda3std3__44plusIdEEE10Policy1000EN6thrust24THRUST_300001_SM_1000_NS6detail15normal_iteratorINSD_10device_ptrIdEEEEPdyS9_ddNS7_10__identityEEEvT0_T1_T2_T3_T4_T6_:
[----:B------:R-:W-:Y:S01]  /*0000*/  LDC R1, c[0x0][0x37c] ;  /* 0x0000df00ff017b82 */ /* 0x000fe20000000800 */
[----:B------:R-:W0:Y:S01]  /*0010*/  LDCU.64 UR4, c[0x0][0x390] ;  /* 0x00007200ff0477ac */ /* 0x000e220008000a00 */
[----:B------:R-:W1:Y:S01]  /*0020*/  LDCU.64 UR6, c[0x0][0x358] ;  /* 0x00006b00ff0677ac */ /* 0x000e620008000a00 */
[----:B0-----:R-:W-:Y:S02]  /*0030*/  IMAD.U32 R8, RZ, RZ, UR4 ;  /* 0x00000004ff087e24 */ /* 0x001fe4000f8e00ff */
[----:B------:R-:W-:-:S03]  /*0040*/  IMAD.U32 R9, RZ, RZ, UR5 ;  /* 0x00000005ff097e24 */ /* 0x000fc6000f8e00ff */
[----:B------:R-:W-:-:S04]  /*0050*/  ISETP.NE.U32.AND P0, PT, R8, RZ, PT ;  /* 0x000000ff0800720c */ /* 0x000fc80003f05070 */
[----:B------:R-:W-:-:S13]  /*0060*/  ISETP.NE.AND.EX P0, PT, R9, RZ, PT, P0 ;  /* 0x000000ff0900720c */ /* 0x000fda0003f05300 */
        /* <DEDUP_REMOVED lines=8> */
.L_x_59:
[----:B------:R-:W-:Y:S01]  /*00f0*/  ISETP.GT.U32.AND P0, PT, R8, 0xdff, PT ;  /* 0x00000dff0800780c */ /* 0x000fe20003f04070 */
[----:B------:R-:W-:Y:S03]  /*0100*/  BSSY.RECONVERGENT B0, `(.L_x_60) ;  /* 0x000024d000007945 */ /* 0x000fe60003800200 */
[----:B------:R-:W-:-:S13]  /*0110*/  ISETP.GT.U32.AND.EX P0, PT, R9, RZ, PT, P0 ;  /* 0x000000ff0900720c */ /* 0x000fda0003f04100 */
[----:B------:R-:W-:Y:S05]  /*0120*/  @P0 BRA `(.L_x_61) ;  /* 0x0000001400340947 */ /* 0x000fea0003800000 */
[----:B------:R-:W0:Y:S01]  /*0130*/  S2R R0, SR_TID.X ;  /* 0x0000000000007919 */ /* 0x000e220000002100 */
[----:B------:R-:W-:Y:S01]  /*0140*/  BSSY.RECONVERGENT B1, `(.L_x_62) ;  /* 0x0000009000017945 */ /* 0x000fe20003800200 */
[----:B------:R-:W-:Y:S02]  /*0150*/  CS2R R4, SRZ ;  /* 0x0000000000047805 */ /* 0x000fe4000001ff00 */
[----:B0-----:R-:W-:Y:S01]  /*0160*/  ISETP.GE.U32.AND P0, PT, R0, R8, PT ;  /* 0x000000080000720c */ /* 0x001fe20003f06070 */
[----:B------:R-:W-:-:S12]  /*0170*/  IMAD.MOV.U32 R2, RZ, RZ, R0 ;  /* 0x000000ffff027224 */ /* 0x000fd800078e0000 */
[----:B------:R-:W-:Y:S05]  /*0180*/  @P0 BRA `(.L_x_63) ;  /* 0x0000000000100947 */ /* 0x000fea0003800000 */
[----:B------:R-:W0:Y:S02]  /*0190*/  LDC.64 R4, c[0x0][0x380] ;  /* 0x0000e000ff047b82 */ /* 0x000e240000000a00 */
[----:B0-----:R-:W-:-:S06]  /*01a0*/  IMAD.WIDE.U32 R4, R0, 0x8, R4 ;  /* 0x0000000800047825 */ /* 0x001fcc00078e0004 */
[----:B------:R-:W5:Y:S01]  /*01b0*/  LDG.E.64 R4, desc[UR6][R4.64] ;  /* 0x0000000604047981 */ /* 0x000f62000c1e1b00 */
[----:B------:R-:W-:-:S07]  /*01c0*/  VIADD R2, R0, 0x200 ;  /* 0x0000020000027836 */ /* 0x000fce0000000000 */
.L_x_63:
[----:B------:R-:W-:Y:S05]  /*01d0*/  BSYNC.RECONVERGENT B1 ;  /* 0x0000000000017941 */ /* 0x000fea0003800200 */
.L_x_62:
[----:B------:R-:W-:Y:S01]  /*01e0*/  ISETP.GE.U32.AND P0, PT, R2, R8, PT ;  /* 0x000000080200720c */ /* 0x000fe20003f06070 */
[----:B------:R-:W-:-:S12]  /*01f0*/  BSSY.RECONVERGENT B1, `(.L_x_64) ;  /* 0x000006d000017945 */ /* 0x000fd80003800200 */
[----:B------:R-:W-:Y:S05]  /*0200*/  @P0 BRA `(.L_x_65) ;  /* 0x0000000400ac0947 */ /* 0x000fea0003800000 */
[----:B------:R-:W-:Y:S01]  /*0210*/  LOP3.LUT R3, RZ, R2, RZ, 0x33, !PT ;  /* 0x00000002ff037212 */ /* 0x000fe200078e33ff */
[----:B------:R-:W-:Y:S04]  /*0220*/  BSSY.RECONVERGENT B2, `(.L_x_66) ;  /* 0x0000033000027945 */ /* 0x000fe80003800200 */
[----:B------:R-:W-:-:S05]  /*0230*/  IMAD.IADD R6, R3, 0x1, R8 ;  /* 0x0000000103067824 */ /* 0x000fca00078e0208 */
[C---:B------:R-:W-:Y:S02]  /*0240*/  ISETP.GE.U32.AND P1, PT, R6.reuse, 0x1e00, PT ;  /* 0x00001e000600780c */ /* 0x040fe40003f26070 */
[----:B------:R-:W-:-:S04]  /*0250*/  LEA.HI R3, R6, 0x1, RZ, 0x17 ;  /* 0x0000000106037811 */ /* 0x000fc800078fb8ff */
[----:B------:R-:W-:-:S04]  /*0260*/  LOP3.LUT R43, R3, 0xf, RZ, 0xc0, !PT ;  /* 0x0000000f032b7812 */ /* 0x000fc800078ec0ff */
[----:B------:R-:W-:-:S03]  /*0270*/  ISETP.NE.AND P0, PT, R43, RZ, PT ;  /* 0x000000ff2b00720c */ /* 0x000fc60003f05270 */
[----:B------:R-:W-:Y:S10]  /*0280*/  @!P1 BRA `(.L_x_67) ;  /* 0x0000000000b09947 */ /* 0x000ff40003800000 */
[----:B------:R-:W0:Y:S01]  /*0290*/  LDC.64 R6, c[0x0][0x380] ;  /* 0x0000e000ff067b82 */ /* 0x000e220000000a00 */
[----:B------:R-:W-:-:S05]  /*02a0*/  LOP3.LUT R42, R3, 0xfffff0, RZ, 0xc0, !PT ;  /* 0x00fffff0032a7812 */ /* 0x000fca00078ec0ff */
[----:B------:R-:W-:Y:S02]  /*02b0*/  IMAD.MOV R42, RZ, RZ, -R42 ;  /* 0x000000ffff2a7224 */ /* 0x000fe400078e0a2a */
[----:B0-----:R-:W-:-:S03]  /*02c0*/  IMAD.WIDE.U32 R6, R2, 0x8, R6 ;  /* 0x0000000802067825 */ /* 0x001fc600078e0006 */
[----:B------:R-:W-:-:S05]  /*02d0*/  IADD3 R6, P1, PT, R6, 0x8000, RZ ;  /* 0x0000800006067810 */ /* 0x000fca0007f3e0ff */
[----:B------:R-:W-:-:S08]  /*02e0*/  IMAD.X R7, RZ, RZ, R7, P1 ;  /* 0x000000ffff077224 */ /* 0x000fd000008e0607 */
.L_x_68:
[----:B------:R-:W2:Y:S04]  /*02f0*/  LDG.E.64 R10, desc[UR6][R6.64+-0x8000] ;  /* 0xff800006060a7981 */ /* 0x000ea8000c1e1b00 */
[----:B------:R-:W3:Y:S04]  /*0300*/  LDG.E.64 R12, desc[UR6][R6.64+-0x7000] ;  /* 0xff900006060c7981 */ /* 0x000ee8000c1e1b00 */
[----:B------:R-:W4:Y:S04]  /*0310*/  LDG.E.64 R14, desc[UR6][R6.64+-0x6000] ;  /* 0xffa00006060e7981 */ /* 0x000f28000c1e1b00 */
        /* <DEDUP_REMOVED lines=12> */
[----:B------:R0:W4:Y:S01]  /*03e0*/  LDG.E.64 R40, desc[UR6][R6.64+0x7000] ;  /* 0x0070000606287981 */ /* 0x000122000c1e1b00 */
[----:B------:R-:W-:-:S02]  /*03f0*/  VIADD R42, R42, 0x10 ;  /* 0x000000102a2a7836 */ /* 0x000fc40000000000 */
[----:B------:R-:W-:-:S03]  /*0400*/  VIADD R2, R2, 0x2000 ;  /* 0x0000200002027836 */ /* 0x000fc60000000000 */
[----:B------:R-:W-:Y:S02]  /*0410*/  ISETP.NE.AND P1, PT, R42, RZ, PT ;  /* 0x000000ff2a00720c */ /* 0x000fe40003f25270 */
[----:B0-----:R-:W-:-:S05]  /*0420*/  IADD3 R6, P2, PT, R6, 0x10000, RZ ;  /* 0x0001000006067810 */ /* 0x001fca0007f5e0ff */
[----:B------:R-:W-:Y:S01]  /*0430*/  IMAD.X R7, RZ, RZ, R7, P2 ;  /* 0x000000ffff077224 */ /* 0x000fe200010e0607 */
        /* <DEDUP_REMOVED lines=16> */
[----:B------:R-:W-:Y:S10]  /*0540*/  @P1 BRA `(.L_x_68) ;  /* 0xfffffffc00681947 */ /* 0x000ff4000383ffff */
.L_x_67:
[----:B------:R-:W-:Y:S05]  /*0550*/  BSYNC.RECONVERGENT B2 ;  /* 0x0000000000027941 */ /* 0x000fea0003800200 */
.L_x_66:
[----:B------:R-:W-:Y:S05]  /*0560*/  @!P0 BRA `(.L_x_65) ;  /* 0x0000000000d48947 */ /* 0x000fea0003800000 */
[----:B------:R-:W-:Y:S01]  /*0570*/  ISETP.GE.U32.AND P0, PT, R43, 0x8, PT ;  /* 0x000000082b00780c */ /* 0x000fe20003f06070 */
[----:B------:R-:W-:Y:S01]  /*0580*/  BSSY.RECONVERGENT B2, `(.L_x_69) ;  /* 0x0000017000027945 */ /* 0x000fe20003800200 */
[----:B------:R-:W-:-:S04]  /*0590*/  LOP3.LUT R26, R3, 0x7, RZ, 0xc0, !PT ;  /* 0x00000007031a7812 */ /* 0x000fc800078ec0ff */
[----:B------:R-:W-:-:S07]  /*05a0*/  ISETP.NE.AND P1, PT, R26, RZ, PT ;  /* 0x000000ff1a00720c */ /* 0x000fce0003f25270 */
[----:B------:R-:W-:Y:S06]  /*05b0*/  @!P0 BRA `(.L_x_70) ;  /* 0x00000000004c8947 */ /* 0x000fec0003800000 */
[----:B------:R-:W0:Y:S02]  /*05c0*/  LDC.64 R6, c[0x0][0x380] ;  /* 0x0000e000ff067b82 */ /* 0x000e240000000a00 */
[----:B0-----:R-:W-:-:S05]  /*05d0*/  IMAD.WIDE R6, R2, 0x8, R6 ;  /* 0x0000000802067825 */ /* 0x001fca00078e0206 */
        /* <DEDUP_REMOVED lines=17> */
.L_x_70:
[----:B------:R-:W-:Y:S05]  /*06f0*/  BSYNC.RECONVERGENT B2 ;  /* 0x0000000000027941 */ /* 0x000fea0003800200 */
.L_x_69:
        /* <DEDUP_REMOVED lines=17> */
.L_x_72:
[----:B------:R-:W-:Y:S05]  /*0810*/  BSYNC.RECONVERGENT B2 ;  /* 0x0000000000027941 */ /* 0x000fea0003800200 */
.L_x_71:
[----:B------:R-:W-:Y:S05]  /*0820*/  @!P1 BRA `(.L_x_65) ;  /* 0x0000000000249947 */ /* 0x000fea0003800000 */
[----:B------:R-:W0:Y:S01]  /*0830*/  LDC.64 R10, c[0x0][0x380] ;  /* 0x0000e000ff0a7b82 */ /* 0x000e220000000a00 */
[----:B------:R-:W-:-:S07]  /*0840*/  IMAD.MOV R3, RZ, RZ, -R3 ;  /* 0x000000ffff037224 */ /* 0x000fce00078e0a03 */
.L_x_73:
[----:B0-----:R-:W-:-:S06]  /*0850*/  IMAD.WIDE R6, R2, 0x8, R10 ;  /* 0x0000000802067825 */ /* 0x001fcc00078e020a */
[----:B------:R-:W2:Y:S01]  /*0860*/  LDG.E.64 R6, desc[UR6][R6.64] ;  /* 0x0000000606067981 */ /* 0x000ea2000c1e1b00 */
[----:B------:R-:W-:Y:S02]  /*0870*/  VIADD R3, R3, 0x1 ;  /* 0x0000000103037836 */ /* 0x000fe40000000000 */
[----:B------:R-:W-:-:S03]  /*0880*/  VIADD R2, R2, 0x200 ;  /* 0x0000020002027836 */ /* 0x000fc60000000000 */
[----:B------:R-:W-:Y:S01]  /*0890*/  ISETP.NE.AND P0, PT, R3, RZ, PT ;  /* 0x000000ff0300720c */ /* 0x000fe20003f05270 */
[----:B--2--5:R-:W-:-:S12]  /*08a0*/  DADD R4, R6, R4 ;  /* 0x0000000006047229 */ /* 0x024fd80000000004 */
[----:B------:R-:W-:Y:S05]  /*08b0*/  @P0 BRA `(.L_x_73) ;  /* 0xfffffffc00e40947 */ /* 0x000fea000383ffff */
.L_x_65:
[----:B------:R-:W-:Y:S05]  /*08c0*/  BSYNC.RECONVERGENT B1 ;  /* 0x0000000000017941 */ /* 0x000fea0003800200 */
.L_x_64:
[----:B------:R-:W-:-:S04]  /*08d0*/  ISETP.GE.U32.AND P0, PT, R8, 0x200, PT ;  /* 0x000002000800780c */ /* 0x000fc80003f06070 */
[----:B------:R-:W-:-:S13]  /*08e0*/  ISETP.GE.U32.AND.EX P0, PT, R9, RZ, PT, P0 ;  /* 0x000000ff0900720c */ /* 0x000fda0003f06100 */
        /* <DEDUP_REMOVED lines=32> */
[----:B------:R-:W-:Y:S02]  /*0af0*/  ISETP.GT.AND P0, PT, R10, 0xf, PT ;  /* 0x0000000f0a00780c */ /* 0x000fe40003f04270 */
[----:B------:R-:W-:Y:S01]  /*0b00*/  @!P1 LOP3.LUT R8, R4, 0xf8, RZ, 0xc0, !PT ;  /* 0x000000f804089812 */ /* 0x000fe200078ec0ff */
[----:B------:R-:W0:Y:S04]  /*0b10*/  SHFL.DOWN PT, R3, R7, 0x10, 0x1f ;  /* 0x0a001f0007037f89 */ /* 0x000e2800000e0000 */
[----:B------:R-:W-:Y:S01]  /*0b20*/  @!P1 IMAD.IADD R9, R8, 0x1, R9 ;  /* 0x0000000108099824 */ /* 0x000fe200078e0209 */
[----:B0-----:R-:W-:-:S07]  /*0b30*/  DADD R4, R2, R6 ;  /* 0x0000000002047229 */ /* 0x001fce0000000006 */
[----:B------:R0:W-:Y:S01]  /*0b40*/  @!P1 STS.64 [R9+0x10], R4 ;  /* 0x0000100409009388 */ /* 0x0001e20000000a00 */
[----:B------:R-:W-:Y:S01]  /*0b50*/  BAR.SYNC.DEFER_BLOCKING 0x0 ;  /* 0x0000000000007b1d */ /* 0x000fe20000010000 */
[----:B------:R-:W-:Y:S02]  /*0b60*/  ISETP.NE.AND P1, PT, R0, RZ, PT ;  /* 0x000000ff0000720c */ /* 0x000fe40003f25270 */
[----:B------:R-:W-:Y:S02]  /*0b70*/  FSEL R2, R6, R4, P0 ;  /* 0x0000000406027208 */ /* 0x000fe40000000000 */
[----:B------:R-:W-:-:S09]  /*0b80*/  FSEL R3, R7, R5, P0 ;  /* 0x0000000507037208 */ /* 0x000fd20000000000 */
[----:B0-----:R-:W-:Y:S05]  /*0b90*/  @P1 BRA `(.L_x_75) ;  /* 0x00000018008c1947 */ /* 0x001fea0003800000 */
        /* <DEDUP_REMOVED lines=27> */
.L_x_74:
[----:B------:R-:W-:Y:S01]  /*0d50*/  LOP3.LUT R2, R0, 0x3e0, RZ, 0xc0, !PT ;  /* 0x000003e000027812 */ /* 0x000fe200078ec0ff */
[----:B------:R-:W0:Y:S03]  /*0d60*/  S2R R12, SR_LANEID ;  /* 0x00000000000c7919 */ /* 0x000e260000000000 */
[----:B------:R-:W-:Y:S01]  /*0d70*/  LOP3.LUT R7, RZ, R2, RZ, 0x33, !PT ;  /* 0x00000002ff077212 */ /* 0x000fe200078e33ff */
[----:B------:R-:W-:-:S04]  /*0d80*/  VIADD R3, R2, 0x20 ;  /* 0x0000002002037836 */ /* 0x000fc80000000000 */
[----:B------:R-:W-:Y:S01]  /*0d90*/  IMAD.IADD R7, R7, 0x1, R8 ;  /* 0x0000000107077824 */ /* 0x000fe200078e0208 */
[----:B------:R-:W-:-:S04]  /*0da0*/  ISETP.GT.U32.AND P0, PT, R3, R8, PT ;  /* 0x000000080300720c */ /* 0x000fc80003f04070 */
[----:B------:R-:W-:-:S05]  /*0db0*/  SEL R13, R7, 0x1f, P0 ;  /* 0x0000001f070d7807 */ /* 0x000fca0000000000 */
[----:B-----5:R-:W-:Y:S04]  /*0dc0*/  SHFL.DOWN PT, R2, R4, 0x1, R13 ;  /* 0x0820000004027989 */ /* 0x020fe800000e000d */
[----:B------:R-:W1:Y:S01]  /*0dd0*/  SHFL.DOWN PT, R3, R5, 0x1, R13 ;  /* 0x0820000005037989 */ /* 0x000e6200000e000d */
[C---:B0-----:R-:W-:Y:S01]  /*0de0*/  ISETP.GE.AND P0, PT, R12.reuse, R13, PT ;  /* 0x0000000d0c00720c */ /* 0x041fe20003f06270 */
[C---:B------:R-:W-:Y:S01]  /*0df0*/  VIADD R10, R12.reuse, 0x2 ;  /* 0x000000020c0a7836 */ /* 0x040fe20000000000 */
[----:B------:R-:W-:Y:S01]  /*0e00*/  ISETP.NE.AND P1, PT, R12, RZ, PT ;  /* 0x000000ff0c00720c */ /* 0x000fe20003f25270 */
[----:B-1----:R-:W-:-:S10]  /*0e10*/  DADD R2, R2, R4 ;  /* 0x0000000002027229 */ /* 0x002fd40000000004 */
[----:B------:R-:W-:Y:S01]  /*0e20*/  FSEL R6, R2, R4, !P0 ;  /* 0x0000000402067208 */ /* 0x000fe20004000000 */
[----:B------:R-:W-:Y:S01]  /*0e30*/  VIADD R4, R12, 0x4 ;  /* 0x000000040c047836 */ /* 0x000fe20000000000 */
[----:B------:R-:W-:Y:S02]  /*0e40*/  FSEL R7, R3, R5, !P0 ;  /* 0x0000000503077208 */ /* 0x000fe40004000000 */
[----:B------:R-:W-:Y:S01]  /*0e50*/  ISETP.GT.AND P0, PT, R10, R13, PT ;  /* 0x0000000d0a00720c */ /* 0x000fe20003f04270 */
[----:B------:R-:W-:Y:S04]  /*0e60*/  SHFL.DOWN PT, R2, R6, 0x2, R13 ;  /* 0x0840000006027989 */ /* 0x000fe800000e000d */
[----:B------:R-:W0:Y:S02]  /*0e70*/  SHFL.DOWN PT, R3, R7, 0x2, R13 ;  /* 0x0840000007037989 */ /* 0x000e2400000e000d */
[----:B0-----:R-:W-:-:S10]  /*0e80*/  DADD R2, R2, R6 ;  /* 0x0000000002027229 */ /* 0x001fd40000000006 */
[----:B------:R-:W-:Y:S01]  /*0e90*/  FSEL R10, R6, R2, P0 ;  /* 0x00000002060a7208 */ /* 0x000fe20000000000 */
[----:B------:R-:W-:Y:S01]  /*0ea0*/  VIADD R6, R12, 0x8 ;  /* 0x000000080c067836 */ /* 0x000fe20000000000 */
[----:B------:R-:W-:Y:S02]  /*0eb0*/  FSEL R11, R7, R3, P0 ;  /* 0x00000003070b7208 */ /* 0x000fe40000000000 */
[----:B------:R-:W-:Y:S01]  /*0ec0*/  ISETP.GT.AND P0, PT, R4, R13, PT ;  /* 0x0000000d0400720c */ /* 0x000fe20003f04270 */
[----:B------:R-:W-:Y:S04]  /*0ed0*/  SHFL.DOWN PT, R2, R10, 0x4, R13 ;  /* 0x088000000a027989 */ /* 0x000fe800000e000d */
[----:B------:R-:W0:Y:S02]  /*0ee0*/  SHFL.DOWN PT, R3, R11, 0x4, R13 ;  /* 0x088000000b037989 */ /* 0x000e2400000e000d */
[----:B0-----:R-:W-:-:S10]  /*0ef0*/  DADD R2, R2, R10 ;  /* 0x0000000002027229 */ /* 0x001fd4000000000a */
[----:B------:R-:W-:Y:S02]  /*0f00*/  FSEL R4, R10, R2, P0 ;  /* 0x000000020a047208 */ /* 0x000fe40000000000 */
[----:B------:R-:W-:Y:S02]  /*0f10*/  FSEL R5, R11, R3, P0 ;  /* 0x000000030b057208 */ /* 0x000fe40000000000 */
[----:B------:R-:W-:Y:S01]  /*0f20*/  ISETP.GT.AND P0, PT, R6, R13, PT ;  /* 0x0000000d0600720c */ /* 0x000fe20003f04270 */
[----:B------:R-:W-:Y:S01]  /*0f30*/  SHFL.DOWN PT, R2, R4, 0x8, R13 ;  /* 0x0900000004027989 */ /* 0x000fe200000e000d */
[----:B------:R-:W-:-:S03]  /*0f40*/  @!P1 MOV R10, 0x400 ;  /* 0x00000400000a9802 */ /* 0x000fc60000000f00 */
[----:B------:R-:W0:Y:S01]  /*0f50*/  SHFL.DOWN PT, R3, R5, 0x8, R13 ;  /* 0x0900000005037989 */ /* 0x000e2200000e000d */
[----:B------:R-:W1:Y:S01]  /*0f60*/  @!P1 S2R R11, SR_CgaCtaId ;  /* 0x00000000000b9919 */ /* 0x000e620000008800 */
[----:B0-----:R-:W-:-:S10]  /*0f70*/  DADD R2, R2, R4 ;  /* 0x0000000002027229 */ /* 0x001fd40000000004 */
[----:B------:R-:W-:Y:S01]  /*0f80*/  FSEL R6, R4, R2, P0 ;  /* 0x0000000204067208 */ /* 0x000fe20000000000 */
[----:B------:R-:W-:Y:S01]  /*0f90*/  VIADD R4, R12, 0x10 ;  /* 0x000000100c047836 */ /* 0x000fe20000000000 */
[----:B------:R-:W-:Y:S02]  /*0fa0*/  FSEL R7, R5, R3, P0 ;  /* 0x0000000305077208 */ /* 0x000fe40000000000 */
[----:B------:R-:W-:Y:S01]  /*0fb0*/  @!P1 SHF.R.U32.HI R5, RZ, 0x2, R0 ;  /* 0x00000002ff059819 */ /* 0x000fe20000011600 */
[----:B------:R-:W-:Y:S01]  /*0fc0*/  SHFL.DOWN PT, R2, R6, 0x10, R13 ;  /* 0x0a00000006027989 */ /* 0x000fe200000e000d */
[----:B-1----:R-:W-:Y:S02]  /*0fd0*/  @!P1 LEA R10, R11, R10, 0x18 ;  /* 0x0000000a0b0a9211 */ /* 0x002fe400078ec0ff */
[----:B------:R-:W-:Y:S01]  /*0fe0*/  @!P1 LOP3.LUT R5, R5, 0xf8, RZ, 0xc0, !PT ;  /* 0x000000f805059812 */ /* 0x000fe200078ec0ff */
[----:B------:R-:W0:Y:S01]  /*0ff0*/  SHFL.DOWN PT, R3, R7, 0x10, R13 ;  /* 0x0a00000007037989 */ /* 0x000e2200000e000d */
[----:B------:R-:W-:-:S03]  /*1000*/  ISETP.GT.AND P0, PT, R4, R13, PT ;  /* 0x0000000d0400720c */ /* 0x000fc60003f04270 */
[----:B------:R-:W-:Y:S01]  /*1010*/  @!P1 IMAD.IADD R5, R5, 0x1, R10 ;  /* 0x0000000105059824 */ /* 0x000fe200078e020a */
[----:B0-----:R-:W-:-:S10]  /*1020*/  DADD R2, R2, R6 ;  /* 0x0000000002027229 */ /* 0x001fd40000000006 */
[----:B------:R-:W-:Y:S02]  /*1030*/  FSEL R2, R6, R2, P0 ;  /* 0x0000000206027208 */ /* 0x000fe40000000000 */
[----:B------:R-:W-:-:S05]  /*1040*/  FSEL R3, R7, R3, P0 ;  /* 0x0000000307037208 */ /* 0x000fca0000000000 */
[----:B------:R0:W-:Y:S01]  /*1050*/  @!P1 STS.64 [R5+0x10], R2 ;  /* 0x0000100205009388 */ /* 0x0001e20000000a00 */
[----:B------:R-:W-:Y:S01]  /*1060*/  BAR.SYNC.DEFER_BLOCKING 0x0 ;  /* 0x0000000000007b1d */ /* 0x000fe20000010000 */
[----:B------:R-:W-:-:S13]  /*1070*/  ISETP.NE.AND P1, PT, R0, RZ, PT ;  /* 0x000000ff0000720c */ /* 0x000fda0003f25270 */
[----:B0-----:R-:W-:Y:S05]  /*1080*/  @P1 BRA `(.L_x_75) ;  /* 0x0000001400501947 */ /* 0x001fea0003800000 */
[----:B------:R-:W0:Y:S01]  /*1090*/  S2UR UR5, SR_CgaCtaId ;  /* 0x00000000000579c3 */ /* 0x000e220000008800 */
[----:B------:R-:W-:Y:S01]  /*10a0*/  UMOV UR4, 0x400 ;  /* 0x0000040000047882 */ /* 0x000fe20000000000 */
[----:B------:R-:W-:-:S04]  /*10b0*/  ISETP.GT.U32.AND P0, PT, R8, 0x20, PT ;  /* 0x000000200800780c */ /* 0x000fc80003f04070 */
[----:B------:R-:W-:Y:S01]  /*10c0*/  ISETP.GT.U32.AND.EX P0, PT, R9, RZ, PT, P0 ;  /* 0x000000ff0900720c */ /* 0x000fe20003f04100 */
[----:B0-----:R-:W-:-:S09]  /*10d0*/  ULEA UR4, UR5, UR4, 0x18 ;  /* 0x0000000405047291 */ /* 0x001fd2000f8ec0ff */
[----:B------:R-:W0:Y:S04]  /*10e0*/  LDS.64 R4, [UR4+0x18] ;  /* 0x00001804ff047984 */ /* 0x000e280008000a00 */
[----:B------:R-:W1:Y:S01]  /*10f0*/  LDS.128 R12, [UR4+0x20] ;  /* 0x00002004ff0c7984 */ /* 0x000e620008000c00 */
[----:B0-----:R-:W-:-:S10]  /*1100*/  DADD R4, R2, R4 ;  /* 0x0000000002047229 */ /* 0x001fd40000000004 */
[----:B------:R-:W-:Y:S02]  /*1110*/  FSEL R2, R4, R2, P0 ;  /* 0x0000000204027208 */ /* 0x000fe40000000000 */
[----:B------:R-:W-:Y:S02]  /*1120*/  FSEL R3, R5, R3, P0 ;  /* 0x0000000305037208 */ /* 0x000fe40000000000 */
[----:B------:R-:W0:Y:S01]  /*1130*/  LDS.128 R4, [UR4+0x30] ;  /* 0x00003004ff047984 */ /* 0x000e220008000c00 */
[----:B------:R-:W-:-:S03]  /*1140*/  ISETP.GT.U32.AND P0, PT, R8, 0x40, PT ;  /* 0x000000400800780c */ /* 0x000fc60003f04070 */
[----:B-1----:R-:W-:Y:S01]  /*1150*/  DADD R12, R12, R2 ;  /* 0x000000000c0c7229 */ /* 0x002fe20000000002 */
[----:B------:R-:W-:-:S09]  /*1160*/  ISETP.GT.U32.AND.EX P0, PT, R9, RZ, PT, P0 ;  /* 0x000000ff0900720c */ /* 0x000fd20003f04100 */
[----:B------:R-:W-:Y:S02]  /*1170*/  FSEL R2, R12, R2, P0 ;  /* 0x000000020c027208 */ /* 0x000fe40000000000 */
[----:B------:R-:W-:Y:S02]  /*1180*/  FSEL R3, R13, R3, P0 ;  /* 0x000000030d037208 */ /* 0x000fe40000000000 */
[----:B------:R-:W-:-:S04]  /*1190*/  ISETP.GT.U32.AND P0, PT, R8, 0x60, PT ;  /* 0x000000600800780c */ /* 0x000fc80003f04070 */
[----:B------:R-:W-:Y:S01]  /*11a0*/  DADD R14, R2, R14 ;  /* 0x00000000020e7229 */ /* 0x000fe2000000000e */
[----:B------:R-:W-:-:S09]  /*11b0*/  ISETP.GT.U32.AND.EX P0, PT, R9, RZ, PT, P0 ;  /* 0x000000ff0900720c */ /* 0x000fd20003f04100 */
[----:B------:R-:W-:Y:S02]  /*11c0*/  FSEL R2, R14, R2, P0 ;  /* 0x000000020e027208 */ /* 0x000fe40000000000 */
[----:B------:R-:W-:Y:S02]  /*11d0*/  FSEL R3, R15, R3, P0 ;  /* 0x000000030f037208 */ /* 0x000fe40000000000 */
[----:B------:R-:W1:Y:S01]  /*11e0*/  LDS.128 R12, [UR4+0x40] ;  /* 0x00004004ff0c7984 */ /* 0x000e620008000c00 */
[----:B------:R-:W-:-:S03]  /*11f0*/  ISETP.GT.U32.AND P0, PT, R8, 0x80, PT ;  /* 0x000000800800780c */ /* 0x000fc60003f04070 */
[----:B0-----:R-:W-:Y:S01]  /*1200*/  DADD R4, R4, R2 ;  /* 0x0000000004047229 */ /* 0x001fe20000000002 */
        /* <DEDUP_REMOVED lines=52> */
[----:B------:R-:W-:-:S04]  /*1550*/  ISETP.GT.U32.AND P0, PT, R8, 0x1c0, PT ;  /* 0x000001c00800780c */ /* 0x000fc80003f04070 */
        /* <DEDUP_REMOVED lines=8> */
[----:B------:R-:W-:Y:S01]  /*15e0*/  FSEL R3, R15, R3, P0 ;  /* 0x000000030f037208 */ /* 0x000fe20000000000 */
[----:B------:R-:W-:Y:S06]  /*15f0*/  BRA `(.L_x_75) ;  /* 0x0000000c00f47947 */ /* 0x000fec0003800000 */
.L_x_61:
[----:B------:R-:W0:Y:S01]  /*1600*/  S2R R0, SR_TID.X ;  /* 0x0000000000007919 */ /* 0x000e220000002100 */
[----:B------:R-:W0:Y:S02]  /*1610*/  LDC.64 R4, c[0x0][0x380] ;  /* 0x0000e000ff047b82 */ /* 0x000e240000000a00 */
[----:B0-----:R-:W-:-:S05]  /*1620*/  IMAD.WIDE.U32 R4, R0, 0x8, R4 ;  /* 0x0000000800047825 */ /* 0x001fca00078e0004 */
[----:B------:R-:W2:Y:S04]  /*1630*/  LDG.E.64 R2, desc[UR6][R4.64] ;  /* 0x0000000604027981 */ /* 0x000ea8000c1e1b00 */
[----:B------:R-:W2:Y:S04]  /*1640*/  LDG.E.64 R6, desc[UR6][R4.64+0x1000] ;  /* 0x0010000604067981 */ /* 0x000ea8000c1e1b00 */
[----:B------:R-:W3:Y:S04]  /*1650*/  LDG.E.64 R10, desc[UR6][R4.64+0x2000] ;  /* 0x00200006040a7981 */ /* 0x000ee8000c1e1b00 */
[----:B------:R-:W4:Y:S04]  /*1660*/  LDG.E.64 R12, desc[UR6][R4.64+0x3000] ;  /* 0x00300006040c7981 */ /* 0x000f28000c1e1b00 */
[----:B------:R-:W5:Y:S04]  /*1670*/  LDG.E.64 R14, desc[UR6][R4.64+0x4000] ;  /* 0x00400006040e7981 */ /* 0x000f68000c1e1b00 */
[----:B------:R-:W5:Y:S04]  /*1680*/  LDG.E.64 R16, desc[UR6][R4.64+0x5000] ;  /* 0x0050000604107981 */ /* 0x000f68000c1e1b00 */
[----:B------:R-:W5:Y:S01]  /*1690*/  LDG.E.64 R18, desc[UR6][R4.64+0x6000] ;  /* 0x0060000604127981 */ /* 0x000f62000c1e1b00 */
[----:B--2---:R-:W-:-:S08]  /*16a0*/  DADD R2, R2, R6 ;  /* 0x0000000002027229 */ /* 0x004fd00000000006 */
[----:B---3--:R-:W-:-:S08]  /*16b0*/  DADD R2, R10, R2 ;  /* 0x000000000a027229 */ /* 0x008fd00000000002 */
[----:B----4-:R-:W-:Y:S01]  /*16c0*/  DADD R2, R12, R2 ;  /* 0x000000000c027229 */ /* 0x010fe20000000002 */
[----:B------:R-:W-:-:S04]  /*16d0*/  IADD3 R12, P1, PT, R8, -0xe00, RZ ;  /* 0xfffff200080c7810 */ /* 0x000fc80007f3e0ff */
[----:B------:R-:W-:Y:S02]  /*16e0*/  ISETP.GE.U32.AND P0, PT, R12, 0xe00, PT ;  /* 0x00000e000c00780c */ /* 0x000fe40003f06070 */
[----:B------:R-:W-:Y:S01]  /*16f0*/  IADD3.X R13, PT, PT, R9, -0x1, RZ, P1, !PT ;  /* 0xffffffff090d7810 */ /* 0x000fe20000ffe4ff */
[----:B-----5:R-:W-:-:S03]  /*1700*/  DADD R2, R14, R2 ;  /* 0x000000000e027229 */ /* 0x020fc60000000002 */
[----:B------:R-:W-:-:S05]  /*1710*/  ISETP.GE.U32.AND.EX P0, PT, R13, RZ, PT, P0 ;  /* 0x000000ff0d00720c */ /* 0x000fca0003f06100 */
[----:B------:R-:W-:-:S08]  /*1720*/  DADD R2, R16, R2 ;  /* 0x0000000010027229 */ /* 0x000fd00000000002 */
[----:B------:R-:W-:Y:S01]  /*1730*/  DADD R6, R18, R2 ;  /* 0x0000000012067229 */ /* 0x000fe20000000002 */
[----:B------:R-:W-:Y:S02]  /*1740*/  IMAD.MOV.U32 R3, RZ, RZ, 0xe00 ;  /* 0x00000e00ff037424 */ /* 0x000fe400078e00ff */
[----:B------:R-:W-:Y:S01]  /*1750*/  IMAD.MOV.U32 R2, RZ, RZ, RZ ;  /* 0x000000ffff027224 */ /* 0x000fe200078e00ff */
[----:B------:R-:W-:Y:S07]  /*1760*/  @!P0 BRA `(.L_x_76) ;  /* 0x0000000000748947 */ /* 0x000fee0003800000 */
[----:B------:R-:W0:Y:S01]  /*1770*/  LDC.64 R8, c[0x0][0x390] ;  /* 0x0000e400ff087b82 */ /* 0x000e220000000a00 */
[----:B------:R-:W-:Y:S02]  /*1780*/  IMAD.MOV.U32 R3, RZ, RZ, 0xe00 ;  /* 0x00000e00ff037424 */ /* 0x000fe400078e00ff */
[----:B------:R-:W-:-:S07]  /*1790*/  IMAD.MOV.U32 R2, RZ, RZ, RZ ;  /* 0x000000ffff027224 */ /* 0x000fce00078e00ff */
.L_x_78:
[----:B------:R-:W-:-:S04]  /*17a0*/  LEA R16, P0, R3, R4, 0x3 ;  /* 0x0000000403107211 */ /* 0x000fc800078018ff */
[----:B------:R-:W-:-:S05]  /*17b0*/  LEA.HI.X R17, R3, R5, R2, 0x3, P0 ;  /* 0x0000000503117211 */ /* 0x000fca00000f1c02 */
[----:B------:R-:W2:Y:S04]  /*17c0*/  LDG.E.64 R18, desc[UR6][R16.64] ;  /* 0x0000000610127981 */ /* 0x000ea8000c1e1b00 */
[----:B------:R-:W3:Y:S04]  /*17d0*/  LDG.E.64 R20, desc[UR6][R16.64+0x1000] ;  /* 0x0010000610147981 */ /* 0x000ee8000c1e1b00 */
[----:B------:R-:W4:Y:S04]  /*17e0*/  LDG.E.64 R22, desc[UR6][R16.64+0x2000] ;  /* 0x0020000610167981 */ /* 0x000f28000c1e1b00 */
[----:B------:R-:W5:Y:S04]  /*17f0*/  LDG.E.64 R24, desc[UR6][R16.64+0x3000] ;  /* 0x0030000610187981 */ /* 0x000f68000c1e1b00 */
[----:B------:R-:W5:Y:S04]  /*1800*/  LDG.E.64 R26, desc[UR6][R16.64+0x4000] ;  /* 0x00400006101a7981 */ /* 0x000f68000c1e1b00 */
[----:B------:R-:W5:Y:S04]  /*1810*/  LDG.E.64 R10, desc[UR6][R16.64+0x5000] ;  /* 0x00500006100a7981 */ /* 0x000f68000c1e1b00 */
[----:B------:R-:W5:Y:S01]  /*1820*/  LDG.E.64 R14, desc[UR6][R16.64+0x6000] ;  /* 0x00600006100e7981 */ /* 0x000f62000c1e1b00 */
[----:B--2---:R-:W-:Y:S01]  /*1830*/  DADD R18, R18, R6 ;  /* 0x0000000012127229 */ /* 0x004fe20000000006 */
[----:B0-----:R-:W-:-:S04]  /*1840*/  IADD3 R6, P1, PT, -R3, R8, RZ ;  /* 0x0000000803067210 */ /* 0x001fc80007f3e1ff */
[----:B------:R-:W-:Y:S01]  /*1850*/  ISETP.GE.U32.AND P0, PT, R6, 0xe00, PT ;  /* 0x00000e000600780c */ /* 0x000fe20003f06070 */
[----:B------:R-:W-:Y:S02]  /*1860*/  IMAD.X R6, R9, 0x1, ~R2, P1 ;  /* 0x0000000109067824 */ /* 0x000fe400008e0e02 */
[----:B---3--:R-:W-:-:S03]  /*1870*/  DADD R18, R20, R18 ;  /* 0x0000000014127229 */ /* 0x008fc60000000012 */
[----:B------:R-:W-:-:S05]  /*1880*/  ISETP.GE.U32.AND.EX P0, PT, R6, RZ, PT, P0 ;  /* 0x000000ff0600720c */ /* 0x000fca0003f06100 */
[----:B----4-:R-:W-:-:S08]  /*1890*/  DADD R18, R22, R18 ;  /* 0x0000000016127229 */ /* 0x010fd00000000012 */
[----:B-----5:R-:W-:-:S08]  /*18a0*/  DADD R18, R24, R18 ;  /* 0x0000000018127229 */ /* 0x020fd00000000012 */
[----:B------:R-:W-:-:S08]  /*18b0*/  DADD R18, R26, R18 ;  /* 0x000000001a127229 */ /* 0x000fd00000000012 */
[----:B------:R-:W-:-:S08]  /*18c0*/  DADD R10, R10, R18 ;  /* 0x000000000a0a7229 */ /* 0x000fd00000000012 */
[----:B------:R-:W-:Y:S01]  /*18d0*/  DADD R6, R14, R10 ;  /* 0x000000000e067229 */ /* 0x000fe2000000000a */
[----:B------:R-:W-:Y:S10]  /*18e0*/  @!P0 BRA `(.L_x_77) ;  /* 0x0000000800208947 */ /* 0x000ff40003800000 */
[----:B------:R-:W-:-:S05]  /*18f0*/  IADD3 R3, P0, PT, R3, 0xe00, RZ ;  /* 0x00000e0003037810 */ /* 0x000fca0007f1e0ff */
[----:B------:R-:W-:Y:S01]  /*1900*/  IMAD.X R2, RZ, RZ, R2, P0 ;  /* 0x000000ffff027224 */ /* 0x000fe200000e0602 */
[----:B------:R-:W-:-:S04]  /*1910*/  ISETP.GT.U32.AND P0, PT, R3, R12, PT ;  /* 0x0000000c0300720c */ /* 0x000fc80003f04070 */
[----:B------:R-:W-:-:S13]  /*1920*/  ISETP.GT.U32.AND.EX P0, PT, R2, R13, PT, P0 ;  /* 0x0000000d0200720c */ /* 0x000fda0003f04100 */
[----:B------:R-:W-:Y:S05]  /*1930*/  @!P0 BRA `(.L_x_78) ;  /* 0xfffffffc00988947 */ /* 0x000fea000383ffff */
.L_x_76:
[----:B------:R-:W-:Y:S01]  /*1940*/  IMAD.IADD R5, R8, 0x1, -R3 ;  /* 0x0000000108057824 */ /* 0x000fe200078e0a03 */
[----:B------:R-:W-:Y:S01]  /*1950*/  ISETP.GE.U32.AND P1, PT, R3, R8, PT ;  /* 0x000000080300720c */ /* 0x000fe20003f26070 */
[----:B------:R-:W-:Y:S03]  /*1960*/  BSSY.RECONVERGENT B1, `(.L_x_77) ;  /* 0x0000080000017945 */ /* 0x000fe60003800200 */
[----:B------:R-:W-:-:S04]  /*1970*/  ISETP.GE.AND P0, PT, R0, R5, PT ;  /* 0x000000050000720c */ /* 0x000fc80003f06270 */
[----:B------:R-:W-:-:S13]  /*1980*/  ISETP.GE.U32.OR.EX P0, PT, R2, R9, P0, P1 ;  /* 0x000000090200720c */ /* 0x000fda0000706510 */
[----:B------:R-:W-:Y:S05]  /*1990*/  @P0 BRA `(.L_x_79) ;  /* 0x0000000400f00947 */ /* 0x000fea0003800000 */
[----:B------:R-:W-:Y:S01]  /*19a0*/  LOP3.LUT R4, RZ, R0, RZ, 0x33, !PT ;  /* 0x00000000ff047212 */ /* 0x000fe200078e33ff */
[----:B------:R-:W-:Y:S01]  /*19b0*/  BSSY.RECONVERGENT B2, `(.L_x_80) ;  /* 0x0000038000027945 */ /* 0x000fe20003800200 */
[----:B------:R-:W-:Y:S02]  /*19c0*/  IMAD.MOV.U32 R42, RZ, RZ, R0 ;  /* 0x000000ffff2a7224 */ /* 0x000fe400078e0000 */
[----:B------:R-:W-:-:S04]  /*19d0*/  IADD3 R8, PT, PT, -R3, R8, R4 ;  /* 0x0000000803087210 */ /* 0x000fc80007ffe104 */
[C---:B------:R-:W-:Y:S02]  /*19e0*/  ISETP.GE.U32.AND P1, PT, R8.reuse, 0x1e00, PT ;  /* 0x00001e000800780c */ /* 0x040fe40003f26070 */
[----:B------:R-:W-:-:S04]  /*19f0*/  LEA.HI R4, R8, 0x1, RZ, 0x17 ;  /* 0x0000000108047811 */ /* 0x000fc800078fb8ff */
[----:B------:R-:W-:-:S04]  /*1a00*/  LOP3.LUT R5, R4, 0xf, RZ, 0xc0, !PT ;  /* 0x0000000f04057812 */ /* 0x000fc800078ec0ff */
[----:B------:R-:W-:-:S03]  /*1a10*/  ISETP.NE.AND P0, PT, R5, RZ, PT ;  /* 0x000000ff0500720c */ /* 0x000fc60003f05270 */
[----:B------:R-:W-:Y:S10]  /*1a20*/  @!P1 BRA `(.L_x_81) ;  /* 0x0000000000c09947 */ /* 0x000ff40003800000 */
[----:B------:R-:W0:Y:S01]  /*1a30*/  LDCU.64 UR4, c[0x0][0x380] ;  /* 0x00007000ff0477ac */ /* 0x000e220008000a00 */
[----:B------:R-:W-:Y:S01]  /*1a40*/  IADD3 R9, P2, PT, R0, R3, RZ ;  /* 0x0000000300097210 */ /* 0x000fe20007f5e0ff */
[----:B------:R-:W-:Y:S01]  /*1a50*/  IMAD.MOV.U32 R42, RZ, RZ, R0 ;  /* 0x000000ffff2a7224 */ /* 0x000fe200078e0000 */
[----:B------:R-:W-:-:S03]  /*1a60*/  LOP3.LUT R43, R4, 0xfffff0, RZ, 0xc0, !PT ;  /* 0x00fffff0042b7812 */ /* 0x000fc600078ec0ff */
[----:B------:R-:W-:Y:S02]  /*1a70*/  IMAD.X R10, RZ, RZ, R2, P2 ;  /* 0x000000ffff0a7224 */ /* 0x000fe400010e0602 */
[----:B------:R-:W-:Y:S01]  /*1a80*/  IMAD.MOV R43, RZ, RZ, -R43 ;  /* 0x000000ffff2b7224 */ /* 0x000fe200078e0a2b */
[----:B0-----:R-:W-:-:S04]  /*1a90*/  LEA R8, P1, R9, UR4, 0x3 ;  /* 0x0000000409087c11 */ /* 0x001fc8000f8218ff */
[----:B------:R-:W-:Y:S02]  /*1aa0*/  IADD3 R8, P2, PT, R8, 0x8000, RZ ;  /* 0x0000800008087810 */ /* 0x000fe40007f5e0ff */
[----:B------:R-:W-:-:S05]  /*1ab0*/  LEA.HI.X R9, R9, UR5, R10, 0x3, P1 ;  /* 0x0000000509097c11 */ /* 0x000fca00088f1c0a */
[----:B------:R-:W-:-:S07]  /*1ac0*/  IMAD.X R9, RZ, RZ, R9, P2 ;  /* 0x000000ffff097224 */ /* 0x000fce00010e0609 */
.L_x_82:
[----:B------:R-:W2:Y:S04]  /*1ad0*/  LDG.E.64 R10, desc[UR6][R8.64+-0x8000] ;  /* 0xff800006080a7981 */ /* 0x000ea8000c1e1b00 */
[----:B------:R-:W3:Y:S04]  /*1ae0*/  LDG.E.64 R12, desc[UR6][R8.64+-0x7000] ;  /* 0xff900006080c7981 */ /* 0x000ee8000c1e1b00 */
[----:B------:R-:W4:Y:S04]  /*1af0*/  LDG.E.64 R14, desc[UR6][R8.64+-0x6000] ;  /* 0xffa00006080e7981 */ /* 0x000f28000c1e1b00 */
[----:B------:R-:W5:Y:S04]  /*1b00*/  LDG.E.64 R16, desc[UR6][R8.64+-0x5000] ;  /* 0xffb0000608107981 */ /* 0x000f68000c1e1b00 */
        /* <DEDUP_REMOVED lines=11> */
[----:B------:R0:W5:Y:S01]  /*1bc0*/  LDG.E.64 R40, desc[UR6][R8.64+0x7000] ;  /* 0x0070000608287981 */ /* 0x000162000c1e1b00 */
[----:B------:R-:W-:-:S02]  /*1bd0*/  VIADD R43, R43, 0x10 ;  /* 0x000000102b2b7836 */ /* 0x000fc40000000000 */
        /* <DEDUP_REMOVED lines=21> */
.L_x_81:
[----:B------:R-:W-:Y:S05]  /*1d30*/  BSYNC.RECONVERGENT B2 ;  /* 0x0000000000027941 */ /* 0x000fea0003800200 */
.L_x_80:
[----:B------:R-:W-:Y:S05]  /*1d40*/  @!P0 BRA `(.L_x_79) ;  /* 0x0000000400048947 */ /* 0x000fea0003800000 */
[----:B------:R-:W-:Y:S01]  /*1d50*/  ISETP.GE.U32.AND P1, PT, R5, 0x8, PT ;  /* 0x000000080500780c */ /* 0x000fe20003f26070 */
[----:B------:R-:W-:Y:S01]  /*1d60*/  BSSY.RECONVERGENT B2, `(.L_x_83) ;  /* 0x000001a000027945 */ /* 0x000fe20003800200 */
[----:B------:R-:W-:-:S04]  /*1d70*/  LOP3.LUT R26, R4, 0x7, RZ, 0xc0, !PT ;  /* 0x00000007041a7812 */ /* 0x000fc800078ec0ff */
[----:B------:R-:W-:-:S07]  /*1d80*/  ISETP.NE.AND P0, PT, R26, RZ, PT ;  /* 0x000000ff1a00720c */ /* 0x000fce0003f05270 */
[----:B------:R-:W-:Y:S06]  /*1d90*/  @!P1 BRA `(.L_x_84) ;  /* 0x0000000000589947 */ /* 0x000fec0003800000 */
[----:B------:R-:W0:Y:S01]  /*1da0*/  LDCU.64 UR4, c[0x0][0x380] ;  /* 0x00007000ff0477ac */ /* 0x000e220008000a00 */
[----:B------:R-:W-:-:S05]  /*1db0*/  IADD3 R5, P1, PT, R42, R3, RZ ;  /* 0x000000032a057210 */ /* 0x000fca0007f3e0ff */
[----:B------:R-:W-:Y:S01]  /*1dc0*/  IMAD.X R10, RZ, RZ, R2, P1 ;  /* 0x000000ffff0a7224 */ /* 0x000fe200008e0602 */
[----:B0-----:R-:W-:-:S04]  /*1dd0*/  LEA R8, P1, R5, UR4, 0x3 ;  /* 0x0000000405087c11 */ /* 0x001fc8000f8218ff */
        /* <DEDUP_REMOVED lines=18> */
.L_x_84:
[----:B------:R-:W-:Y:S05]  /*1f00*/  BSYNC.RECONVERGENT B2 ;  /* 0x0000000000027941 */ /* 0x000fea0003800200 */
.L_x_83:
        /* <DEDUP_REMOVED lines=20> */
.L_x_86:
[----:B------:R-:W-:Y:S05]  /*2050*/  BSYNC.RECONVERGENT B2 ;  /* 0x0000000000027941 */ /* 0x000fea0003800200 */
.L_x_85:
[----:B------:R-:W-:Y:S05]  /*2060*/  @!P0 BRA `(.L_x_79) ;  /* 0x00000000003c8947 */ /* 0x000fea0003800000 */
[----:B------:R-:W0:Y:S01]  /*2070*/  LDCU.64 UR4, c[0x0][0x380] ;  /* 0x00007000ff0477ac */ /* 0x000e220008000a00 */
[----:B------:R-:W-:Y:S01]  /*2080*/  IADD3 R3, P0, PT, R42, R3, RZ ;  /* 0x000000032a037210 */ /* 0x000fe20007f1e0ff */
[----:B------:R-:W-:-:S04]  /*2090*/  IMAD.MOV R4, RZ, RZ, -R16 ;  /* 0x000000ffff047224 */ /* 0x000fc800078e0a10 */
[----:B------:R-:W-:Y:S01]  /*20a0*/  IMAD.X R2, RZ, RZ, R2, P0 ;  /* 0x000000ffff027224 */ /* 0x000fe200000e0602 */
[----:B0-----:R-:W-:-:S04]  /*20b0*/  LEA R5, P1, R3, UR4, 0x3 ;  /* 0x0000000403057c11 */ /* 0x001fc8000f8218ff */
[----:B------:R-:W-:-:S09]  /*20c0*/  LEA.HI.X R8, R3, UR5, R2, 0x3, P1 ;  /* 0x0000000503087c11 */ /* 0x000fd200088f1c02 */
.L_x_87:
        /* <DEDUP_REMOVED lines=9> */
.L_x_79:
[----:B------:R-:W-:Y:S05]  /*2160*/  BSYNC.RECONVERGENT B1 ;  /* 0x0000000000017941 */ /* 0x000fea0003800200 */
.L_x_77:
        /* <DEDUP_REMOVED lines=40> */
[----:B------:R-:W-:-:S03]  /*23f0*/  FSEL R5, R5, R3, P0 ;  /* 0x0000000305057208 */ /* 0x000fc60000000000 */
[----:B0-----:R-:W-:Y:S02]  /*2400*/  IMAD.MOV.U32 R2, RZ, RZ, R0 ;  /* 0x000000ffff027224 */ /* 0x001fe400078e0000 */
[----:B------:R-:W-:-:S04]  /*2410*/  IMAD.MOV.U32 R3, RZ, RZ, R5 ;  /* 0x000000ffff037224 */ /* 0x000fc800078e0005 */
[----:B------:R-:W-:Y:S05]  /*2420*/  @P1 BRA `(.L_x_75) ;  /* 0x0000000000681947 */ /* 0x000fea0003800000 */
        /* <DEDUP_REMOVED lines=26> */
.L_x_75:
[----:B------:R-:W-:Y:S05]  /*25d0*/  BSYNC.RECONVERGENT B0 ;  /* 0x0000000000007941 */ /* 0x000fea0003800200 */
.L_x_60:
[----:B------:R-:W-:Y:S05]  /*25e0*/  @P1 EXIT ;  /* 0x000000000000194d */ /* 0x000fea0003800000 */
[----:B------:R-:W0:Y:S01]  /*25f0*/  LDCU.64 UR4, c[0x0][0x3a0] ;  /* 0x00007400ff0477ac */ /* 0x000e220008000a00 */
[----:B------:R-:W1:Y:S01]  /*2600*/  LDC.64 R4, c[0x0][0x388] ;  /* 0x0000e200ff047b82 */ /* 0x000e620000000a00 */
[----:B0-----:R-:W-:-:S07]  /*2610*/  DADD R2, R2, UR4 ;  /* 0x0000000402027e29 */ /* 0x001fce0008000000 */
[----:B-1----:R-:W-:Y:S01]  /*2620*/  STG.E.64 desc[UR6][R4.64], R2 ;  /* 0x0000000204007986 */ /* 0x002fe2000c101b06 */
[----:B------:R-:W-:Y:S05]  /*2630*/  EXIT ;  /* 0x000000000000794d */ /* 0x000fea0003800000 */
.L_x_88:
        /* <DEDUP_REMOVED lines=12> */
.L_x_296:


//--------------------- .text._ZN3cub18CUB_300001_SM_10006detail6reduce28DeviceReduceSingleTileKernelINS2_10policy_hubIdjN4cuda3std3__44plusIdEEE10Policy1000EPdSC_iS9_ddNS7_10__identityEEEvT0_T1_T2_T3_T4_T6_ --------------------------
	.section	.text._ZN3cub18CUB_300001_SM_10006detail6reduce28DeviceReduceSingleTileKernelINS2_10policy_hubIdjN4cuda3std3__44plusIdEEE10Policy1000EPdSC_iS9_ddNS7_10__identityEEEvT0_T1_T2_T3_T4_T6_,"ax",@progbits
	.align	128
        .global         _ZN3cub18CUB_300001_SM_10006detail6reduce28DeviceReduceSingleTileKernelINS2_10policy_hubIdjN4cuda3std3__44plusIdEEE10Policy1000EPdSC_iS9_ddNS7_10__identityEEEvT0_T1_T2_T3_T4_T6_
        .type           _ZN3cub18CUB_300001_SM_10006detail6reduce28DeviceReduceSingleTileKernelINS2_10policy_hubIdjN4cuda3std3__44plusIdEEE10Policy1000EPdSC_iS9_ddNS7_10__identityEEEvT0_T1_T2_T3_T4_T6_,@function
        .size           _ZN3cub18CUB_300001_SM_10006detail6reduce28DeviceReduceSingleTileKernelINS2_10policy_hubIdjN4cuda3std3__44plusIdEEE10Policy1000EPdSC_iS9_ddNS7_10__identityEEEvT0_T1_T2_T3_T4_T6_,(.L_x_297 - _ZN3cub18CUB_300001_SM_10006detail6reduce28DeviceReduceSingleTileKernelINS2_10policy_hubIdjN4cuda3std3__44plusIdEEE10Policy1000EPdSC_iS9_ddNS7_10__identityEEEvT0_T1_T2_T3_T4_T6_)
        .other          _ZN3cub18CUB_300001_SM_10006detail6reduce28DeviceReduceSingleTileKernelINS2_10policy_hubIdjN4cuda3std3__44plusIdEEE10Policy1000EPdSC_iS9_ddNS7_10__identityEEEvT0_T1_T2_T3_T4_T6_,@"STO_CUDA_ENTRY STV_DEFAULT"
_ZN3cub18CUB_300001_SM_10006detail6reduce28DeviceReduceSingleTileKernelINS2_10policy_hubIdjN4cuda3std3__44plusIdEEE10Policy1000EPdSC_iS9_ddNS7_10__identityEEEvT0_T1_T2_T3_T4_T6_:
.text._ZN3cub18CUB_300001_SM_10006detail6reduce28DeviceReduceSingleTileKernelINS2_10policy_hubIdjN4cuda3std3__44plusIdEEE10Policy1000EPdSC_iS9_ddNS7_10__identityEEEvT0_T1_T2_T3_T4_T6_:
        /* <DEDUP_REMOVED lines=13> */
.L_x_89:
        /* <DEDUP_REMOVED lines=13> */
.L_x_93:
[----:B------:R-:W-:Y:S05]  /*01a0*/  BSYNC.RECONVERGENT B1 ;  /* 0x0000000000017941 */ /* 0x000fea0003800200 */
.L_x_92:
[----:B------:R-:W-:Y:S01]  /*01b0*/  ISETP.GE.AND P0, PT, R5, R4, PT ;  /* 0x000000040500720c */ /* 0x000fe20003f06270 */
[----:B------:R-:W-:-:S12]  /*01c0*/  BSSY.RECONVERGENT B1, `(.L_x_94) ;  /* 0x0000078000017945 */ /* 0x000fd80003800200 */
[----:B------:R-:W-:Y:S05]  /*01d0*/  @P0 BRA `(.L_x_95) ;  /* 0x0000000400d80947 */ /* 0x000fea0003800000 */
[----:B------:R-:W-:Y:S01]  /*01e0*/  LOP3.LUT R9, RZ, R5, RZ, 0x33, !PT ;  /* 0x00000005ff097212 */ /* 0x000fe200078e33ff */
[----:B------:R-:W-:Y:S04]  /*01f0*/  BSSY.RECONVERGENT B2, `(.L_x_96) ;  /* 0x0000019000027945 */ /* 0x000fe80003800200 */
[----:B------:R-:W-:-:S04]  /*0200*/  IMAD.IADD R9, R9, 0x1, R4 ;  /* 0x0000000109097824 */ /* 0x000fc800078e0204 */
[C---:B------:R-:W-:Y:S01]  /*0210*/  IMAD.HI.U32 R0, R9.reuse, -0x33333333, RZ ;  /* 0xcccccccd09007827 */ /* 0x040fe200078e00ff */
[----:B------:R-:W-:-:S04]  /*0220*/  ISETP.GE.U32.AND P0, PT, R9, 0x780, PT ;  /* 0x000007800900780c */ /* 0x000fc80003f06070 */
[----:B------:R-:W-:-:S04]  /*0230*/  SHF.R.U32.HI R0, RZ, 0x9, R0 ;  /* 0x00000009ff007819 */ /* 0x000fc80000011600 */
[----:B------:R-:W-:-:S04]  /*0240*/  LOP3.LUT R2, R0, 0x3, RZ, 0xc0, !PT ;  /* 0x0000000300027812 */ /* 0x000fc800078ec0ff */
[----:B------:R-:W-:-:S13]  /*0250*/  ISETP.NE.AND P1, PT, R2, 0x3, PT ;  /* 0x000000030200780c */ /* 0x000fda0003f25270 */
[----:B------:R-:W-:Y:S05]  /*0260*/  @!P1 BRA `(.L_x_97) ;  /* 0x0000000000449947 */ /* 0x000fea0003800000 */
[----:B------:R-:W0:Y:S01]  /*0270*/  LDC.64 R8, c[0x0][0x380] ;  /* 0x0000e000ff087b82 */ /* 0x000e220000000a00 */
[----:B------:R-:W-:-:S05]  /*0280*/  VIADD R0, R0, 0x1 ;  /* 0x0000000100007836 */ /* 0x000fca0000000000 */
[----:B------:R-:W-:-:S05]  /*0290*/  LOP3.LUT R0, R0, 0x3, RZ, 0xc0, !PT ;  /* 0x0000000300007812 */ /* 0x000fca00078ec0ff */
[----:B------:R-:W-:Y:S02]  /*02a0*/  IMAD.MOV R0, RZ, RZ, -R0 ;  /* 0x000000ffff007224 */ /* 0x000fe400078e0a00 */
[----:B0-----:R-:W-:-:S04]  /*02b0*/  IMAD.WIDE.U32 R8, R5, 0x8, R8 ;  /* 0x0000000805087825 */ /* 0x001fc800078e0008 */
[----:B------:R-:W-:Y:S02]  /*02c0*/  IMAD.MOV.U32 R2, RZ, RZ, R8 ;  /* 0x000000ffff027224 */ /* 0x000fe400078e0008 */
[----:B------:R-:W-:-:S07]  /*02d0*/  IMAD.MOV.U32 R11, RZ, RZ, R9 ;  /* 0x000000ffff0b7224 */ /* 0x000fce00078e0009 */
.L_x_98:
        /* <DEDUP_REMOVED lines=10> */
.L_x_97:
[----:B------:R-:W-:Y:S05]  /*0380*/  BSYNC.RECONVERGENT B2 ;  /* 0x0000000000027941 */ /* 0x000fea0003800200 */
.L_x_96:
        /* <DEDUP_REMOVED lines=8> */
.L_x_101:
        /* <DEDUP_REMOVED lines=43> */
.L_x_100:
[----:B------:R-:W-:Y:S05]  /*06c0*/  BSYNC.RECONVERGENT B2 ;  /* 0x0000000000027941 */ /* 0x000fea0003800200 */
.L_x_99:
        /* <DEDUP_REMOVED lines=26> */
.L_x_103:
[----:B------:R-:W-:Y:S05]  /*0870*/  BSYNC.RECONVERGENT B2 ;  /* 0x0000000000027941 */ /* 0x000fea0003800200 */
.L_x_102:
        /* <DEDUP_REMOVED lines=12> */
.L_x_95:
[----:B------:R-:W-:Y:S05]  /*0940*/  BSYNC.RECONVERGENT B1 ;  /* 0x0000000000017941 */ /* 0x000fea0003800200 */
.L_x_94:
        /* <DEDUP_REMOVED lines=47> */
[----:B------:R-:W0:Y:S04]  /*0c40*/  LDS.128 R8, [UR4+0x20] ;  /* 0x00002004ff087984 */ /* 0x000e280008000c00 */
[----:B------:R-:W1:Y:S04]  /*0c50*/  LDS.128 R16, [UR4+0x30] ;  /* 0x00003004ff107984 */ /* 0x000e680008000c00 */
[----:B--2---:R-:W2:Y:S01]  /*0c60*/  LDS.128 R4, [UR4+0x40] ;  /* 0x00004004ff047984 */ /* 0x004ea20008000c00 */
[----:B0-----:R-:W-:-:S03]  /*0c70*/  DADD R8, R12, R8 ;  /* 0x000000000c087229 */ /* 0x001fc60000000008 */
[----:B------:R-:W-:Y:S05]  /*0c80*/  LDS.128 R12, [UR4+0x60] ;  /* 0x00006004ff0c7984 */ /* 0x000fea0008000c00 */
[----:B------:R-:W-:Y:S02]  /*0c90*/  DADD R2, R8, R10 ;  /* 0x0000000008027229 */ /* 0x000fe4000000000a */
[----:B------:R-:W0:Y:S06]  /*0ca0*/  LDS.128 R8, [UR4+0x50] ;  /* 0x00005004ff087984 */ /* 0x000e2c0008000c00 */
[----:B-1----:R-:W-:-:S08]  /*0cb0*/  DADD R2, R2, R16 ;  /* 0x0000000002027229 */ /* 0x002fd00000000010 */
[----:B------:R-:W-:-:S08]  /*0cc0*/  DADD R2, R2, R18 ;  /* 0x0000000002027229 */ /* 0x000fd00000000012 */
[----:B--2---:R-:W-:-:S08]  /*0cd0*/  DADD R2, R2, R4 ;  /* 0x0000000002027229 */ /* 0x004fd00000000004 */
[----:B------:R-:W-:Y:S01]  /*0ce0*/  DADD R2, R2, R6 ;  /* 0x0000000002027229 */ /* 0x000fe20000000006 */
[----:B------:R-:W1:Y:S07]  /*0cf0*/  LDS.128 R4, [UR4+0x70] ;  /* 0x00007004ff047984 */ /* 0x000e6e0008000c00 */
[----:B0-----:R-:W-:-:S08]  /*0d00*/  DADD R2, R2, R8 ;  /* 0x0000000002027229 */ /* 0x001fd00000000008 */
[----:B------:R-:W-:Y:S01]  /*0d10*/  DADD R2, R2, R10 ;  /* 0x0000000002027229 */ /* 0x000fe2000000000a */
[----:B------:R-:W0:Y:S07]  /*0d20*/  LDS.128 R8, [UR4+0x80] ;  /* 0x00008004ff087984 */ /* 0x000e2e0008000c00 */
[----:B------:R-:W-:-:S08]  /*0d30*/  DADD R2, R2, R12 ;  /* 0x0000000002027229 */ /* 0x000fd0000000000c */
[----:B------:R-:W-:Y:S01]  /*0d40*/  DADD R2, R2, R14 ;  /* 0x0000000002027229 */ /* 0x000fe2000000000e */
[----:B------:R-:W2:Y:S07]  /*0d50*/  LDS.128 R12, [UR4+0x90] ;  /* 0x00009004ff0c7984 */ /* 0x000eae0008000c00 */
[----:B-1----:R-:W-:-:S08]  /*0d60*/  DADD R2, R2, R4 ;  /* 0x0000000002027229 */ /* 0x002fd00000000004 */
[----:B------:R-:W-:Y:S01]  /*0d70*/  DADD R2, R2, R6 ;  /* 0x0000000002027229 */ /* 0x000fe20000000006 */
[----:B------:R-:W1:Y:S07]  /*0d80*/  LDS.128 R4, [UR4+0xa0] ;  /* 0x0000a004ff047984 */ /* 0x000e6e0008000c00 */
[----:B0-----:R-:W-:Y:S01]  /*0d90*/  DADD R2, R2, R8 ;  /* 0x0000000002027229 */ /* 0x001fe20000000008 */
[----:B------:R-:W0:Y:S07]  /*0da0*/  LDS.64 R8, [UR4+0xb0] ;  /* 0x0000b004ff087984 */ /* 0x000e2e0008000a00 */
[----:B------:R-:W-:-:S08]  /*0db0*/  DADD R2, R2, R10 ;  /* 0x0000000002027229 */ /* 0x000fd0000000000a */
[----:B--2---:R-:W-:-:S08]  /*0dc0*/  DADD R2, R2, R12 ;  /* 0x0000000002027229 */ /* 0x004fd0000000000c */
[----:B------:R-:W-:-:S08]  /*0dd0*/  DADD R2, R2, R14 ;  /* 0x0000000002027229 */ /* 0x000fd0000000000e */
[----:B-1----:R-:W-:-:S08]  /*0de0*/  DADD R2, R2, R4 ;  /* 0x0000000002027229 */ /* 0x002fd00000000004 */
[----:B------:R-:W-:-:S08]  /*0df0*/  DADD R2, R2, R6 ;  /* 0x0000000002027229 */ /* 0x000fd00000000006 */
[----:B0-----:R-:W-:Y:S01]  /*0e00*/  DADD R12, R2, R8 ;  /* 0x00000000020c7229 */ /* 0x001fe20000000008 */
[----:B------:R-:W-:Y:S10]  /*0e10*/  BRA `(.L_x_105) ;  /* 0x0000001800487947 */ /* 0x000ff40003800000 */
.L_x_104:
        /* <DEDUP_REMOVED lines=32> */
[----:B------:R-:W-:Y:S01]  /*1020*/  VIADD R0, R2, 0x10 ;  /* 0x0000001002007836 */ /* 0x000fe20000000000 */
[----:B------:R-:W-:Y:S02]  /*1030*/  @!P1 SHF.R.U32.HI R2, RZ, 0x2, R3 ;  /* 0x00000002ff029819 */ /* 0x000fe40000011603 */
[----:B------:R-:W1:Y:S02]  /*1040*/  SHFL.DOWN PT, R7, R11, 0x8, R5 ;  /* 0x090000000b077989 */ /* 0x000e6400000e0005 */
[----:B------:R-:W-:Y:S01]  /*1050*/  @!P1 LOP3.LUT R2, R2, 0xf8, RZ, 0xc0, !PT ;  /* 0x000000f802029812 */ /* 0x000fe200078ec0ff */
[----:B-1----:R-:W-:-:S10]  /*1060*/  DADD R6, R6, R10 ;  /* 0x0000000006067229 */ /* 0x002fd4000000000a */
[----:B------:R-:W-:Y:S02]  /*1070*/  FSEL R8, R10, R6, P0 ;  /* 0x000000060a087208 */ /* 0x000fe40000000000 */
[----:B------:R-:W-:Y:S02]  /*1080*/  FSEL R9, R11, R7, P0 ;  /* 0x000000070b097208 */ /* 0x000fe40000000000 */
[----:B------:R-:W-:Y:S01]  /*1090*/  @!P1 MOV R10, 0x400 ;  /* 0x00000400000a9802 */ /* 0x000fe20000000f00 */
[----:B------:R-:W-:Y:S01]  /*10a0*/  SHFL.DOWN PT, R6, R8, 0x10, R5 ;  /* 0x0a00000008067989 */ /* 0x000fe200000e0005 */
[----:B------:R-:W-:Y:S02]  /*10b0*/  ISETP.GT.AND P0, PT, R0, R5, PT ;  /* 0x000000050000720c */ /* 0x000fe40003f04270 */
[----:B0-----:R-:W-:Y:S01]  /*10c0*/  @!P1 LEA R11, R13, R10, 0x18 ;  /* 0x0000000a0d0b9211 */ /* 0x001fe200078ec0ff */
        /* <DEDUP_REMOVED lines=13> */
[----:B------:R-:W0:Y:S04]  /*11a0*/  LDS.128 R16, [UR4+0x20] ;  /* 0x00002004ff107984 */ /* 0x000e280008000c00 */
[----:B-1----:R-:W1:Y:S01]  /*11b0*/  LDS.128 R8, [UR4+0x30] ;  /* 0x00003004ff087984 */ /* 0x002e620008000c00 */
[----:B0-----:R-:W-:-:S10]  /*11c0*/  DADD R16, R12, R16 ;  /* 0x000000000c107229 */ /* 0x001fd40000000010 */
[----:B------:R-:W-:Y:S02]  /*11d0*/  FSEL R2, R16, R12, P1 ;  /* 0x0000000c10027208 */ /* 0x000fe40000800000 */
[----:B------:R-:W-:Y:S02]  /*11e0*/  FSEL R3, R17, R13, P1 ;  /* 0x0000000d11037208 */ /* 0x000fe40000800000 */
[----:B------:R-:W-:Y:S01]  /*11f0*/  ISETP.GT.AND P1, PT, R4, 0x40, PT ;  /* 0x000000400400780c */ /* 0x000fe20003f24270 */
[----:B------:R-:W0:Y:S03]  /*1200*/  LDS.128 R12, [UR4+0x40] ;  /* 0x00004004ff0c7984 */ /* 0x000e260008000c00 */
        /* <DEDUP_REMOVED lines=65> */
[----:B------:R-:W1:Y:S01]  /*1620*/  LDS.64 R2, [UR4+0xb0] ;  /* 0x0000b004ff027984 */ /* 0x000e620008000a00 */
        /* <DEDUP_REMOVED lines=11> */
[----:B------:R-:W-:Y:S01]  /*16e0*/  FSEL R13, R3, R7, P1 ;  /* 0x00000007030d7208 */ /* 0x000fe20000800000 */
[----:B------:R-:W-:Y:S06]  /*16f0*/  BRA `(.L_x_105) ;  /* 0x0000001000107947 */ /* 0x000fec0003800000 */
.L_x_91:
[----:B------:R-:W0:Y:S01]  /*1700*/  S2R R0, SR_TID.X ;  /* 0x0000000000007919 */ /* 0x000e220000002100 */
[----:B------:R-:W0:Y:S02]  /*1710*/  LDC.64 R6, c[0x0][0x380] ;  /* 0x0000e000ff067b82 */ /* 0x000e240000000a00 */
[----:B0-----:R-:W-:-:S05]  /*1720*/  IMAD.WIDE.U32 R6, R0, 0x8, R6 ;  /* 0x0000000800067825 */ /* 0x001fca00078e0006 */
[----:B------:R-:W2:Y:S04]  /*1730*/  LDG.E.64.CONSTANT R20, desc[UR6][R6.64] ;  /* 0x0000000606147981 */ /* 0x000ea8000c1e9b00 */
[----:B------:R-:W2:Y:S04]  /*1740*/  LDG.E.64.CONSTANT R2, desc[UR6][R6.64+0x1400] ;  /* 0x0014000606027981 */ /* 0x000ea8000c1e9b00 */
[----:B------:R-:W3:Y:S04]  /*1750*/  LDG.E.64.CONSTANT R8, desc[UR6][R6.64+0x2800] ;  /* 0x0028000606087981 */ /* 0x000ee8000c1e9b00 */
[----:B------:R-:W4:Y:S04]  /*1760*/  LDG.E.64.CONSTANT R10, desc[UR6][R6.64+0x3c00] ;  /* 0x003c0006060a7981 */ /* 0x000f28000c1e9b00 */
[----:B------:R-:W5:Y:S04]  /*1770*/  LDG.E.64.CONSTANT R12, desc[UR6][R6.64+0x5000] ;  /* 0x00500006060c7981 */ /* 0x000f68000c1e9b00 */
[----:B------:R-:W5:Y:S04]  /*1780*/  LDG.E.64.CONSTANT R14, desc[UR6][R6.64+0x6400] ;  /* 0x00640006060e7981 */ /* 0x000f68000c1e9b00 */
[----:B------:R-:W5:Y:S04]  /*1790*/  LDG.E.64.CONSTANT R16, desc[UR6][R6.64+0x7800] ;  /* 0x0078000606107981 */ /* 0x000f68000c1e9b00 */
[----:B------:R-:W5:Y:S01]  /*17a0*/  LDG.E.64.CONSTANT R18, desc[UR6][R6.64+0x8c00] ;  /* 0x008c000606127981 */ /* 0x000f62000c1e9b00 */
[----:B------:R-:W-:Y:S01]  /*17b0*/  ISETP.GE.U32.AND P0, PT, R4, 0x2800, PT ;  /* 0x000028000400780c */ /* 0x000fe20003f06070 */
[----:B--2---:R-:W-:-:S08]  /*17c0*/  DADD R2, R20, R2 ;  /* 0x0000000014027229 */ /* 0x004fd00000000002 */
[----:B---3--:R-:W-:Y:S01]  /*17d0*/  DADD R2, R8, R2 ;  /* 0x0000000008027229 */ /* 0x008fe20000000002 */
[----:B------:R-:W-:-:S07]  /*17e0*/  IMAD.MOV.U32 R9, RZ, RZ, 0x1400 ;  /* 0x00001400ff097424 */ /* 0x000fce00078e00ff */
[----:B----4-:R-:W-:-:S08]  /*17f0*/  DADD R2, R10, R2 ;  /* 0x000000000a027229 */ /* 0x010fd00000000002 */
[----:B-----5:R-:W-:-:S08]  /*1800*/  DADD R2, R12, R2 ;  /* 0x000000000c027229 */ /* 0x020fd00000000002 */
[----:B------:R-:W-:-:S08]  /*1810*/  DADD R2, R14, R2 ;  /* 0x000000000e027229 */ /* 0x000fd00000000002 */
[----:B------:R-:W-:-:S08]  /*1820*/  DADD R2, R16, R2 ;  /* 0x0000000010027229 */ /* 0x000fd00000000002 */
[----:B------:R-:W-:Y:S01]  /*1830*/  DADD R2, R18, R2 ;  /* 0x0000000012027229 */ /* 0x000fe20000000002 */
[----:B------:R-:W-:Y:S10]  /*1840*/  @!P0 BRA `(.L_x_106) ;  /* 0x00000000006c8947 */ /* 0x000ff40003800000 */
[----:B------:R-:W0:Y:S01]  /*1850*/  LDC R26, c[0x0][0x390] ;  /* 0x0000e400ff1a7b82 */ /* 0x000e220000000800 */
[----:B------:R-:W-:Y:S02]  /*1860*/  VIADD R8, R4, 0xffffec00 ;  /* 0xffffec0004087836 */ /* 0x000fe40000000000 */
[----:B------:R-:W-:-:S07]  /*1870*/  IMAD.MOV.U32 R9, RZ, RZ, 0x1400 ;  /* 0x00001400ff097424 */ /* 0x000fce00078e00ff */
.L_x_108:
[----:B------:R-:W-:-:S05]  /*1880*/  IMAD.WIDE R12, R9, 0x8, R6 ;  /* 0x00000008090c7825 */ /* 0x000fca00078e0206 */
[----:B------:R-:W2:Y:S04]  /*1890*/  LDG.E.64.CONSTANT R4, desc[UR6][R12.64] ;  /* 0x000000060c047981 */ /* 0x000ea8000c1e9b00 */
[----:B------:R-:W3:Y:S04]  /*18a0*/  LDG.E.64.CONSTANT R14, desc[UR6][R12.64+0x1400] ;  /* 0x001400060c0e7981 */ /* 0x000ee8000c1e9b00 */
[----:B------:R-:W4:Y:S04]  /*18b0*/  LDG.E.64.CONSTANT R16, desc[UR6][R12.64+0x2800] ;  /* 0x002800060c107981 */ /* 0x000f28000c1e9b00 */
[----:B------:R-:W5:Y:S04]  /*18c0*/  LDG.E.64.CONSTANT R18, desc[UR6][R12.64+0x3c00] ;  /* 0x003c00060c127981 */ /* 0x000f68000c1e9b00 */
        /* <DEDUP_REMOVED lines=8> */
[----:B------:R-:W-:-:S08]  /*1950*/  DADD R4, R20, R4 ;  /* 0x0000000014047229 */ /* 0x000fd00000000004 */
[----:B------:R-:W-:Y:S01]  /*1960*/  DADD R22, R22, R4 ;  /* 0x0000000016167229 */ /* 0x000fe20000000004 */
[----:B0-----:R-:W-:-:S04]  /*1970*/  IMAD.MOV.U32 R4, RZ, RZ, R26 ;  /* 0x000000ffff047224 */ /* 0x001fc800078e001a */
[----:B------:R-:W-:-:S03]  /*1980*/  IMAD.IADD R2, R4, 0x1, -R9 ;  /* 0x0000000104027824 */ /* 0x000fc600078e0a09 */
[----:B------:R-:W-:Y:S02]  /*1990*/  DADD R22, R24, R22 ;  /* 0x0000000018167229 */ /* 0x000fe40000000016 */
[----:B------:R-:W-:-:S06]  /*19a0*/  ISETP.GE.AND P0, PT, R2, 0x1400, PT ;  /* 0x000014000200780c */ /* 0x000fcc0003f06270 */
[----:B------:R-:W-:-:S07]  /*19b0*/  DADD R2, R10, R22 ;  /* 0x000000000a027229 */ /* 0x000fce0000000016 */
[----:B------:R-:W-:Y:S05]  /*19c0*/  @!P0 BRA `(.L_x_107) ;  /* 0x0000000800348947 */ /* 0x000fea0003800000 */
[----:B------:R-:W-:-:S05]  /*19d0*/  VIADD R9, R9, 0x1400 ;  /* 0x0000140009097836 */ /* 0x000fca0000000000 */
[----:B------:R-:W-:-:S13]  /*19e0*/  ISETP.GT.AND P0, PT, R9, R8, PT ;  /* 0x000000080900720c */ /* 0x000fda0003f04270 */
[----:B------:R-:W-:Y:S05]  /*19f0*/  @!P0 BRA `(.L_x_108) ;  /* 0xfffffffc00a08947 */ /* 0x000fea000383ffff */
.L_x_106:
[----:B------:R-:W-:-:S13]  /*1a00*/  ISETP.GE.AND P0, PT, R9, R4, PT ;  /* 0x000000040900720c */ /* 0x000fda0003f06270 */
[----:B------:R-:W-:Y:S05]  /*1a10*/  @P0 BRA `(.L_x_107) ;  /* 0x0000000800200947 */ /* 0x000fea0003800000 */
[----:B------:R-:W-:Y:S01]  /*1a20*/  IMAD.IADD R39, R4, 0x1, -R9 ;  /* 0x0000000104277824 */ /* 0x000fe200078e0a09 */
[----:B------:R-:W-:Y:S04]  /*1a30*/  BSSY.RECONVERGENT B1, `(.L_x_107) ;  /* 0x0000086000017945 */ /* 0x000fe80003800200 */
[----:B------:R-:W-:-:S13]  /*1a40*/  ISETP.GE.AND P0, PT, R0, R39, PT ;  /* 0x000000270000720c */ /* 0x000fda0003f06270 */
[----:B------:R-:W-:Y:S05]  /*1a50*/  @P0 BRA `(.L_x_109) ;  /* 0x00000008000c0947 */ /* 0x000fea0003800000 */
[----:B------:R-:W-:Y:S01]  /*1a60*/  LOP3.LUT R5, RZ, R0, RZ, 0x33, !PT ;  /* 0x00000000ff057212 */ /* 0x000fe200078e33ff */
[----:B------:R-:W-:Y:S01]  /*1a70*/  BSSY.RECONVERGENT B2, `(.L_x_110) ;  /* 0x0000017000027945 */ /* 0x000fe20003800200 */
[----:B------:R-:W-:Y:S02]  /*1a80*/  IMAD.MOV.U32 R38, RZ, RZ, R0 ;  /* 0x000000ffff267224 */ /* 0x000fe400078e0000 */
[----:B------:R-:W-:-:S04]  /*1a90*/  IADD3 R5, PT, PT, -R9, R4, R5 ;  /* 0x0000000409057210 */ /* 0x000fc80007ffe105 */
[C---:B------:R-:W-:Y:S01]  /*1aa0*/  ISETP.GE.U32.AND P1, PT, R5.reuse, 0x780, PT ;  /* 0x000007800500780c */ /* 0x040fe20003f26070 */
[----:B------:R-:W-:-:S05]  /*1ab0*/  IMAD.HI.U32 R4, R5, -0x33333333, RZ ;  /* 0xcccccccd05047827 */ /* 0x000fca00078e00ff */
[----:B------:R-:W-:-:S04]  /*1ac0*/  SHF.R.U32.HI R4, RZ, 0x9, R4 ;  /* 0x00000009ff047819 */ /* 0x000fc80000011604 */
[----:B------:R-:W-:-:S04]  /*1ad0*/  LOP3.LUT R6, R4, 0x3, RZ, 0xc0, !PT ;  /* 0x0000000304067812 */ /* 0x000fc800078ec0ff */
[----:B------:R-:W-:-:S13]  /*1ae0*/  ISETP.NE.AND P0, PT, R6, 0x3, PT ;  /* 0x000000030600780c */ /* 0x000fda0003f05270 */
[----:B------:R-:W-:Y:S05]  /*1af0*/  @!P0 BRA `(.L_x_111) ;  /* 0x0000000000388947 */ /* 0x000fea0003800000 */
[----:B------:R-:W0:Y:S01]  /*1b00*/  LDC.64 R6, c[0x0][0x380] ;  /* 0x0000e000ff067b82 */ /* 0x000e220000000a00 */
[----:B------:R-:W-:Y:S02]  /*1b10*/  VIADD R4, R4, 0x1 ;  /* 0x0000000104047836 */ /* 0x000fe40000000000 */
[----:B------:R-:W-:Y:S02]  /*1b20*/  IMAD.IADD R11, R0, 0x1, R9 ;  /* 0x00000001000b7824 */ /* 0x000fe400078e0209 */
[----:B------:R-:W-:Y:S01]  /*1b30*/  IMAD.MOV.U32 R38, RZ, RZ, R0 ;  /* 0x000000ffff267224 */ /* 0x000fe200078e0000 */
[----:B------:R-:W-:-:S05]  /*1b40*/  LOP3.LUT R4, R4, 0x3, RZ, 0xc0, !PT ;  /* 0x0000000304047812 */ /* 0x000fca00078ec0ff */
[----:B------:R-:W-:-:S07]  /*1b50*/  IMAD.MOV R8, RZ, RZ, -R4 ;  /* 0x000000ffff087224 */ /* 0x000fce00078e0a04 */
.L_x_112:
[----:B0-----:R-:W-:-:S06]  /*1b60*/  IMAD.WIDE.U32 R4, R11, 0x8, R6 ;  /* 0x000000080b047825 */ /* 0x001fcc00078e0006 */
[----:B------:R-:W2:Y:S01]  /*1b70*/  LDG.E.64.CONSTANT R4, desc[UR6][R4.64] ;  /* 0x0000000604047981 */ /* 0x000ea2000c1e9b00 */
[----:B------:R-:W-:Y:S02]  /*1b80*/  VIADD R8, R8, 0x1 ;  /* 0x0000000108087836 */ /* 0x000fe40000000000 */
[----:B------:R-:W-:Y:S02]  /*1b90*/  VIADD R38, R38, 0x280 ;  /* 0x0000028026267836 */ /* 0x000fe40000000000 */
[----:B------:R-:W-:Y:S01]  /*1ba0*/  VIADD R11, R11, 0x280 ;  /* 0x000002800b0b7836 */ /* 0x000fe20000000000 */
[----:B------:R-:W-:Y:S01]  /*1bb0*/  ISETP.NE.AND P0, PT, R8, RZ, PT ;  /* 0x000000ff0800720c */ /* 0x000fe20003f05270 */
[----:B--2---:R-:W-:-:S12]  /*1bc0*/  DADD R2, R4, R2 ;  /* 0x0000000004027229 */ /* 0x004fd80000000002 */
[----:B------:R-:W-:Y:S05]  /*1bd0*/  @P0 BRA `(.L_x_112) ;  /* 0xfffffffc00e00947 */ /* 0x000fea000383ffff */
.L_x_111:
[----:B------:R-:W-:Y:S05]  /*1be0*/  BSYNC.RECONVERGENT B2 ;  /* 0x0000000000027941 */ /* 0x000fea0003800200 */
.L_x_110:
[----:B------:R-:W-:Y:S05]  /*1bf0*/  @!P1 BRA `(.L_x_109) ;  /* 0x0000000400a49947 */ /* 0x000fea0003800000 */
[----:B------:R-:W0:Y:S01]  /*1c00*/  LDCU.64 UR4, c[0x0][0x380] ;  /* 0x00007000ff0477ac */ /* 0x000e220008000a00 */
[----:B------:R-:W-:Y:S01]  /*1c10*/  IMAD.IADD R7, R39, 0x1, -R38 ;  /* 0x0000000127077824 */ /* 0x000fe200078e0a26 */
[C---:B------:R-:W-:Y:S01]  /*1c20*/  IADD3 R5, P0, PT, R38.reuse, R9, RZ ;  /* 0x0000000926057210 */ /* 0x040fe20007f1e0ff */
[----:B------:R-:W-:Y:S01]  /*1c30*/  BSSY.RECONVERGENT B2, `(.L_x_113) ;  /* 0x000003a000027945 */ /* 0x000fe20003800200 */
[----:B------:R-:W-:Y:S02]  /*1c40*/  IMAD.IADD R40, R38, 0x1, R9 ;  /* 0x0000000126287824 */ /* 0x000fe400078e0209 */
        /* <DEDUP_REMOVED lines=10> */
.L_x_115:
[----:B------:R-:W0:Y:S01]  /*1cf0*/  LDC.64 R30, c[0x0][0x380] ;  /* 0x0000e000ff1e7b82 */ /* 0x000e220000000a00 */
[----:B------:R-:W2:Y:S04]  /*1d00*/  LDG.E.64.CONSTANT R8, desc[UR6][R4.64+-0x1400] ;  /* 0xffec000604087981 */ /* 0x000ea8000c1e9b00 */
[----:B------:R-:W3:Y:S01]  /*1d10*/  LDG.E.64.CONSTANT R10, desc[UR6][R4.64] ;  /* 0x00000006040a7981 */ /* 0x000ee2000c1e9b00 */
[----:B------:R-:W-:-:S03]  /*1d20*/  VIADD R15, R40, 0xa00 ;  /* 0x00000a00280f7836 */ /* 0x000fc60000000000 */
[----:B------:R-:W4:Y:S04]  /*1d30*/  LDG.E.64.CONSTANT R12, desc[UR6][R4.64+0x1400] ;  /* 0x00140006040c7981 */ /* 0x000f28000c1e9b00 */
[----:B------:R-:W5:Y:S04]  /*1d40*/  LDG.E.64.CONSTANT R16, desc[UR6][R4.64+0x3c00] ;  /* 0x003c000604107981 */ /* 0x000f68000c1e9b00 */
[----:B------:R-:W5:Y:S01]  /*1d50*/  LDG.E.64.CONSTANT R18, desc[UR6][R4.64+0x5000] ;  /* 0x0050000604127981 */ /* 0x000f62000c1e9b00 */
[----:B------:R-:W-:-:S03]  /*1d60*/  VIADD R23, R40, 0x1400 ;  /* 0x0000140028177836 */ /* 0x000fc60000000000 */
[----:B------:R-:W5:Y:S01]  /*1d70*/  LDG.E.64.CONSTANT R20, desc[UR6][R4.64+0x6400] ;  /* 0x0064000604147981 */ /* 0x000f62000c1e9b00 */
[----:B0-----:R-:W-:-:S03]  /*1d80*/  IMAD.WIDE.U32 R6, R40, 0x8, R30 ;  /* 0x0000000828067825 */ /* 0x001fc600078e001e */
[----:B------:R-:W5:Y:S04]  /*1d90*/  LDG.E.64.CONSTANT R24, desc[UR6][R4.64+0x8c00] ;  /* 0x008c000604187981 */ /* 0x000f68000c1e9b00 */
[----:B------:R-:W5:Y:S04]  /*1da0*/  LDG.E.64.CONSTANT R26, desc[UR6][R4.64+0xa000] ;  /* 0x00a00006041a7981 */ /* 0x000f68000c1e9b00 */
[----:B------:R-:W2:Y:S01]  /*1db0*/  LDG.E.64.CONSTANT R6, desc[UR6][R6.64] ;  /* 0x0000000606067981 */ /* 0x000ea2000c1e9b00 */
[----:B------:R-:W-:-:S03]  /*1dc0*/  IMAD.WIDE.U32 R14, R15, 0x8, R30 ;  /* 0x000000080f0e7825 */ /* 0x000fc600078e001e */
[----:B------:R-:W5:Y:S04]  /*1dd0*/  LDG.E.64.CONSTANT R28, desc[UR6][R4.64+0xb400] ;  /* 0x00b40006041c7981 */ /* 0x000f68000c1e9b00 */
[----:B------:R-:W5:Y:S01]  /*1de0*/  LDG.E.64.CONSTANT R14, desc[UR6][R14.64] ;  /* 0x000000060e0e7981 */ /* 0x000f62000c1e9b00 */
[----:B------:R-:W-:-:S03]  /*1df0*/  IMAD.WIDE.U32 R22, R23, 0x8, R30 ;  /* 0x0000000817167825 */ /* 0x000fc600078e001e */
[----:B------:R-:W5:Y:S04]  /*1e00*/  LDG.E.64.CONSTANT R34, desc[UR6][R4.64+0xf000] ;  /* 0x00f0000604227981 */ /* 0x000f68000c1e9b00 */
[----:B------:R-:W5:Y:S01]  /*1e10*/  LDG.E.64.CONSTANT R22, desc[UR6][R22.64] ;  /* 0x0000000616167981 */ /* 0x000f62000c1e9b00 */
[----:B------:R-:W-:-:S03]  /*1e20*/  VIADD R33, R40, 0x1e00 ;  /* 0x00001e0028217836 */ /* 0x000fc60000000000 */
[----:B------:R-:W5:Y:S01]  /*1e30*/  LDG.E.64.CONSTANT R36, desc[UR6][R4.64+0x10400] ;  /* 0x0104000604247981 */ /* 0x000f62000c1e9b00 */
[----:B------:R-:W-:-:S03]  /*1e40*/  IMAD.WIDE.U32 R30, R33, 0x8, R30 ;  /* 0x00000008211e7825 */ /* 0x000fc600078e001e */
[----:B------:R0:W5:Y:S04]  /*1e50*/  LDG.E.64.CONSTANT R32, desc[UR6][R4.64+0xdc00] ;  /* 0x00dc000604207981 */ /* 0x000168000c1e9b00 */
[----:B------:R-:W5:Y:S01]  /*1e60*/  LDG.E.64.CONSTANT R30, desc[UR6][R30.64] ;  /* 0x000000061e1e7981 */ /* 0x000f62000c1e9b00 */
[----:B------:R-:W-:-:S05]  /*1e70*/  VIADD R38, R38, 0x2800 ;  /* 0x0000280026267836 */ /* 0x000fca0000000000 */
[----:B------:R-:W-:Y:S02]  /*1e80*/  ISETP.GE.AND P1, PT, R38, R41, PT ;  /* 0x000000292600720c */ /* 0x000fe40003f26270 */
[----:B0-----:R-:W-:Y:S01]  /*1e90*/  IADD3 R4, P2, PT, R4, 0x14000, RZ ;  /* 0x0001400004047810 */ /* 0x001fe20007f5e0ff */
[----:B------:R-:W-:-:S04]  /*1ea0*/  VIADD R40, R40, 0x2800 ;  /* 0x0000280028287836 */ /* 0x000fc80000000000 */
[----:B------:R-:W-:Y:S01]  /*1eb0*/  IMAD.X R5, RZ, RZ, R5, P2 ;  /* 0x000000ffff057224 */ /* 0x000fe200010e0605 */
[----:B--2---:R-:W-:-:S08]  /*1ec0*/  DADD R6, R6, R2 ;  /* 0x0000000006067229 */ /* 0x004fd00000000002 */
[----:B------:R-:W-:-:S08]  /*1ed0*/  DADD R6, R6, R8 ;  /* 0x0000000006067229 */ /* 0x000fd00000000008 */
        /* <DEDUP_REMOVED lines=15> */
.L_x_114:
[----:B------:R-:W-:Y:S05]  /*1fd0*/  BSYNC.RECONVERGENT B2 ;  /* 0x0000000000027941 */ /* 0x000fea0003800200 */
.L_x_113:
[----:B------:R-:W-:Y:S01]  /*1fe0*/  IMAD.IADD R6, R39, 0x1, -R38 ;  /* 0x0000000127067824 */ /* 0x000fe200078e0a26 */
[----:B------:R-:W-:Y:S04]  /*1ff0*/  BSSY.RECONVERGENT B2, `(.L_x_116) ;  /* 0x000001d000027945 */ /* 0x000fe80003800200 */
[----:B------:R-:W-:-:S13]  /*2000*/  ISETP.GT.AND P1, PT, R6, 0xa00, PT ;  /* 0x00000a000600780c */ /* 0x000fda0003f24270 */
[----:B------:R-:W-:Y:S05]  /*2010*/  @!P1 BRA `(.L_x_117) ;  /* 0x0000000000689947 */ /* 0x000fea0003800000 */
[----:B------:R-:W0:Y:S01]  /*2020*/  LDC.64 R14, c[0x0][0x380] ;  /* 0x0000e000ff0e7b82 */ /* 0x000e220000000a00 */
[----:B------:R-:W2:Y:S04]  /*2030*/  LDG.E.64.CONSTANT R8, desc[UR6][R4.64+-0x1400] ;  /* 0xffec000604087981 */ /* 0x000ea8000c1e9b00 */
[----:B------:R-:W3:Y:S01]  /*2040*/  LDG.E.64.CONSTANT R10, desc[UR6][R4.64] ;  /* 0x00000006040a7981 */ /* 0x000ee2000c1e9b00 */
[----:B------:R-:W-:-:S03]  /*2050*/  VIADD R17, R40, 0xa00 ;  /* 0x00000a0028117836 */ /* 0x000fc60000000000 */
[----:B------:R-:W4:Y:S04]  /*2060*/  LDG.E.64.CONSTANT R12, desc[UR6][R4.64+0x1400] ;  /* 0x00140006040c7981 */ /* 0x000f28000c1e9b00 */
[----:B------:R-:W5:Y:S04]  /*2070*/  LDG.E.64.CONSTANT R18, desc[UR6][R4.64+0x5000] ;  /* 0x0050000604127981 */ /* 0x000f68000c1e9b00 */
[----:B------:R1:W5:Y:S01]  /*2080*/  LDG.E.64.CONSTANT R20, desc[UR6][R4.64+0x6400] ;  /* 0x0064000604147981 */ /* 0x000362000c1e9b00 */
[----:B0-----:R-:W-:-:S06]  /*2090*/  IMAD.WIDE.U32 R6, R40, 0x8, R14 ;  /* 0x0000000828067825 */ /* 0x001fcc00078e000e */
[----:B------:R-:W2:Y:S01]  /*20a0*/  LDG.E.64.CONSTANT R6, desc[UR6][R6.64] ;  /* 0x0000000606067981 */ /* 0x000ea2000c1e9b00 */
[----:B------:R-:W-:-:S03]  /*20b0*/  IMAD.WIDE.U32 R14, R17, 0x8, R14 ;  /* 0x00000008110e7825 */ /* 0x000fc600078e000e */
[----:B------:R-:W5:Y:S04]  /*20c0*/  LDG.E.64.CONSTANT R16, desc[UR6][R4.64+0x3c00] ;  /* 0x003c000604107981 */ /* 0x000f68000c1e9b00 */
[----:B------:R-:W5:Y:S01]  /*20d0*/  LDG.E.64.CONSTANT R14, desc[UR6][R14.64] ;  /* 0x000000060e0e7981 */ /* 0x000f62000c1e9b00 */
[----:B------:R-:W-:Y:S01]  /*20e0*/  PLOP3.LUT P0, PT, PT, PT, PT, 0x8, 0x80 ;  /* 0x000000000080781c */ /* 0x000fe20003f0e170 */
[----:B------:R-:W-:Y:S02]  /*20f0*/  VIADD R38, R38, 0x1400 ;  /* 0x0000140026267836 */ /* 0x000fe40000000000 */
[----:B------:R-:W-:Y:S01]  /*2100*/  VIADD R40, R40, 0x1400 ;  /* 0x0000140028287836 */ /* 0x000fe20000000000 */
[----:B--2---:R-:W-:-:S08]  /*2110*/  DADD R2, R2, R6 ;  /* 0x0000000002027229 */ /* 0x004fd00000000006 */
[----:B------:R-:W-:-:S08]  /*2120*/  DADD R2, R2, R8 ;  /* 0x0000000002027229 */ /* 0x000fd00000000008 */
[----:B---3--:R-:W-:-:S08]  /*2130*/  DADD R2, R2, R10 ;  /* 0x0000000002027229 */ /* 0x008fd0000000000a */
[----:B----4-:R-:W-:-:S08]  /*2140*/  DADD R2, R2, R12 ;  /* 0x0000000002027229 */ /* 0x010fd0000000000c */
[----:B-----5:R-:W-:-:S08]  /*2150*/  DADD R2, R2, R14 ;  /* 0x0000000002027229 */ /* 0x020fd0000000000e */
[----:B------:R-:W-:Y:S01]  /*2160*/  DADD R2, R2, R16 ;  /* 0x0000000002027229 */ /* 0x000fe20000000010 */
[----:B------:R-:W-:-:S07]  /*2170*/  IADD3 R6, P1, PT, R4, 0xa000, RZ ;  /* 0x0000a00004067810 */ /* 0x000fce0007f3e0ff */
[----:B------:R-:W-:Y:S01]  /*2180*/  DADD R2, R2, R18 ;  /* 0x0000000002027229 */ /* 0x000fe20000000012 */
[----:B-1----:R-:W-:Y:S02]  /*2190*/  IMAD.X R5, RZ, RZ, R5, P1 ;  /* 0x000000ffff057224 */ /* 0x002fe400008e0605 */
[----:B------:R-:W-:-:S05]  /*21a0*/  IMAD.MOV.U32 R4, RZ, RZ, R6 ;  /* 0x000000ffff047224 */ /* 0x000fca00078e0006 */
[----:B------:R-:W-:-:S11]  /*21b0*/  DADD R2, R2, R20 ;  /* 0x0000000002027229 */ /* 0x000fd60000000014 */
.L_x_117:
[----:B------:R-:W-:Y:S05]  /*21c0*/  BSYNC.RECONVERGENT B2 ;  /* 0x0000000000027941 */ /* 0x000fea0003800200 */
.L_x_116:
[----:B------:R-:W-:-:S13]  /*21d0*/  ISETP.LT.OR P0, PT, R38, R39, P0 ;  /* 0x000000272600720c */ /* 0x000fda0000701670 */
[----:B------:R-:W-:Y:S05]  /*21e0*/  @!P0 BRA `(.L_x_109) ;  /* 0x0000000000288947 */ /* 0x000fea0003800000 */
[----:B------:R-:W0:Y:S01]  /*21f0*/  LDC.64 R6, c[0x0][0x380] ;  /* 0x0000e000ff067b82 */ /* 0x000e220000000a00 */
[----:B------:R-:W2:Y:S04]  /*2200*/  LDG.E.64.CONSTANT R8, desc[UR6][R4.64] ;  /* 0x0000000604087981 */ /* 0x000ea8000c1e9b00 */
[----:B------:R-:W3:Y:S01]  /*2210*/  LDG.E.64.CONSTANT R10, desc[UR6][R4.64+0x1400] ;  /* 0x00140006040a7981 */ /* 0x000ee2000c1e9b00 */
[----:B0-----:R-:W-:-:S03]  /*2220*/  IMAD.WIDE.U32 R40, R40, 0x8, R6 ;  /* 0x0000000828287825 */ /* 0x001fc600078e0006 */
[----:B------:R-:W4:Y:S04]  /*2230*/  LDG.E.64.CONSTANT R6, desc[UR6][R4.64+-0x1400] ;  /* 0xffec000604067981 */ /* 0x000f28000c1e9b00 */
[----:B------:R-:W5:Y:S02]  /*2240*/  LDG.E.64.CONSTANT R40, desc[UR6][R40.64] ;  /* 0x0000000628287981 */ /* 0x000f64000c1e9b00 */
[----:B-----5:R-:W-:-:S08]  /*2250*/  DADD R2, R2, R40 ;  /* 0x0000000002027229 */ /* 0x020fd00000000028 */
[----:B----4-:R-:W-:-:S08]  /*2260*/  DADD R2, R2, R6 ;  /* 0x0000000002027229 */ /* 0x010fd00000000006 */
[----:B--2---:R-:W-:-:S08]  /*2270*/  DADD R2, R2, R8 ;  /* 0x0000000002027229 */ /* 0x004fd00000000008 */
[----:B---3--:R-:W-:-:S11]  /*2280*/  DADD R2, R2, R10 ;  /* 0x0000000002027229 */ /* 0x008fd6000000000a */
.L_x_109:
[----:B------:R-:W-:Y:S05]  /*2290*/  BSYNC.RECONVERGENT B1 ;  /* 0x0000000000017941 */ /* 0x000fea0003800200 */
.L_x_107:
        /* <DEDUP_REMOVED lines=16> */
[----:B------:R-:W-:Y:S01]  /*23a0*/  SHFL.DOWN PT, R2, R4, 0x4, 0x1f ;  /* 0x08801f0004027f89 */ /* 0x000fe200000e0000 */
[----:B------:R-:W-:Y:S02]  /*23b0*/  @!P1 MOV R7, 0x400 ;  /* 0x0000040000079802 */ /* 0x000fe40000000f00 */
[----:B------:R-:W-:Y:S01]  /*23c0*/  @!P1 SHF.R.U32.HI R6, RZ, 0x2, R0 ;  /* 0x00000002ff069819 */ /* 0x000fe20000011600 */
[----:B------:R-:W0:Y:S01]  /*23d0*/  SHFL.DOWN PT, R3, R5, 0x4, 0x1f ;  /* 0x08801f0005037f89 */ /* 0x000e2200000e0000 */
[----:B-1----:R-:W-:-:S02]  /*23e0*/  @!P1 LEA R7, R12, R7, 0x18 ;  /* 0x000000070c079211 */ /* 0x002fc400078ec0ff */
[----:B------:R-:W-:-:S05]  /*23f0*/  @!P1 LOP3.LUT R6, R6, 0xf8, RZ, 0xc0, !PT ;  /* 0x000000f806069812 */ /* 0x000fca00078ec0ff */
[----:B------:R-:W-:Y:S01]  /*2400*/  @!P1 IMAD.IADD R7, R6, 0x1, R7 ;  /* 0x0000000106079824 */ /* 0x000fe200078e0207 */
        /* <DEDUP_REMOVED lines=22> */
[----:B------:R-:W1:Y:S04]  /*2570*/  LDS.128 R8, [UR4+0x20] ;  /* 0x00002004ff087984 */ /* 0x000e680008000c00 */
[----:B------:R-:W2:Y:S04]  /*2580*/  LDS.128 R16, [UR4+0x30] ;  /* 0x00003004ff107984 */ /* 0x000ea80008000c00 */
[----:B0-----:R-:W0:Y:S01]  /*2590*/  LDS.128 R4, [UR4+0x40] ;  /* 0x00004004ff047984 */ /* 0x001e220008000c00 */
[----:B-1----:R-:W-:-:S03]  /*25a0*/  DADD R8, R12, R8 ;  /* 0x000000000c087229 */ /* 0x002fc60000000008 */
[----:B------:R-:W-:Y:S05]  /*25b0*/  LDS.128 R12, [UR4+0x60] ;  /* 0x00006004ff0c7984 */ /* 0x000fea0008000c00 */
[----:B------:R-:W-:Y:S02]  /*25c0*/  DADD R2, R8, R10 ;  /* 0x0000000008027229 */ /* 0x000fe4000000000a */
[----:B------:R-:W1:Y:S06]  /*25d0*/  LDS.128 R8, [UR4+0x50] ;  /* 0x00005004ff087984 */ /* 0x000e6c0008000c00 */
[----:B--2---:R-:W-:-:S08]  /*25e0*/  DADD R2, R2, R16 ;  /* 0x0000000002027229 */ /* 0x004fd00000000010 */
[----:B------:R-:W-:-:S08]  /*25f0*/  DADD R2, R2, R18 ;  /* 0x0000000002027229 */ /* 0x000fd00000000012 */
[----:B0-----:R-:W-:-:S08]  /*2600*/  DADD R2, R2, R4 ;  /* 0x0000000002027229 */ /* 0x001fd00000000004 */
[----:B------:R-:W-:Y:S01]  /*2610*/  DADD R2, R2, R6 ;  /* 0x0000000002027229 */ /* 0x000fe20000000006 */
[----:B------:R-:W0:Y:S07]  /*2620*/  LDS.128 R4, [UR4+0x70] ;  /* 0x00007004ff047984 */ /* 0x000e2e0008000c00 */
[----:B-1----:R-:W-:-:S08]  /*2630*/  DADD R2, R2, R8 ;  /* 0x0000000002027229 */ /* 0x002fd00000000008 */
[----:B------:R-:W-:Y:S01]  /*2640*/  DADD R2, R2, R10 ;  /* 0x0000000002027229 */ /* 0x000fe2000000000a */
[----:B------:R-:W1:Y:S07]  /*2650*/  LDS.128 R8, [UR4+0x80] ;  /* 0x00008004ff087984 */ /* 0x000e6e0008000c00 */
[----:B------:R-:W-:-:S08]  /*2660*/  DADD R2, R2, R12 ;  /* 0x0000000002027229 */ /* 0x000fd0000000000c */
[----:B------:R-:W-:Y:S01]  /*2670*/  DADD R2, R2, R14 ;  /* 0x0000000002027229 */ /* 0x000fe2000000000e */
[----:B------:R-:W2:Y:S07]  /*2680*/  LDS.128 R12, [UR4+0x90] ;  /* 0x00009004ff0c7984 */ /* 0x000eae0008000c00 */
[----:B0-----:R-:W-:-:S08]  /*2690*/  DADD R2, R2, R4 ;  /* 0x0000000002027229 */ /* 0x001fd00000000004 */
[----:B------:R-:W-:Y:S01]  /*26a0*/  DADD R2, R2, R6 ;  /* 0x0000000002027229 */ /* 0x000fe20000000006 */
[----:B------:R-:W0:Y:S07]  /*26b0*/  LDS.128 R4, [UR4+0xa0] ;  /* 0x0000a004ff047984 */ /* 0x000e2e0008000c00 */
[----:B-1----:R-:W-:Y:S01]  /*26c0*/  DADD R2, R2, R8 ;  /* 0x0000000002027229 */ /* 0x002fe20000000008 */
[----:B------:R-:W1:Y:S07]  /*26d0*/  LDS.64 R8, [UR4+0xb0] ;  /* 0x0000b004ff087984 */ /* 0x000e6e0008000a00 */
[----:B------:R-:W-:-:S08]  /*26e0*/  DADD R2, R2, R10 ;  /* 0x0000000002027229 */ /* 0x000fd0000000000a */
[----:B--2---:R-:W-:-:S08]  /*26f0*/  DADD R2, R2, R12 ;  /* 0x0000000002027229 */ /* 0x004fd0000000000c */
[----:B------:R-:W-:-:S08]  /*2700*/  DADD R2, R2, R14 ;  /* 0x0000000002027229 */ /* 0x000fd0000000000e */
[----:B0-----:R-:W-:-:S08]  /*2710*/  DADD R2, R2, R4 ;  /* 0x0000000002027229 */ /* 0x001fd00000000004 */
[----:B------:R-:W-:-:S08]  /*2720*/  DADD R2, R2, R6 ;  /* 0x0000000002027229 */ /* 0x000fd00000000006 */
[----:B-1----:R-:W-:-:S11]  /*2730*/  DADD R12, R2, R8 ;  /* 0x00000000020c7229 */ /* 0x002fd60000000008 */
.L_x_105:
[----:B------:R-:W-:Y:S05]  /*2740*/  BSYNC.RECONVERGENT B0 ;  /* 0x0000000000007941 */ /* 0x000fea0003800200 */
.L_x_90:
[----:B------:R-:W-:Y:S05]  /*2750*/  @P0 EXIT ;  /* 0x000000000000094d */ /* 0x000fea0003800000 */
[----:B------:R-:W1:Y:S01]  /*2760*/  LDCU.64 UR4, c[0x0][0x398] ;  /* 0x00007300ff0477ac */ /* 0x000e620008000a00 */
[----:B0-----:R-:W0:Y:S01]  /*2770*/  LDC.64 R2, c[0x0][0x388] ;  /* 0x0000e200ff027b82 */ /* 0x001e220000000a00 */
[----:B-1----:R-:W-:-:S07]  /*2780*/  DADD R12, R12, UR4 ;  /* 0x000000040c0c7e29 */ /* 0x002fce0008000000 */
[----:B0-----:R-:W-:Y:S01]  /*2790*/  STG.E.64 desc[UR6][R2.64], R12 ;  /* 0x0000000c02007986 */ /* 0x001fe2000c101b06 */
[----:B------:R-:W-:Y:S05]  /*27a0*/  EXIT ;  /* 0x000000000000794d */ /* 0x000fea0003800000 */
.L_x_118:
        /* <DEDUP_REMOVED lines=13> */
.L_x_297:


//--------------------- .text._ZN3cub18CUB_300001_SM_10006detail6reduce18DeviceReduceKernelINS2_10policy_hubIdjN4cuda3std3__44plusIdEEE10Policy1000EN6thrust24THRUST_300001_SM_1000_NS6detail15normal_iteratorINSD_10device_ptrIdEEEEjS9_dNS7_10__identityEEEvT0_PT3_T1_NS0_13GridEvenShareISN_EET2_T4_ --------------------------
	.section	.text._ZN3cub18CUB_300001_SM_10006detail6reduce18DeviceReduceKernelINS2_10policy_hubIdjN4cuda3std3__44plusIdEEE10Policy1000EN6thrust24THRUST_300001_SM_1000_NS6detail15normal_iteratorINSD_10device_ptrIdEEEEjS9_dNS7_10__identityEEEvT0_PT3_T1_NS0_13GridEvenShareISN_EET2_T4_,"ax",@progbits
	.align	128
        .global         _ZN3cub18CUB_300001_SM_10006detail6reduce18DeviceReduceKernelINS2_10policy_hubIdjN4cuda3std3__44plusIdEEE10Policy1000EN6thrust24THRUST_300001_SM_1000_NS6detail15normal_iteratorINSD_10device_ptrIdEEEEjS9_dNS7_10__identityEEEvT0_PT3_T1_NS0_13GridEvenShareISN_EET2_T4_
        .type           _ZN3cub18CUB_300001_SM_10006detail6reduce18DeviceReduceKernelINS2_10policy_hubIdjN4cuda3std3__44plusIdEEE10Policy1000EN6thrust24THRUST_300001_SM_1000_NS6detail15normal_iteratorINSD_10device_ptrIdEEEEjS9_dNS7_10__identityEEEvT0_PT3_T1_NS0_13GridEvenShareISN_EET2_T4_,@function
        .size           _ZN3cub18CUB_300001_SM_10006detail6reduce18DeviceReduceKernelINS2_10policy_hubIdjN4cuda3std3__44plusIdEEE10Policy1000EN6thrust24THRUST_300001_SM_1000_NS6detail15normal_iteratorINSD_10device_ptrIdEEEEjS9_dNS7_10__identityEEEvT0_PT3_T1_NS0_13GridEvenShareISN_EET2_T4_,(.L_x_298 - _ZN3cub18CUB_300001_SM_10006detail6reduce18DeviceReduceKernelINS2_10policy_hubIdjN4cuda3std3__44plusIdEEE10Policy1000EN6thrust24THRUST_300001_SM_1000_NS6detail15normal_iteratorINSD_10device_ptrIdEEEEjS9_dNS7_10__identityEEEvT0_PT3_T1_NS0_13GridEvenShareISN_EET2_T4_)
        .other          _ZN3cub18CUB_300001_SM_10006detail6reduce18DeviceReduceKernelINS2_10policy_hubIdjN4cuda3std3__44plusIdEEE10Policy1000EN6thrust24THRUST_300001_SM_1000_NS6detail15normal_iteratorINSD_10device_ptrIdEEEEjS9_dNS7_10__identityEEEvT0_PT3_T1_NS0_13GridEvenShareISN_EET2_T4_,@"STO_CUDA_ENTRY STV_DEFAULT"
_ZN3cub18CUB_300001_SM_10006detail6reduce18DeviceReduceKernelINS2_10policy_hubIdjN4cuda3std3__44plusIdEEE10Policy1000EN6thrust24THRUST_300001_SM_1000_NS6detail15normal_iteratorINSD_10device_ptrIdEEEEjS9_dNS7_10__identityEEEvT0_PT3_T1_NS0_13GridEvenShareISN_EET2_T4_:
.text._ZN3cub18CUB_300001_SM_10006detail6reduce18DeviceReduceKernelINS2_10policy_hubIdjN4cuda3std3__44plusIdEEE10Policy1000EN6thrust24THRUST_300001_SM_1000_NS6detail15normal_iteratorINSD_10device_ptrIdEEEEjS9_dNS7_10__identityEEEvT0_PT3_T1_NS0_13GridEvenShareISN_EET2_T4_:
[----:B------:R-:W-:Y:S08]  /*0000*/  LDC R1, c[0x0][0x37c] ;  /* 0x0000df00ff017b82 */ /* 0x000ff00000000800 */
[----:B------:R-:W0:Y:S01]  /*0010*/  S2UR UR9, SR_CTAID.X ;  /* 0x00000000000979c3 */ /* 0x000e220000002500 */
[----:B------:R-:W1:Y:S01]  /*0020*/  LDCU.64 UR12, c[0x0][0x3a8] ;  /* 0x00007500ff0c77ac */ /* 0x000e620008000a00 */
[----:B------:R-:W-:Y:S01]  /*0030*/  BSSY.RECONVERGENT B0, `(.L_x_119) ;  /* 0x00002d4000007945 */ /* 0x000fe20003800200 */
[----:B------:R-:W2:Y:S01]  /*0040*/  LDCU.64 UR10, c[0x0][0x358] ;  /* 0x00006b00ff0a77ac */ /* 0x000ea20008000a00 */
[----:B-1----:R-:W-:Y:S01]  /*0050*/  IMAD.U32 R4, RZ, RZ, UR12 ;  /* 0x0000000cff047e24 */ /* 0x002fe2000f8e00ff */
[----:B------:R-:W-:-:S02]  /*0060*/  UIMAD UR8, UR13, 0x1400, URZ ;  /* 0x000014000d0878a4 */ /* 0x000fc4000f8e02ff */
[----:B0-----:R-:W-:-:S06]  /*0070*/  UIMAD UR4, UR9, 0x1400, URZ ;  /* 0x00001400090478a4 */ /* 0x001fcc000f8e02ff */
[----:B------:R-:W-:-:S05]  /*0080*/  VIADD R0, R4, -UR4 ;  /* 0x8000000404007c36 */ /* 0x000fca0008000000 */
[----:B------:R-:W-:-:S13]  /*0090*/  ISETP.GT.U32.AND P0, PT, R0, 0x13ff, PT ;  /* 0x000013ff0000780c */ /* 0x000fda0003f04070 */
[----:B--2---:R-:W-:Y:S05]  /*00a0*/  @P0 BRA `(.L_x_120) ;  /* 0x0000001800380947 */ /* 0x004fea0003800000 */
[----:B------:R-:W0:Y:S01]  /*00b0*/  S2R R3, SR_TID.X ;  /* 0x0000000000037919 */ /* 0x000e220000002100 */
[----:B------:R-:W-:Y:S01]  /*00c0*/  BSSY.RECONVERGENT B1, `(.L_x_121) ;  /* 0x000000a000017945 */ /* 0x000fe20003800200 */
[----:B------:R-:W-:Y:S02]  /*00d0*/  CS2R R20, SRZ ;  /* 0x0000000000147805 */ /* 0x000fe4000001ff00 */
[----:B0-----:R-:W-:Y:S01]  /*00e0*/  ISETP.GE.U32.AND P0, PT, R3, R0, PT ;  /* 0x000000000300720c */ /* 0x001fe20003f06070 */
[----:B------:R-:W-:-:S12]  /*00f0*/  IMAD.MOV.U32 R19, RZ, RZ, R3 ;  /* 0x000000ffff137224 */ /* 0x000fd800078e0003 */
[----:B------:R-:W-:Y:S05]  /*0100*/  @P0 BRA `(.L_x_122) ;  /* 0x0000000000140947 */ /* 0x000fea0003800000 */
[----:B------:R-:W0:Y:S01]  /*0110*/  LDC.64 R20, c[0x0][0x380] ;  /* 0x0000e000ff147b82 */ /* 0x000e220000000a00 */
[----:B------:R-:W-:-:S04]  /*0120*/  VIADD R5, R3, UR4 ;  /* 0x0000000403057c36 */ /* 0x000fc80008000000 */
[----:B0-----:R-:W-:-:S06]  /*0130*/  IMAD.WIDE.U32 R20, R5, 0x8, R20 ;  /* 0x0000000805147825 */ /* 0x001fcc00078e0014 */
[----:B------:R-:W5:Y:S01]  /*0140*/  LDG.E.64 R20, desc[UR10][R20.64] ;  /* 0x0000000a14147981 */ /* 0x000f62000c1e1b00 */
[----:B------:R-:W-:-:S07]  /*0150*/  VIADD R19, R3, 0x280 ;  /* 0x0000028003137836 */ /* 0x000fce0000000000 */
.L_x_122:
[----:B------:R-:W-:Y:S05]  /*0160*/  BSYNC.RECONVERGENT B1 ;  /* 0x0000000000017941 */ /* 0x000fea0003800200 */
.L_x_121:
[----:B------:R-:W-:Y:S01]  /*0170*/  ISETP.GE.U32.AND P0, PT, R19, R0, PT ;  /* 0x000000001300720c */ /* 0x000fe20003f06070 */
[----:B------:R-:W-:-:S12]  /*0180*/  BSSY.RECONVERGENT B1, `(.L_x_123) ;  /* 0x00000a5000017945 */ /* 0x000fd80003800200 */
[----:B------:R-:W-:Y:S05]  /*0190*/  @P0 BRA `(.L_x_124) ;  /* 0x00000008008c0947 */ /* 0x000fea0003800000 */
[----:B------:R-:W-:Y:S01]  /*01a0*/  LOP3.LUT R5, RZ, R19, RZ, 0x33, !PT ;  /* 0x00000013ff057212 */ /* 0x000fe200078e33ff */
[----:B------:R-:W-:Y:S03]  /*01b0*/  BSSY.RECONVERGENT B2, `(.L_x_125) ;  /* 0x0000053000027945 */ /* 0x000fe60003800200 */
[----:B------:R-:W-:-:S04]  /*01c0*/  IADD3 R5, PT, PT, R4, -UR4, R5 ;  /* 0x8000000404057c10 */ /* 0x000fc8000fffe005 */
[C---:B------:R-:W-:Y:S01]  /*01d0*/  ISETP.GE.U32.AND P0, PT, R5.reuse, 0x2580, PT ;  /* 0x000025800500780c */ /* 0x040fe20003f06070 */
[----:B------:R-:W-:-:S05]  /*01e0*/  IMAD.HI.U32 R4, R5, -0x33333333, RZ ;  /* 0xcccccccd05047827 */ /* 0x000fca00078e00ff */
[----:B------:R-:W-:-:S04]  /*01f0*/  LEA.HI R4, R4, 0x1, RZ, 0x17 ;  /* 0x0000000104047811 */ /* 0x000fc800078fb8ff */
[----:B------:R-:W-:-:S03]  /*0200*/  LOP3.LUT R5, R4, 0xf, RZ, 0xc0, !PT ;  /* 0x0000000f04057812 */ /* 0x000fc600078ec0ff */
[----:B------:R-:W-:Y:S05]  /*0210*/  @!P0 BRA `(.L_x_126) ;  /* 0x0000000400308947 */ /* 0x000fea0003800000 */
[----:B------:R-:W-:Y:S01]  /*0220*/  LOP3.LUT R24, R4, 0xfffff0, RZ, 0xc0, !PT ;  /* 0x00fffff004187812 */ /* 0x000fe200078ec0ff */
[----:B------:R-:W-:Y:S01]  /*0230*/  BSSY.RECONVERGENT B3, `(.L_x_127) ;  /* 0x0000049000037945 */ /* 0x000fe20003800200 */
[C---:B------:R-:W-:Y:S02]  /*0240*/  VIADD R2, R19.reuse, 0x1400 ;  /* 0x0000140013027836 */ /* 0x040fe40000000000 */
[----:B------:R-:W-:Y:S02]  /*0250*/  VIADD R25, R19, UR4 ;  /* 0x0000000413197c36 */ /* 0x000fe40008000000 */
[----:B------:R-:W-:-:S07]  /*0260*/  IMAD.MOV R24, RZ, RZ, -R24 ;  /* 0x000000ffff187224 */ /* 0x000fce00078e0a18 */
.L_x_128:
[----:B------:R-:W0:Y:S02]  /*0270*/  LDC.64 R22, c[0x0][0x380] ;  /* 0x0000e000ff167b82 */ /* 0x000e240000000a00 */
[----:B0-----:R-:W-:-:S06]  /*0280*/  IMAD.WIDE.U32 R18, R25, 0x8, R22 ;  /* 0x0000000819127825 */ /* 0x001fcc00078e0016 */
[----:B------:R-:W2:Y:S01]  /*0290*/  LDG.E.64 R18, desc[UR10][R18.64] ;  /* 0x0000000a12127981 */ /* 0x000ea2000c1e1b00 */
[C---:B------:R-:W-:Y:S02]  /*02a0*/  VIADD R7, R25.reuse, 0x280 ;  /* 0x0000028019077836 */ /* 0x040fe40000000000 */
[----:B------:R-:W-:Y:S02]  /*02b0*/  VIADD R17, R25, 0x500 ;  /* 0x0000050019117836 */ /* 0x000fe40000000000 */
[----:B------:R-:W-:-:S04]  /*02c0*/  IMAD.WIDE.U32 R6, R7, 0x8, R22 ;  /* 0x0000000807067825 */ /* 0x000fc800078e0016 */
[--C-:B------:R-:W-:Y:S02]  /*02d0*/  IMAD.WIDE.U32 R16, R17, 0x8, R22.reuse ;  /* 0x0000000811107825 */ /* 0x100fe400078e0016 */
[----:B------:R-:W3:Y:S02]  /*02e0*/  LDG.E.64 R6, desc[UR10][R6.64] ;  /* 0x0000000a06067981 */ /* 0x000ee4000c1e1b00 */
[C---:B------:R-:W-:Y:S02]  /*02f0*/  VIADD R15, R25.reuse, 0x780 ;  /* 0x00000780190f7836 */ /* 0x040fe40000000000 */
[----:B------:R-:W4:Y:S01]  /*0300*/  LDG.E.64 R16, desc[UR10][R16.64] ;  /* 0x0000000a10107981 */ /* 0x000f22000c1e1b00 */
[----:B------:R-:W-:Y:S02]  /*0310*/  VIADD R13, R25, 0xa00 ;  /* 0x00000a00190d7836 */ /* 0x000fe40000000000 */
[----:B------:R-:W-:-:S04]  /*0320*/  IMAD.WIDE.U32 R14, R15, 0x8, R22 ;  /* 0x000000080f0e7825 */ /* 0x000fc800078e0016 */
[--C-:B------:R-:W-:Y:S02]  /*0330*/  IMAD.WIDE.U32 R12, R13, 0x8, R22.reuse ;  /* 0x000000080d0c7825 */ /* 0x100fe400078e0016 */
[----:B------:R-:W4:Y:S02]  /*0340*/  LDG.E.64 R14, desc[UR10][R14.64] ;  /* 0x0000000a0e0e7981 */ /* 0x000f24000c1e1b00 */
[C---:B------:R-:W-:Y:S02]  /*0350*/  VIADD R11, R25.reuse, 0xc80 ;  /* 0x00000c80190b7836 */ /* 0x040fe40000000000 */
[----:B------:R-:W4:Y:S01]  /*0360*/  LDG.E.64 R12, desc[UR10][R12.64] ;  /* 0x0000000a0c0c7981 */ /* 0x000f22000c1e1b00 */
[----:B------:R-:W-:Y:S02]  /*0370*/  VIADD R9, R25, 0xf00 ;  /* 0x00000f0019097836 */ /* 0x000fe40000000000 */
[----:B------:R-:W-:-:S04]  /*0380*/  IMAD.WIDE.U32 R10, R11, 0x8, R22 ;  /* 0x000000080b0a7825 */ /* 0x000fc800078e0016 */
[----:B------:R-:W-:Y:S02]  /*0390*/  IMAD.WIDE.U32 R8, R9, 0x8, R22 ;  /* 0x0000000809087825 */ /* 0x000fe400078e0016 */
[----:B------:R-:W4:Y:S04]  /*03a0*/  LDG.E.64 R10, desc[UR10][R10.64] ;  /* 0x0000000a0a0a7981 */ /* 0x000f28000c1e1b00 */
[----:B------:R-:W4:Y:S01]  /*03b0*/  LDG.E.64 R8, desc[UR10][R8.64] ;  /* 0x0000000a08087981 */ /* 0x000f22000c1e1b00 */
[----:B--2--5:R-:W-:Y:S01]  /*03c0*/  DADD R18, R18, R20 ;  /* 0x0000000012127229 */ /* 0x024fe20000000014 */
[----:B------:R-:W-:-:S04]  /*03d0*/  VIADD R21, R25, 0x1180 ;  /* 0x0000118019157836 */ /* 0x000fc80000000000 */
[----:B------:R-:W-:-:S06]  /*03e0*/  IMAD.WIDE.U32 R20, R21, 0x8, R22 ;  /* 0x0000000815147825 */ /* 0x000fcc00078e0016 */
[----:B------:R-:W2:Y:S01]  /*03f0*/  LDG.E.64 R20, desc[UR10][R20.64] ;  /* 0x0000000a14147981 */ /* 0x000ea2000c1e1b00 */
[----:B---3--:R-:W-:Y:S01]  /*0400*/  DADD R18, R18, R6 ;  /* 0x0000000012127229 */ /* 0x008fe20000000006 */
[----:B------:R-:W-:-:S04]  /*0410*/  VIADD R7, R25, 0x1400 ;  /* 0x0000140019077836 */ /* 0x000fc80000000000 */
[----:B------:R-:W-:-:S03]  /*0420*/  IMAD.WIDE.U32 R6, R7, 0x8, R22 ;  /* 0x0000000807067825 */ /* 0x000fc600078e0016 */
[----:B----4-:R-:W-:Y:S01]  /*0430*/  DADD R16, R18, R16 ;  /* 0x0000000012107229 */ /* 0x010fe20000000010 */
[----:B------:R-:W-:Y:S02]  /*0440*/  VIADD R19, R25, 0x1680 ;  /* 0x0000168019137836 */ /* 0x000fe40000000000 */
[----:B------:R-:W3:Y:S02]  /*0450*/  LDG.E.64 R6, desc[UR10][R6.64] ;  /* 0x0000000a06067981 */ /* 0x000ee4000c1e1b00 */
[----:B------:R-:W-:-:S03]  /*0460*/  IMAD.WIDE.U32 R18, R19, 0x8, R22 ;  /* 0x0000000813127825 */ /* 0x000fc600078e0016 */
[----:B------:R-:W-:Y:S01]  /*0470*/  DADD R14, R16, R14 ;  /* 0x00000000100e7229 */ /* 0x000fe2000000000e */
[----:B------:R-:W-:Y:S02]  /*0480*/  VIADD R17, R25, 0x1900 ;  /* 0x0000190019117836 */ /* 0x000fe40000000000 */
[----:B------:R-:W4:Y:S02]  /*0490*/  LDG.E.64 R18, desc[UR10][R18.64] ;  /* 0x0000000a12127981 */ /* 0x000f24000c1e1b00 */
        /* <DEDUP_REMOVED lines=12> */
[----:B------:R-:W-:-:S06]  /*0560*/  IMAD.WIDE.U32 R10, R11, 0x8, R22 ;  /* 0x000000080b0a7825 */ /* 0x000fcc00078e0016 */
[----:B------:R-:W4:Y:S01]  /*0570*/  LDG.E.64 R10, desc[UR10][R10.64] ;  /* 0x0000000a0a0a7981 */ /* 0x000f22000c1e1b00 */
[C---:B------:R-:W-:Y:S01]  /*0580*/  VIADD R27, R25.reuse, 0x2580 ;  /* 0x00002580191b7836 */ /* 0x040fe20000000000 */
[----:B--2---:R-:W-:Y:S01]  /*0590*/  DADD R20, R8, R20 ;  /* 0x0000000008147229 */ /* 0x004fe20000000014 */
[----:B------:R-:W-:-:S04]  /*05a0*/  VIADD R9, R25, 0x2300 ;  /* 0x0000230019097836 */ /* 0x000fc80000000000 */
[----:B------:R-:W-:-:S04]  /*05b0*/  IMAD.WIDE.U32 R8, R9, 0x8, R22 ;  /* 0x0000000809087825 */ /* 0x000fc800078e0016 */
[----:B------:R-:W-:Y:S02]  /*05c0*/  IMAD.WIDE.U32 R22, R27, 0x8, R22 ;  /* 0x000000081b167825 */ /* 0x000fe400078e0016 */
[----:B------:R-:W2:Y:S04]  /*05d0*/  LDG.E.64 R8, desc[UR10][R8.64] ;  /* 0x0000000a08087981 */ /* 0x000ea8000c1e1b00 */
[----:B------:R-:W2:Y:S01]  /*05e0*/  LDG.E.64 R22, desc[UR10][R22.64] ;  /* 0x0000000a16167981 */ /* 0x000ea2000c1e1b00 */
[----:B---3--:R-:W-:-:S08]  /*05f0*/  DADD R6, R20, R6 ;  /* 0x0000000014067229 */ /* 0x008fd00000000006 */
[----:B----4-:R-:W-:-:S08]  /*0600*/  DADD R6, R6, R18 ;  /* 0x0000000006067229 */ /* 0x010fd00000000012 */
[----:B------:R-:W-:-:S08]  /*0610*/  DADD R6, R6, R16 ;  /* 0x0000000006067229 */ /* 0x000fd00000000010 */
[----:B------:R-:W-:Y:S01]  /*0620*/  DADD R6, R6, R14 ;  /* 0x0000000006067229 */ /* 0x000fe2000000000e */
[----:B------:R-:W-:-:S07]  /*0630*/  VIADD R24, R24, 0x10 ;  /* 0x0000001018187836 */ /* 0x000fce0000000000 */
[----:B------:R-:W-:Y:S01]  /*0640*/  DADD R6, R6, R12 ;  /* 0x0000000006067229 */ /* 0x000fe2000000000c */
[----:B------:R-:W-:-:S07]  /*0650*/  ISETP.NE.AND P0, PT, R24, RZ, PT ;  /* 0x000000ff1800720c */ /* 0x000fce0003f05270 */
[----:B------:R-:W-:Y:S01]  /*0660*/  DADD R6, R6, R10 ;  /* 0x0000000006067229 */ /* 0x000fe2000000000a */
[----:B------:R-:W-:Y:S02]  /*0670*/  VIADD R2, R2, 0x2800 ;  /* 0x0000280002027836 */ /* 0x000fe40000000000 */
[----:B------:R-:W-:-:S05]  /*0680*/  VIADD R25, R25, 0x2800 ;  /* 0x0000280019197836 */ /* 0x000fca0000000000 */
[----:B--2---:R-:W-:-:S08]  /*0690*/  DADD R6, R6, R8 ;  /* 0x0000000006067229 */ /* 0x004fd00000000008 */
[----:B------:R-:W-:Y:S01]  /*06a0*/  DADD R20, R6, R22 ;  /* 0x0000000006147229 */ /* 0x000fe20000000016 */
[----:B------:R-:W-:Y:S10]  /*06b0*/  @P0 BRA `(.L_x_128) ;  /* 0xfffffff800ec0947 */ /* 0x000ff4000383ffff */
[----:B------:R-:W-:Y:S05]  /*06c0*/  BSYNC.RECONVERGENT B3 ;  /* 0x0000000000037941 */ /* 0x000fea0003800200 */
.L_x_127:
[----:B------:R-:W-:-:S07]  /*06d0*/  VIADD R19, R2, 0xffffec00 ;  /* 0xffffec0002137836 */ /* 0x000fce0000000000 */
.L_x_126:
[----:B------:R-:W-:Y:S05]  /*06e0*/  BSYNC.RECONVERGENT B2 ;  /* 0x0000000000027941 */ /* 0x000fea0003800200 */
.L_x_125:
[----:B------:R-:W-:-:S13]  /*06f0*/  ISETP.NE.AND P0, PT, R5, RZ, PT ;  /* 0x000000ff0500720c */ /* 0x000fda0003f05270 */
[----:B------:R-:W-:Y:S05]  /*0700*/  @!P0 BRA `(.L_x_124) ;  /* 0x0000000400308947 */ /* 0x000fea0003800000 */
[----:B------:R-:W-:Y:S01]  /*0710*/  ISETP.GE.U32.AND P0, PT, R5, 0x8, PT ;  /* 0x000000080500780c */ /* 0x000fe20003f06070 */
[----:B------:R-:W-:Y:S01]  /*0720*/  BSSY.RECONVERGENT B2, `(.L_x_129) ;  /* 0x0000026000027945 */ /* 0x000fe20003800200 */
[----:B------:R-:W-:-:S04]  /*0730*/  LOP3.LUT R2, R4, 0x7, RZ, 0xc0, !PT ;  /* 0x0000000704027812 */ /* 0x000fc800078ec0ff */
[----:B------:R-:W-:-:S07]  /*0740*/  ISETP.NE.AND P1, PT, R2, RZ, PT ;  /* 0x000000ff0200720c */ /* 0x000fce0003f25270 */
[----:B------:R-:W-:Y:S06]  /*0750*/  @!P0 BRA `(.L_x_130) ;  /* 0x0000000000888947 */ /* 0x000fec0003800000 */
[----:B------:R-:W0:Y:S01]  /*0760*/  LDC.64 R22, c[0x0][0x380] ;  /* 0x0000e000ff167b82 */ /* 0x000e220000000a00 */
[----:B------:R-:W-:-:S04]  /*0770*/  VIADD R5, R19, UR4 ;  /* 0x0000000413057c36 */ /* 0x000fc80008000000 */
[C---:B------:R-:W-:Y:S02]  /*0780*/  VIADD R15, R5.reuse, 0x280 ;  /* 0x00000280050f7836 */ /* 0x040fe40000000000 */
[C---:B------:R-:W-:Y:S02]  /*0790*/  VIADD R13, R5.reuse, 0x500 ;  /* 0x00000500050d7836 */ /* 0x040fe40000000000 */
[----:B0-----:R-:W-:-:S04]  /*07a0*/  IMAD.WIDE.U32 R16, R5, 0x8, R22 ;  /* 0x0000000805107825 */ /* 0x001fc800078e0016 */
[--C-:B------:R-:W-:Y:S02]  /*07b0*/  IMAD.WIDE.U32 R14, R15, 0x8, R22.reuse ;  /* 0x000000080f0e7825 */ /* 0x100fe400078e0016 */
[----:B------:R-:W2:Y:S02]  /*07c0*/  LDG.E.64 R16, desc[UR10][R16.64] ;  /* 0x0000000a10107981 */ /* 0x000ea4000c1e1b00 */
[----:B------:R-:W-:Y:S02]  /*07d0*/  IMAD.WIDE.U32 R12, R13, 0x8, R22 ;  /* 0x000000080d0c7825 */ /* 0x000fe400078e0016 */
[----:B------:R-:W3:Y:S02]  /*07e0*/  LDG.E.64 R14, desc[UR10][R14.64] ;  /* 0x0000000a0e0e7981 */ /* 0x000ee4000c1e1b00 */
[C---:B------:R-:W-:Y:S02]  /*07f0*/  VIADD R11, R5.reuse, 0x780 ;  /* 0x00000780050b7836 */ /* 0x040fe40000000000 */
[----:B------:R-:W4:Y:S01]  /*0800*/  LDG.E.64 R12, desc[UR10][R12.64] ;  /* 0x0000000a0c0c7981 */ /* 0x000f22000c1e1b00 */
[----:B------:R-:W-:-:S02]  /*0810*/  VIADD R9, R5, 0xa00 ;  /* 0x00000a0005097836 */ /* 0x000fc40000000000 */
[----:B------:R-:W-:-:S04]  /*0820*/  IMAD.WIDE.U32 R10, R11, 0x8, R22 ;  /* 0x000000080b0a7825 */ /* 0x000fc800078e0016 */
[--C-:B------:R-:W-:Y:S02]  /*0830*/  IMAD.WIDE.U32 R8, R9, 0x8, R22.reuse ;  /* 0x0000000809087825 */ /* 0x100fe400078e0016 */
[----:B------:R-:W4:Y:S02]  /*0840*/  LDG.E.64 R10, desc[UR10][R10.64] ;  /* 0x0000000a0a0a7981 */ /* 0x000f24000c1e1b00 */
[C---:B------:R-:W-:Y:S02]  /*0850*/  VIADD R7, R5.reuse, 0xc80 ;  /* 0x00000c8005077836 */ /* 0x040fe40000000000 */
[----:B------:R-:W4:Y:S01]  /*0860*/  LDG.E.64 R8, desc[UR10][R8.64] ;  /* 0x0000000a08087981 */ /* 0x000f22000c1e1b00 */
[----:B------:R-:W-:Y:S02]  /*0870*/  VIADD R25, R5, 0xf00 ;  /* 0x00000f0005197836 */ /* 0x000fe40000000000 */
[----:B------:R-:W-:-:S04]  /*0880*/  IMAD.WIDE.U32 R6, R7, 0x8, R22 ;  /* 0x0000000807067825 */ /* 0x000fc800078e0016 */
[--C-:B------:R-:W-:Y:S02]  /*0890*/  IMAD.WIDE.U32 R24, R25, 0x8, R22.reuse ;  /* 0x0000000819187825 */ /* 0x100fe400078e0016 */
[----:B------:R-:W4:Y:S02]  /*08a0*/  LDG.E.64 R6, desc[UR10][R6.64] ;  /* 0x0000000a06067981 */ /* 0x000f24000c1e1b00 */
[----:B------:R-:W-:Y:S02]  /*08b0*/  VIADD R5, R5, 0x1180 ;  /* 0x0000118005057836 */ /* 0x000fe40000000000 */
[----:B------:R-:W4:Y:S02]  /*08c0*/  LDG.E.64 R24, desc[UR10][R24.64] ;  /* 0x0000000a18187981 */ /* 0x000f24000c1e1b00 */
[----:B------:R-:W-:-:S06]  /*08d0*/  IMAD.WIDE.U32 R22, R5, 0x8, R22 ;  /* 0x0000000805167825 */ /* 0x000fcc00078e0016 */
        /* <DEDUP_REMOVED lines=10> */
.L_x_130:
[----:B------:R-:W-:Y:S05]  /*0980*/  BSYNC.RECONVERGENT B2 ;  /* 0x0000000000027941 */ /* 0x000fea0003800200 */
.L_x_129:
        /* <DEDUP_REMOVED lines=13> */
[--C-:B------:R-:W-:Y:S02]  /*0a60*/  IMAD.WIDE.U32 R12, R13, 0x8, R8.reuse ;  /* 0x000000080d0c7825 */ /* 0x100fe400078e0008 */
[----:B------:R-:W3:Y:S02]  /*0a70*/  LDG.E.64 R10, desc[UR10][R10.64] ;  /* 0x0000000a0a0a7981 */ /* 0x000ee4000c1e1b00 */
        /* <DEDUP_REMOVED lines=8> */
[----:B------:R-:W-:-:S11]  /*0b00*/  DADD R20, R20, R8 ;  /* 0x0000000014147229 */ /* 0x000fd60000000008 */
.L_x_132:
[----:B------:R-:W-:Y:S05]  /*0b10*/  BSYNC.RECONVERGENT B2 ;  /* 0x0000000000027941 */ /* 0x000fea0003800200 */
.L_x_131:
[----:B------:R-:W-:Y:S05]  /*0b20*/  @!P1 BRA `(.L_x_124) ;  /* 0x0000000000289947 */ /* 0x000fea0003800000 */
[----:B------:R-:W0:Y:S01]  /*0b30*/  LDC.64 R6, c[0x0][0x380] ;  /* 0x0000e000ff067b82 */ /* 0x000e220000000a00 */
[----:B------:R-:W-:Y:S02]  /*0b40*/  VIADD R9, R19, UR4 ;  /* 0x0000000413097c36 */ /* 0x000fe40008000000 */
[----:B------:R-:W-:-:S07]  /*0b50*/  IMAD.MOV R2, RZ, RZ, -R4 ;  /* 0x000000ffff027224 */ /* 0x000fce00078e0a04 */
.L_x_133:
[----:B0-----:R-:W-:-:S06]  /*0b60*/  IMAD.WIDE.U32 R4, R9, 0x8, R6 ;  /* 0x0000000809047825 */ /* 0x001fcc00078e0006 */
[----:B------:R-:W2:Y:S01]  /*0b70*/  LDG.E.64 R4, desc[UR10][R4.64] ;  /* 0x0000000a04047981 */ /* 0x000ea2000c1e1b00 */
[----:B------:R-:W-:Y:S02]  /*0b80*/  VIADD R2, R2, 0x1 ;  /* 0x0000000102027836 */ /* 0x000fe40000000000 */
[----:B------:R-:W-:-:S03]  /*0b90*/  VIADD R9, R9, 0x280 ;  /* 0x0000028009097836 */ /* 0x000fc60000000000 */
[----:B------:R-:W-:Y:S01]  /*0ba0*/  ISETP.NE.AND P0, PT, R2, RZ, PT ;  /* 0x000000ff0200720c */ /* 0x000fe20003f05270 */
[----:B--2--5:R-:W-:-:S12]  /*0bb0*/  DADD R20, R4, R20 ;  /* 0x0000000004147229 */ /* 0x024fd80000000014 */
[----:B------:R-:W-:Y:S05]  /*0bc0*/  @P0 BRA `(.L_x_133) ;  /* 0xfffffffc00e40947 */ /* 0x000fea000383ffff */
.L_x_124:
[----:B------:R-:W-:Y:S05]  /*0bd0*/  BSYNC.RECONVERGENT B1 ;  /* 0x0000000000017941 */ /* 0x000fea0003800200 */
.L_x_123:
[----:B------:R-:W-:-:S13]  /*0be0*/  ISETP.GE.U32.AND P0, PT, R0, 0x280, PT ;  /* 0x000002800000780c */ /* 0x000fda0003f06070 */
        /* <DEDUP_REMOVED lines=50> */
[----:B------:R-:W1:Y:S05]  /*0f10*/  LDS.128 R4, [UR4+0x50] ;  /* 0x00005004ff047984 */ /* 0x000e6a0008000c00 */
[----:B------:R-:W-:-:S08]  /*0f20*/  DADD R16, R16, R18 ;  /* 0x0000000010107229 */ /* 0x000fd00000000012 */
[----:B--2---:R-:W-:-:S08]  /*0f30*/  DADD R12, R16, R12 ;  /* 0x00000000100c7229 */ /* 0x004fd0000000000c */
[----:B------:R-:W-:Y:S02]  /*0f40*/  DADD R2, R12, R14 ;  /* 0x000000000c027229 */ /* 0x000fe4000000000e */
[----:B------:R-:W2:Y:S06]  /*0f50*/  LDS.128 R12, [UR4+0x60] ;  /* 0x00006004ff0c7984 */ /* 0x000eac0008000c00 */
[----:B0-----:R-:W-:-:S08]  /*0f60*/  DADD R2, R2, R8 ;  /* 0x0000000002027229 */ /* 0x001fd00000000008 */
[----:B------:R-:W-:Y:S01]  /*0f70*/  DADD R2, R2, R10 ;  /* 0x0000000002027229 */ /* 0x000fe2000000000a */
[----:B------:R-:W0:Y:S07]  /*0f80*/  LDS.128 R8, [UR4+0x70] ;  /* 0x00007004ff087984 */ /* 0x000e2e0008000c00 */
        /* <DEDUP_REMOVED lines=16> */
[----:B-1----:R-:W-:Y:S01]  /*1090*/  DADD R4, R2, R4 ;  /* 0x0000000002047229 */ /* 0x002fe20000000004 */
[----:B------:R-:W-:Y:S10]  /*10a0*/  BRA `(.L_x_135) ;  /* 0x0000001c00307947 */ /* 0x000ff40003800000 */
.L_x_134:
[----:B------:R-:W-:-:S04]  /*10b0*/  LOP3.LUT R2, R3, 0x3e0, RZ, 0xc0, !PT ;  /* 0x000003e003027812 */ /* 0x000fc800078ec0ff */
[----:B------:R-:W-:Y:S01]  /*10c0*/  LOP3.LUT R7, RZ, R2, RZ, 0x33, !PT ;  /* 0x00000002ff077212 */ /* 0x000fe200078e33ff */
[----:B------:R-:W-:Y:S02]  /*10d0*/  VIADD R5, R2, 0x20 ;  /* 0x0000002002057836 */ /* 0x000fe40000000000 */
[----:B------:R-:W0:Y:S02]  /*10e0*/  S2R R2, SR_LANEID ;  /* 0x0000000000027919 */ /* 0x000e240000000000 */
[----:B------:R-:W-:Y:S01]  /*10f0*/  IMAD.IADD R7, R0, 0x1, R7 ;  /* 0x0000000100077824 */ /* 0x000fe200078e0207 */
[----:B------:R-:W-:-:S04]  /*1100*/  ISETP.GT.U32.AND P0, PT, R5, R0, PT ;  /* 0x000000000500720c */ /* 0x000fc80003f04070 */
[----:B------:R-:W-:-:S05]  /*1110*/  SEL R7, R7, 0x1f, P0 ;  /* 0x0000001f07077807 */ /* 0x000fca0000000000 */
[----:B-----5:R-:W-:Y:S04]  /*1120*/  SHFL.DOWN PT, R4, R20, 0x1, R7 ;  /* 0x0820000014047989 */ /* 0x020fe800000e0007 */
[----:B------:R-:W1:Y:S01]  /*1130*/  SHFL.DOWN PT, R5, R21, 0x1, R7 ;  /* 0x0820000015057989 */ /* 0x000e6200000e0007 */
[C---:B0-----:R-:W-:Y:S01]  /*1140*/  ISETP.GE.AND P0, PT, R2.reuse, R7, PT ;  /* 0x000000070200720c */ /* 0x041fe20003f06270 */
[----:B------:R-:W-:Y:S01]  /*1150*/  VIADD R6, R2, 0x2 ;  /* 0x0000000202067836 */ /* 0x000fe20000000000 */
[----:B-1----:R-:W-:-:S10]  /*1160*/  DADD R4, R4, R20 ;  /* 0x0000000004047229 */ /* 0x002fd40000000014 */
        /* <DEDUP_REMOVED lines=11> */
[----:B------:R-:W-:-:S03]  /*1220*/  VIADD R6, R2, 0x8 ;  /* 0x0000000802067836 */ /* 0x000fc60000000000 */
[----:B------:R-:W0:Y:S02]  /*1230*/  SHFL.DOWN PT, R5, R11, 0x4, R7 ;  /* 0x088000000b057989 */ /* 0x000e2400000e0007 */
[----:B------:R-:W-:Y:S01]  /*1240*/  ISETP.GT.AND P1, PT, R6, R7, PT ;  /* 0x000000070600720c */ /* 0x000fe20003f24270 */
[----:B0-----:R-:W-:-:S10]  /*1250*/  DADD R4, R4, R10 ;  /* 0x0000000004047229 */ /* 0x001fd4000000000a */
[----:B------:R-:W-:Y:S02]  /*1260*/  FSEL R8, R10, R4, P0 ;  /* 0x000000040a087208 */ /* 0x000fe40000000000 */
[----:B------:R-:W-:Y:S02]  /*1270*/  FSEL R9, R11, R5, P0 ;  /* 0x000000050b097208 */ /* 0x000fe40000000000 */
[C---:B------:R-:W-:Y:S01]  /*1280*/  ISETP.NE.AND P0, PT, R2.reuse, RZ, PT ;  /* 0x000000ff0200720c */ /* 0x040fe20003f05270 */
[----:B------:R-:W-:Y:S01]  /*1290*/  SHFL.DOWN PT, R4, R8, 0x8, R7 ;  /* 0x0900000008047989 */ /* 0x000fe200000e0007 */
[----:B------:R-:W-:-:S03]  /*12a0*/  VIADD R2, R2, 0x10 ;  /* 0x0000001002027836 */ /* 0x000fc60000000000 */
[----:B------:R-:W0:Y:S08]  /*12b0*/  SHFL.DOWN PT, R5, R9, 0x8, R7 ;  /* 0x0900000009057989 */ /* 0x000e3000000e0007 */
[----:B------:R-:W1:Y:S01]  /*12c0*/  @!P0 S2R R13, SR_CgaCtaId ;  /* 0x00000000000d8919 */ /* 0x000e620000008800 */
[----:B------:R-:W-:-:S04]  /*12d0*/  @!P0 SHF.R.U32.HI R6, RZ, 0x2, R3 ;  /* 0x00000002ff068819 */ /* 0x000fc80000011603 */
[----:B------:R-:W-:Y:S01]  /*12e0*/  @!P0 LOP3.LUT R6, R6, 0xf8, RZ, 0xc0, !PT ;  /* 0x000000f806068812 */ /* 0x000fe200078ec0ff */
        /* <DEDUP_REMOVED lines=18> */
[----:B------:R-:W-:Y:S01]  /*1410*/  ISETP.GT.U32.AND P1, PT, R0, 0x20, PT ;  /* 0x000000200000780c */ /* 0x000fe20003f24070 */
[----:B0-----:R-:W-:-:S09]  /*1420*/  ULEA UR4, UR5, UR4, 0x18 ;  /* 0x0000000405047291 */ /* 0x001fd2000f8ec0ff */
[----:B------:R-:W0:Y:S04]  /*1430*/  LDS.128 R12, [UR4+0x20] ;  /* 0x00002004ff0c7984 */ /* 0x000e280008000c00 */
[----:B------:R-:W1:Y:S01]  /*1440*/  LDS.128 R8, [UR4+0x30] ;  /* 0x00003004ff087984 */ /* 0x000e620008000c00 */
[----:B0-----:R-:W-:-:S10]  /*1450*/  DADD R12, R4, R12 ;  /* 0x00000000040c7229 */ /* 0x001fd4000000000c */
[----:B------:R-:W-:Y:S02]  /*1460*/  FSEL R2, R12, R4, P1 ;  /* 0x000000040c027208 */ /* 0x000fe40000800000 */
[----:B------:R-:W-:Y:S02]  /*1470*/  FSEL R3, R13, R5, P1 ;  /* 0x000000050d037208 */ /* 0x000fe40000800000 */
[----:B------:R-:W-:Y:S01]  /*1480*/  ISETP.GT.U32.AND P1, PT, R0, 0x40, PT ;  /* 0x000000400000780c */ /* 0x000fe20003f24070 */
[----:B------:R-:W0:Y:S03]  /*1490*/  LDS.128 R4, [UR4+0x40] ;  /* 0x00004004ff047984 */ /* 0x000e260008000c00 */
[----:B------:R-:W-:-:S10]  /*14a0*/  DADD R14, R2, R14 ;  /* 0x00000000020e7229 */ /* 0x000fd4000000000e */
[----:B------:R-:W-:Y:S02]  /*14b0*/  FSEL R2, R14, R2, P1 ;  /* 0x000000020e027208 */ /* 0x000fe40000800000 */
[----:B------:R-:W-:Y:S02]  /*14c0*/  FSEL R3, R15, R3, P1 ;  /* 0x000000030f037208 */ /* 0x000fe40000800000 */
[----:B------:R-:W-:-:S04]  /*14d0*/  ISETP.GT.U32.AND P1, PT, R0, 0x60, PT ;  /* 0x000000600000780c */ /* 0x000fc80003f24070 */
[----:B-1----:R-:W-:-:S10]  /*14e0*/  DADD R8, R8, R2 ;  /* 0x0000000008087229 */ /* 0x002fd40000000002 */
[----:B------:R-:W-:Y:S02]  /*14f0*/  FSEL R2, R8, R2, P1 ;  /* 0x0000000208027208 */ /* 0x000fe40000800000 */
[----:B------:R-:W-:Y:S02]  /*1500*/  FSEL R3, R9, R3, P1 ;  /* 0x0000000309037208 */ /* 0x000fe40000800000 */
[----:B------:R-:W-:-:S04]  /*1510*/  ISETP.GT.U32.AND P1, PT, R0, 0x80, PT ;  /* 0x000000800000780c */ /* 0x000fc80003f24070 */
[----:B------:R-:W-:-:S10]  /*1520*/  DADD R10, R2, R10 ;  /* 0x00000000020a7229 */ /* 0x000fd4000000000a */
[----:B------:R-:W-:Y:S02]  /*1530*/  FSEL R2, R10, R2, P1 ;  /* 0x000000020a027208 */ /* 0x000fe40000800000 */
[----:B------:R-:W-:Y:S02]  /*1540*/  FSEL R3, R11, R3, P1 ;  /* 0x000000030b037208 */ /* 0x000fe40000800000 */
[----:B------:R-:W1:Y:S01]  /*1550*/  LDS.128 R8, [UR4+0x50] ;  /* 0x00005004ff087984 */ /* 0x000e620008000c00 */
[----:B------:R-:W-:-:S03]  /*1560*/  ISETP.GT.U32.AND P1, PT, R0, 0xa0, PT ;  /* 0x000000a00000780c */ /* 0x000fc60003f24070 */
[----:B0-----:R-:W-:-:S10]  /*1570*/  DADD R4, R4, R2 ;  /* 0x0000000004047229 */ /* 0x001fd40000000002 */
[----:B------:R-:W-:Y:S02]  /*1580*/  FSEL R2, R4, R2, P1 ;  /* 0x0000000204027208 */ /* 0x000fe40000800000 */
[----:B------:R-:W-:Y:S02]  /*1590*/  FSEL R3, R5, R3, P1 ;  /* 0x0000000305037208 */ /* 0x000fe40000800000 */
[----:B------:R-:W-:-:S04]  /*15a0*/  ISETP.GT.U32.AND P1, PT, R0, 0xc0, PT ;  /* 0x000000c00000780c */ /* 0x000fc80003f24070 */
[----:B------:R-:W-:-:S10]  /*15b0*/  DADD R6, R2, R6 ;  /* 0x0000000002067229 */ /* 0x000fd40000000006 */
[----:B------:R-:W-:Y:S02]  /*15c0*/  FSEL R2, R6, R2, P1 ;  /* 0x0000000206027208 */ /* 0x000fe40000800000 */
[----:B------:R-:W-:Y:S02]  /*15d0*/  FSEL R3, R7, R3, P1 ;  /* 0x0000000307037208 */ /* 0x000fe40000800000 */
[----:B------:R-:W0:Y:S01]  /*15e0*/  LDS.128 R4, [UR4+0x60] ;  /* 0x00006004ff047984 */ /* 0x000e220008000c00 */
[----:B------:R-:W-:-:S03]  /*15f0*/  ISETP.GT.U32.AND P1, PT, R0, 0xe0, PT ;  /* 0x000000e00000780c */ /* 0x000fc60003f24070 */
        /* <DEDUP_REMOVED lines=43> */
[----:B------:R-:W1:Y:S01]  /*18b0*/  LDS.64 R2, [UR4+0xb0] ;  /* 0x0000b004ff027984 */ /* 0x000e620008000a00 */
        /* <DEDUP_REMOVED lines=8> */
[----:B------:R-:W-:-:S04]  /*1940*/  ISETP.GT.U32.AND P1, PT, R0, 0x260, PT ;  /* 0x000002600000780c */ /* 0x000fc80003f24070 */
[----:B-1----:R-:W-:-:S10]  /*1950*/  DADD R2, R2, R4 ;  /* 0x0000000002027229 */ /* 0x002fd40000000004 */
[----:B------:R-:W-:Y:S02]  /*1960*/  FSEL R4, R2, R4, P1 ;  /* 0x0000000402047208 */ /* 0x000fe40000800000 */
[----:B------:R-:W-:Y:S01]  /*1970*/  FSEL R5, R3, R5, P1 ;  /* 0x0000000503057208 */ /* 0x000fe20000800000 */
[----:B------:R-:W-:Y:S06]  /*1980*/  BRA `(.L_x_135) ;  /* 0x0000001000f87947 */ /* 0x000fec0003800000 */
.L_x_120:
[----:B------:R-:W0:Y:S01]  /*1990*/  S2R R5, SR_TID.X ;  /* 0x0000000000057919 */ /* 0x000e220000002100 */
[----:B------:R-:W1:Y:S02]  /*19a0*/  LDCU.64 UR6, c[0x0][0x380] ;  /* 0x00007000ff0677ac */ /* 0x000e640008000a00 */
[----:B-1----:R-:W-:Y:S02]  /*19b0*/  IMAD.U32 R6, RZ, RZ, UR6 ;  /* 0x00000006ff067e24 */ /* 0x002fe4000f8e00ff */
[----:B------:R-:W-:Y:S01]  /*19c0*/  IMAD.U32 R7, RZ, RZ, UR7 ;  /* 0x00000007ff077e24 */ /* 0x000fe2000f8e00ff */
[----:B0-----:R-:W-:-:S05]  /*19d0*/  IADD3 R21, PT, PT, R5, UR4, RZ ;  /* 0x0000000405157c10 */ /* 0x001fca000fffe0ff */
[----:B------:R-:W-:-:S05]  /*19e0*/  IMAD.WIDE.U32 R20, R21, 0x8, R6 ;  /* 0x0000000815147825 */ /* 0x000fca00078e0006 */
[----:B------:R-:W2:Y:S04]  /*19f0*/  LDG.E.64 R14, desc[UR10][R20.64] ;  /* 0x0000000a140e7981 */ /* 0x000ea8000c1e1b00 */
[----:B------:R-:W2:Y:S04]  /*1a00*/  LDG.E.64 R16, desc[UR10][R20.64+0x1400] ;  /* 0x0014000a14107981 */ /* 0x000ea8000c1e1b00 */
[----:B------:R-:W3:Y:S04]  /*1a10*/  LDG.E.64 R18, desc[UR10][R20.64+0x2800] ;  /* 0x0028000a14127981 */ /* 0x000ee8000c1e1b00 */
[----:B------:R-:W4:Y:S04]  /*1a20*/  LDG.E.64 R12, desc[UR10][R20.64+0x3c00] ;  /* 0x003c000a140c7981 */ /* 0x000f28000c1e1b00 */
[----:B------:R-:W5:Y:S04]  /*1a30*/  LDG.E.64 R10, desc[UR10][R20.64+0x5000] ;  /* 0x0050000a140a7981 */ /* 0x000f68000c1e1b00 */
[----:B------:R-:W5:Y:S04]  /*1a40*/  LDG.E.64 R8, desc[UR10][R20.64+0x6400] ;  /* 0x0064000a14087981 */ /* 0x000f68000c1e1b00 */
[----:B------:R-:W5:Y:S04]  /*1a50*/  LDG.E.64 R2, desc[UR10][R20.64+0x7800] ;  /* 0x0078000a14027981 */ /* 0x000f68000c1e1b00 */
[----:B------:R-:W5:Y:S01]  /*1a60*/  LDG.E.64 R28, desc[UR10][R20.64+0x8c00] ;  /* 0x008c000a141c7981 */ /* 0x000f62000c1e1b00 */
[----:B------:R-:W-:Y:S01]  /*1a70*/  ISETP.GE.U32.AND P0, PT, R0, UR8, PT ;  /* 0x0000000800007c0c */ /* 0x000fe2000bf06070 */
[----:B--2---:R-:W-:-:S08]  /*1a80*/  DADD R14, R14, R16 ;  /* 0x000000000e0e7229 */ /* 0x004fd00000000010 */
[----:B---3--:R-:W-:-:S08]  /*1a90*/  DADD R14, R18, R14 ;  /* 0x00000000120e7229 */ /* 0x008fd0000000000e */
[----:B----4-:R-:W-:-:S08]  /*1aa0*/  DADD R12, R12, R14 ;  /* 0x000000000c0c7229 */ /* 0x010fd0000000000e */
[----:B-----5:R-:W-:-:S08]  /*1ab0*/  DADD R10, R10, R12 ;  /* 0x000000000a0a7229 */ /* 0x020fd0000000000c */
[----:B------:R-:W-:-:S08]  /*1ac0*/  DADD R8, R8, R10 ;  /* 0x0000000008087229 */ /* 0x000fd0000000000a */
[----:B------:R-:W-:-:S08]  /*1ad0*/  DADD R2, R2, R8 ;  /* 0x0000000002027229 */ /* 0x000fd00000000008 */
[----:B------:R-:W-:Y:S01]  /*1ae0*/  DADD R28, R28, R2 ;  /* 0x000000001c1c7229 */ /* 0x000fe20000000002 */
[----:B------:R-:W-:Y:S10]  /*1af0*/  @!P0 BRA `(.L_x_136) ;  /* 0x0000000c00708947 */ /* 0x000ff40003800000 */
[----:B------:R-:W-:Y:S01]  /*1b00*/  UIMAD UR12, UR13, 0x1400, UR4 ;  /* 0x000014000d0c78a4 */ /* 0x000fe2000f8e0204 */
[----:B------:R-:W-:Y:S01]  /*1b10*/  VIADD R0, R4, 0xffffec00 ;  /* 0xffffec0004007836 */ /* 0x000fe20000000000 */
[----:B------:R-:W-:Y:S01]  /*1b20*/  UIADD3 UR5, UPT, UPT, UR9, UR13, URZ ;  /* 0x0000000d09057290 */ /* 0x000fe2000fffe0ff */
[----:B------:R-:W-:-:S03]  /*1b30*/  LOP3.LUT R3, RZ, R5, RZ, 0x33, !PT ;  /* 0x00000005ff037212 */ /* 0x000fc600078e33ff */
[----:B------:R-:W-:Y:S01]  /*1b40*/  ISETP.LT.U32.AND P0, PT, R0, UR12, PT ;  /* 0x0000000c00007c0c */ /* 0x000fe2000bf01070 */
[----:B------:R-:W-:Y:S01]  /*1b50*/  UIMAD UR5, UR5, 0x1400, URZ ;  /* 0x00001400050578a4 */ /* 0x000fe2000f8e02ff */
[----:B------:R-:W-:-:S05]  /*1b60*/  IADD3 R3, PT, PT, R4, -UR8, R3 ;  /* 0x8000000804037c10 */ /* 0x000fca000fffe003 */
[----:B------:R-:W-:Y:S01]  /*1b70*/  IMAD.U32 R8, RZ, RZ, UR5 ;  /* 0x00000005ff087e24 */ /* 0x000fe2000f8e00ff */
[----:B------:R-:W-:Y:S01]  /*1b80*/  UMOV UR6, UR5 ;  /* 0x0000000500067c82 */ /* 0x000fe20008000000 */
[----:B------:R-:W-:Y:S01]  /*1b90*/  VIADD R2, R3, -UR4 ;  /* 0x8000000403027c36 */ /* 0x000fe20008000000 */
[----:B------:R-:W-:Y:S02]  /*1ba0*/  UMOV UR4, URZ ;  /* 0x000000ff00047c82 */ /* 0x000fe40008000000 */
[----:B------:R-:W-:Y:S01]  /*1bb0*/  IADD3 R5, PT, PT, R8, 0x1400, R5 ;  /* 0x0000140008057810 */ /* 0x000fe20007ffe005 */
[----:B------:R-:W-:Y:S06]  /*1bc0*/  @P0 BRA `(.L_x_137) ;  /* 0x0000000000840947 */ /* 0x000fec0003800000 */
[----:B------:R-:W0:Y:S01]  /*1bd0*/  LDC R4, c[0x0][0x3a8] ;  /* 0x0000ea00ff047b82 */ /* 0x000e220000000800 */
[----:B------:R-:W1:Y:S07]  /*1be0*/  LDCU UR7, c[0x0][0x3ac] ;  /* 0x00007580ff0777ac */ /* 0x000e6e0008000800 */
[----:B------:R-:W2:Y:S02]  /*1bf0*/  LDC.64 R6, c[0x0][0x380] ;  /* 0x0000e000ff067b82 */ /* 0x000ea40000000a00 */
.L_x_138:
[----:B------:R-:W3:Y:S02]  /*1c00*/  S2R R25, SR_TID.X ;  /* 0x0000000000197919 */ /* 0x000ee40000002100 */
[----:B---3--:R-:W-:-:S04]  /*1c10*/  VIADD R25, R25, UR12 ;  /* 0x0000000c19197c36 */ /* 0x008fc80008000000 */
[----:B--2---:R-:W-:-:S05]  /*1c20*/  IMAD.WIDE.U32 R24, R25, 0x8, R6 ;  /* 0x0000000819187825 */ /* 0x004fca00078e0006 */
        /* <DEDUP_REMOVED lines=8> */
[----:B0-----:R-:W-:-:S05]  /*1cb0*/  VIADD R3, R4, -UR12 ;  /* 0x8000000c04037c36 */ /* 0x001fca0008000000 */
[----:B------:R-:W-:Y:S01]  /*1cc0*/  ISETP.GE.U32.AND P0, PT, R3, UR8, PT ;  /* 0x0000000803007c0c */ /* 0x000fe2000bf06070 */
        /* <DEDUP_REMOVED lines=8> */
[----:B------:R-:W-:Y:S10]  /*1d50*/  @!P0 BRA `(.L_x_136) ;  /* 0x0000000800d88947 */ /* 0x000ff40003800000 */
[----:B-1----:R-:W-:Y:S01]  /*1d60*/  UMOV UR13, UR7 ;  /* 0x00000007000d7c82 */ /* 0x002fe20008000000 */
[----:B------:R-:W-:Y:S01]  /*1d70*/  UIADD3 UR4, UPT, UPT, UR4, 0x1, URZ ;  /* 0x0000000104047890 */ /* 0x000fe2000fffe0ff */
[----:B------:R-:W-:Y:S01]  /*1d80*/  VIADD R2, R2, -UR8 ;  /* 0x8000000802027c36 */ /* 0x000fe20008000000 */
[----:B------:R-:W-:Y:S01]  /*1d90*/  UIMAD UR12, UR13, 0x1400, UR12 ;  /* 0x000014000d0c78a4 */ /* 0x000fe2000f8e020c */
[----:B------:R-:W-:Y:S01]  /*1da0*/  VIADD R5, R5, UR8 ;  /* 0x0000000805057c36 */ /* 0x000fe20008000000 */
[----:B------:R-:W-:-:S04]  /*1db0*/  UIADD3 UR6, UPT, UPT, UR8, UR6, URZ ;  /* 0x0000000608067290 */ /* 0x000fc8000fffe0ff */
[----:B------:R-:W-:-:S13]  /*1dc0*/  ISETP.LT.U32.AND P0, PT, R0, UR12, PT ;  /* 0x0000000c00007c0c */ /* 0x000fda000bf01070 */
[----:B------:R-:W-:Y:S05]  /*1dd0*/  @!P0 BRA `(.L_x_138) ;  /* 0xfffffffc00888947 */ /* 0x000fea000383ffff */
.L_x_137:
[----:B------:R-:W0:Y:S01]  /*1de0*/  S2R R9, SR_TID.X ;  /* 0x0000000000097919 */ /* 0x000e220000002100 */
[----:B------:R-:W-:Y:S01]  /*1df0*/  VIADD R0, R4, -UR12 ;  /* 0x8000000c04007c36 */ /* 0x000fe20008000000 */
[----:B------:R-:W-:Y:S04]  /*1e00*/  BSSY.RECONVERGENT B1, `(.L_x_136) ;  /* 0x00000ab000017945 */ /* 0x000fe80003800200 */
[----:B0-----:R-:W-:-:S04]  /*1e10*/  ISETP.GE.AND P0, PT, R9, R0, PT ;  /* 0x000000000900720c */ /* 0x001fc80003f06270 */
[----:B------:R-:W-:-:S13]  /*1e20*/  ISETP.LE.U32.OR P0, PT, R4, UR12, P0 ;  /* 0x0000000c04007c0c */ /* 0x000fda0008703470 */
[----:B------:R-:W-:Y:S05]  /*1e30*/  @P0 BRA `(.L_x_139) ;  /* 0x00000008009c0947 */ /* 0x000fea0003800000 */
[----:B------:R-:W-:Y:S01]  /*1e40*/  UIMAD UR7, UR4, UR13, URZ ;  /* 0x0000000d040772a4 */ /* 0x000fe2000f8e02ff */
[----:B------:R-:W-:Y:S01]  /*1e50*/  LOP3.LUT R3, RZ, R9, RZ, 0x33, !PT ;  /* 0x00000009ff037212 */ /* 0x000fe200078e33ff */
[----:B------:R-:W-:Y:S01]  /*1e60*/  BSSY.RECONVERGENT B2, `(.L_x_140) ;  /* 0x0000056000027945 */ /* 0x000fe20003800200 */
[----:B------:R-:W-:Y:S02]  /*1e70*/  IMAD.MOV.U32 R0, RZ, RZ, R9 ;  /* 0x000000ffff007224 */ /* 0x000fe400078e0009 */
[----:B------:R-:W-:Y:S01]  /*1e80*/  IADD3 R4, PT, PT, R4, -UR5, R3 ;  /* 0x8000000504047c10 */ /* 0x000fe2000fffe003 */
[----:B------:R-:W-:-:S04]  /*1e90*/  IMAD.U32 R3, RZ, RZ, UR7 ;  /* 0x00000007ff037e24 */ /* 0x000fc8000f8e00ff */
[----:B------:R-:W-:-:S04]  /*1ea0*/  IMAD R4, R3, -0x1400, R4 ;  /* 0xffffec0003047824 */ /* 0x000fc800078e0204 */
[C---:B------:R-:W-:Y:S01]  /*1eb0*/  IMAD.HI.U32 R3, R4.reuse, -0x33333333, RZ ;  /* 0xcccccccd04037827 */ /* 0x040fe200078e00ff */
[----:B------:R-:W-:-:S04]  /*1ec0*/  ISETP.GE.U32.AND P0, PT, R4, 0x2580, PT ;  /* 0x000025800400780c */ /* 0x000fc80003f06070 */
[----:B------:R-:W-:-:S04]  /*1ed0*/  LEA.HI R3, R3, 0x1, RZ, 0x17 ;  /* 0x0000000103037811 */ /* 0x000fc800078fb8ff */
[----:B------:R-:W-:-:S05]  /*1ee0*/  LOP3.LUT R4, R3, 0xf, RZ, 0xc0, !PT ;  /* 0x0000000f03047812 */ /* 0x000fca00078ec0ff */
[----:B------:R-:W-:Y:S05]  /*1ef0*/  @!P0 BRA `(.L_x_141) ;  /* 0x0000000400308947 */ /* 0x000fea0003800000 */
[----:B------:R-:W-:Y:S01]  /*1f00*/  IMAD.HI.U32 R0, R2, -0x33333333, RZ ;  /* 0xcccccccd02007827 */ /* 0x000fe200078e00ff */
[----:B------:R-:W-:Y:S04]  /*1f10*/  BSSY.RECONVERGENT B3, `(.L_x_142) ;  /* 0x0000049000037945 */ /* 0x000fe80003800200 */
[----:B------:R-:W-:-:S04]  /*1f20*/  LEA.HI R0, R0, 0x1, RZ, 0x17 ;  /* 0x0000000100007811 */ /* 0x000fc800078fb8ff */
[----:B------:R-:W-:Y:S02]  /*1f30*/  LOP3.LUT R26, R0, 0xfffff0, RZ, 0xc0, !PT ;  /* 0x00fffff0001a7812 */ /* 0x000fe400078ec0ff */
[----:B------:R-:W-:-:S03]  /*1f40*/  LOP3.LUT R0, R9, 0x1400, RZ, 0xfc, !PT ;  /* 0x0000140009007812 */ /* 0x000fc600078efcff */
[----:B------:R-:W-:-:S07]  /*1f50*/  IMAD.MOV R26, RZ, RZ, -R26 ;  /* 0x000000ffff1a7224 */ /* 0x000fce00078e0a1a */
.L_x_143:
[C---:B------:R-:W-:Y:S02]  /*1f60*/  VIADD R23, R5.reuse, 0xffffec00 ;  /* 0xffffec0005177836 */ /* 0x040fe40000000000 */
[----:B------:R-:W-:Y:S02]  /*1f70*/  VIADD R19, R5, 0xffffee80 ;  /* 0xffffee8005137836 */ /* 0x000fe40000000000 */
[----:B------:R-:W-:-:S04]  /*1f80*/  IMAD.WIDE.U32 R22, R23, 0x8, R6 ;  /* 0x0000000817167825 */ /* 0x000fc800078e0006 */
[--C-:B------:R-:W-:Y:S02]  /*1f90*/  IMAD.WIDE.U32 R18, R19, 0x8, R6.reuse ;  /* 0x0000000813127825 */ /* 0x100fe400078e0006 */
[----:B------:R-:W2:Y:S02]  /*1fa0*/  LDG.E.64 R22, desc[UR10][R22.64] ;  /* 0x0000000a16167981 */ /* 0x000ea4000c1e1b00 */
[C---:B------:R-:W-:Y:S02]  /*1fb0*/  VIADD R17, R5.reuse, 0xfffff100 ;  /* 0xfffff10005117836 */ /* 0x040fe40000000000 */
[----:B------:R-:W3:Y:S01]  /*1fc0*/  LDG.E.64 R18, desc[UR10][R18.64] ;  /* 0x0000000a12127981 */ /* 0x000ee2000c1e1b00 */
[----:B------:R-:W-:Y:S02]  /*1fd0*/  VIADD R15, R5, 0xfffff380 ;  /* 0xfffff380050f7836 */ /* 0x000fe40000000000 */
[----:B------:R-:W-:-:S04]  /*1fe0*/  IMAD.WIDE.U32 R16, R17, 0x8, R6 ;  /* 0x0000000811107825 */ /* 0x000fc800078e0006 */
[--C-:B------:R-:W-:Y:S02]  /*1ff0*/  IMAD.WIDE.U32 R14, R15, 0x8, R6.reuse ;  /* 0x000000080f0e7825 */ /* 0x100fe400078e0006 */
[----:B------:R-:W4:Y:S02]  /*2000*/  LDG.E.64 R16, desc[UR10][R16.64] ;  /* 0x0000000a10107981 */ /* 0x000f24000c1e1b00 */
[C---:B------:R-:W-:Y:S02]  /*2010*/  VIADD R13, R5.reuse, 0xfffff600 ;  /* 0xfffff600050d7836 */ /* 0x040fe40000000000 */
[----:B------:R-:W5:Y:S01]  /*2020*/  LDG.E.64 R14, desc[UR10][R14.64] ;  /* 0x0000000a0e0e7981 */ /* 0x000f62000c1e1b00 */
[----:B------:R-:W-:Y:S02]  /*2030*/  VIADD R11, R5, 0xfffff880 ;  /* 0xfffff880050b7836 */ /* 0x000fe40000000000 */
[----:B------:R-:W-:-:S04]  /*2040*/  IMAD.WIDE.U32 R12, R13, 0x8, R6 ;  /* 0x000000080d0c7825 */ /* 0x000fc800078e0006 */
[--C-:B------:R-:W-:Y:S02]  /*2050*/  IMAD.WIDE.U32 R10, R11, 0x8, R6.reuse ;  /* 0x000000080b0a7825 */ /* 0x100fe400078e0006 */
[----:B------:R-:W5:Y:S02]  /*2060*/  LDG.E.64 R12, desc[UR10][R12.64] ;  /* 0x0000000a0c0c7981 */ /* 0x000f64000c1e1b00 */
[C---:B------:R-:W-:Y:S02]  /*2070*/  VIADD R9, R5.reuse, 0xfffffb00 ;  /* 0xfffffb0005097836 */ /* 0x040fe40000000000 */
[----:B------:R-:W5:Y:S01]  /*2080*/  LDG.E.64 R10, desc[UR10][R10.64] ;  /* 0x0000000a0a0a7981 */ /* 0x000f62000c1e1b00 */
[----:B------:R-:W-:Y:S02]  /*2090*/  VIADD R21, R5, 0xfffffd80 ;  /* 0xfffffd8005157836 */ /* 0x000fe40000000000 */
[----:B------:R-:W-:-:S04]  /*20a0*/  IMAD.WIDE.U32 R8, R9, 0x8, R6 ;  /* 0x0000000809087825 */ /* 0x000fc800078e0006 */
[----:B------:R-:W-:Y:S02]  /*20b0*/  IMAD.WIDE.U32 R20, R21, 0x8, R6 ;  /* 0x0000000815147825 */ /* 0x000fe400078e0006 */
[----:B------:R-:W5:Y:S04]  /*20c0*/  LDG.E.64 R8, desc[UR10][R8.64] ;  /* 0x0000000a08087981 */ /* 0x000f68000c1e1b00 */
[----:B------:R-:W5:Y:S01]  /*20d0*/  LDG.E.64 R20, desc[UR10][R20.64] ;  /* 0x0000000a14147981 */ /* 0x000f62000c1e1b00 */
[----:B------:R-:W-:Y:S01]  /*20e0*/  VIADD R25, R5, 0x280 ;  /* 0x0000028005197836 */ /* 0x000fe20000000000 */
[----:B--2---:R-:W-:-:S08]  /*20f0*/  DADD R22, R22, R28 ;  /* 0x0000000016167229 */ /* 0x004fd0000000001c */
[----:B---3--:R-:W-:Y:S01]  /*2100*/  DADD R18, R22, R18 ;  /* 0x0000000016127229 */ /* 0x008fe20000000012 */
[----:B------:R-:W-:-:S06]  /*2110*/  IMAD.WIDE.U32 R22, R5, 0x8, R6 ;  /* 0x0000000805167825 */ /* 0x000fcc00078e0006 */
[----:B------:R-:W2:Y:S01]  /*2120*/  LDG.E.64 R22, desc[UR10][R22.64] ;  /* 0x0000000a16167981 */ /* 0x000ea2000c1e1b00 */
[----:B----4-:R-:W-:Y:S01]  /*2130*/  DADD R16, R18, R16 ;  /* 0x0000000012107229 */ /* 0x010fe20000000010 */
[----:B------:R-:W-:-:S04]  /*2140*/  IMAD.WIDE.U32 R18, R25, 0x8, R6 ;  /* 0x0000000819127825 */ /* 0x000fc800078e0006 */
[----:B------:R-:W-:Y:S02]  /*2150*/  VIADD R25, R5, 0x500 ;  /* 0x0000050005197836 */ /* 0x000fe40000000000 */
[----:B------:R-:W3:Y:S01]  /*2160*/  LDG.E.64 R18, desc[UR10][R18.64] ;  /* 0x0000000a12127981 */ /* 0x000ee2000c1e1b00 */
[----:B-----5:R-:W-:Y:S01]  /*2170*/  DADD R14, R16, R14 ;  /* 0x00000000100e7229 */ /* 0x020fe2000000000e */
[----:B------:R-:W-:-:S04]  /*2180*/  IMAD.WIDE.U32 R16, R25, 0x8, R6 ;  /* 0x0000000819107825 */ /* 0x000fc800078e0006 */
[----:B------:R-:W-:Y:S02]  /*2190*/  VIADD R25, R5, 0x780 ;  /* 0x0000078005197836 */ /* 0x000fe40000000000 */
[----:B------:R-:W4:Y:S01]  /*21a0*/  LDG.E.64 R16, desc[UR10][R16.64] ;  /* 0x0000000a10107981 */ /* 0x000f22000c1e1b00 */
[----:B------:R-:W-:Y:S01]  /*21b0*/  DADD R12, R14, R12 ;  /* 0x000000000e0c7229 */ /* 0x000fe2000000000c */
[----:B------:R-:W-:-:S04]  /*21c0*/  IMAD.WIDE.U32 R14, R25, 0x8, R6 ;  /* 0x00000008190e7825 */ /* 0x000fc800078e0006 */
[----:B------:R-:W-:Y:S02]  /*21d0*/  VIADD R25, R5, 0xa00 ;  /* 0x00000a0005197836 */ /* 0x000fe40000000000 */
[----:B------:R-:W5:Y:S01]  /*21e0*/  LDG.E.64 R14, desc[UR10][R14.64] ;  /* 0x0000000a0e0e7981 */ /* 0x000f62000c1e1b00 */
        /* <DEDUP_REMOVED lines=9> */
[----:B------:R-:W-:Y:S01]  /*2280*/  IMAD.WIDE.U32 R8, R25, 0x8, R6 ;  /* 0x0000000819087825 */ /* 0x000fe200078e0006 */
[----:B------:R-:W-:-:S05]  /*2290*/  IADD3 R25, PT, PT, R5, 0x1180, RZ ;  /* 0x0000118005197810 */ /* 0x000fca0007ffe0ff */
[----:B------:R-:W5:Y:S01]  /*22a0*/  LDG.E.64 R8, desc[UR10][R8.64] ;  /* 0x0000000a08087981 */ /* 0x000f62000c1e1b00 */
[----:B------:R-:W-:-:S06]  /*22b0*/  IMAD.WIDE.U32 R24, R25, 0x8, R6 ;  /* 0x0000000819187825 */ /* 0x000fcc00078e0006 */
[----:B------:R-:W5:Y:S01]  /*22c0*/  LDG.E.64 R24, desc[UR10][R24.64] ;  /* 0x0000000a18187981 */ /* 0x000f62000c1e1b00 */
[----:B------:R-:W-:Y:S02]  /*22d0*/  VIADD R26, R26, 0x10 ;  /* 0x000000101a1a7836 */ /* 0x000fe40000000000 */
[----:B------:R-:W-:Y:S02]  /*22e0*/  VIADD R0, R0, 0x2800 ;  /* 0x0000280000007836 */ /* 0x000fe40000000000 */
[----:B------:R-:W-:Y:S01]  /*22f0*/  VIADD R5, R5, 0x2800 ;  /* 0x0000280005057836 */ /* 0x000fe20000000000 */
[----:B------:R-:W-:Y:S01]  /*2300*/  ISETP.NE.AND P0, PT, R26, RZ, PT ;  /* 0x000000ff1a00720c */ /* 0x000fe20003f05270 */
        /* <DEDUP_REMOVED lines=9> */
[----:B------:R-:W-:Y:S05]  /*23a0*/  BSYNC.RECONVERGENT B3 ;  /* 0x0000000000037941 */ /* 0x000fea0003800200 */
.L_x_142:
[----:B------:R-:W-:-:S07]  /*23b0*/  VIADD R0, R0, 0xffffec00 ;  /* 0xffffec0000007836 */ /* 0x000fce0000000000 */
.L_x_141:
[----:B------:R-:W-:Y:S05]  /*23c0*/  BSYNC.RECONVERGENT B2 ;  /* 0x0000000000027941 */ /* 0x000fea0003800200 */
.L_x_140:
[----:B------:R-:W-:-:S13]  /*23d0*/  ISETP.NE.AND P0, PT, R4, RZ, PT ;  /* 0x000000ff0400720c */ /* 0x000fda0003f05270 */
[----:B------:R-:W-:Y:S05]  /*23e0*/  @!P0 BRA `(.L_x_139) ;  /* 0x0000000400308947 */ /* 0x000fea0003800000 */
[----:B------:R-:W-:Y:S01]  /*23f0*/  ISETP.GE.U32.AND P0, PT, R4, 0x8, PT ;  /* 0x000000080400780c */ /* 0x000fe20003f06070 */
[----:B------:R-:W-:Y:S01]  /*2400*/  BSSY.RECONVERGENT B2, `(.L_x_144) ;  /* 0x0000025000027945 */ /* 0x000fe20003800200 */
[----:B------:R-:W-:-:S04]  /*2410*/  LOP3.LUT R22, R3, 0x7, RZ, 0xc0, !PT ;  /* 0x0000000703167812 */ /* 0x000fc800078ec0ff */
[----:B------:R-:W-:-:S07]  /*2420*/  ISETP.NE.AND P1, PT, R22, RZ, PT ;  /* 0x000000ff1600720c */ /* 0x000fce0003f25270 */
[----:B------:R-:W-:Y:S06]  /*2430*/  @!P0 BRA `(.L_x_145) ;  /* 0x0000000000848947 */ /* 0x000fec0003800000 */
[----:B------:R-:W-:-:S04]  /*2440*/  VIADD R19, R0, UR12 ;  /* 0x0000000c00137c36 */ /* 0x000fc80008000000 */
[----:B------:R-:W-:-:S04]  /*2450*/  IMAD.WIDE.U32 R4, R19, 0x8, R6 ;  /* 0x0000000813047825 */ /* 0x000fc800078e0006 */
[C---:B------:R-:W-:Y:S02]  /*2460*/  VIADD R17, R19.reuse, 0x280 ;  /* 0x0000028013117836 */ /* 0x040fe40000000000 */
[----:B------:R-:W2:Y:S01]  /*2470*/  LDG.E.64 R4, desc[UR10][R4.64] ;  /* 0x0000000a04047981 */ /* 0x000ea2000c1e1b00 */
        /* <DEDUP_REMOVED lines=14> */
[--C-:B------:R-:W-:Y:S02]  /*2560*/  IMAD.WIDE.U32 R20, R21, 0x8, R6.reuse ;  /* 0x0000000815147825 */ /* 0x100fe400078e0006 */
[----:B------:R-:W5:Y:S02]  /*2570*/  LDG.E.64 R8, desc[UR10][R8.64] ;  /* 0x0000000a08087981 */ /* 0x000f64000c1e1b00 */
[----:B------:R-:W-:Y:S02]  /*2580*/  VIADD R19, R19, 0x1180 ;  /* 0x0000118013137836 */ /* 0x000fe40000000000 */
[----:B------:R-:W5:Y:S02]  /*2590*/  LDG.E.64 R20, desc[UR10][R20.64] ;  /* 0x0000000a14147981 */ /* 0x000f64000c1e1b00 */
[----:B------:R-:W-:-:S06]  /*25a0*/  IMAD.WIDE.U32 R18, R19, 0x8, R6 ;  /* 0x0000000813127825 */ /* 0x000fcc00078e0006 */
        /* <DEDUP_REMOVED lines=10> */
.L_x_145:
[----:B------:R-:W-:Y:S05]  /*2650*/  BSYNC.RECONVERGENT B2 ;  /* 0x0000000000027941 */ /* 0x000fea0003800200 */
.L_x_144:
[----:B------:R-:W-:Y:S05]  /*2660*/  @!P1 BRA `(.L_x_139) ;  /* 0x0000000000909947 */ /* 0x000fea0003800000 */
[----:B------:R-:W-:Y:S01]  /*2670*/  ISETP.GE.U32.AND P0, PT, R22, 0x4, PT ;  /* 0x000000041600780c */ /* 0x000fe20003f06070 */
[----:B------:R-:W-:Y:S01]  /*2680*/  BSSY.RECONVERGENT B2, `(.L_x_146) ;  /* 0x0000014000027945 */ /* 0x000fe20003800200 */
[----:B------:R-:W-:-:S11]  /*2690*/  LOP3.LUT P1, RZ, R3, 0x3, RZ, 0xc0, !PT ;  /* 0x0000000303ff7812 */ /* 0x000fd6000782c0ff */
[----:B------:R-:W-:Y:S05]  /*26a0*/  @!P0 BRA `(.L_x_147) ;  /* 0x0000000000448947 */ /* 0x000fea0003800000 */
        /* <DEDUP_REMOVED lines=8> */
[----:B------:R-:W-:Y:S02]  /*2730*/  VIADD R13, R3, 0x780 ;  /* 0x00000780030d7836 */ /* 0x000fe40000000000 */
[----:B------:R-:W4:Y:S02]  /*2740*/  LDG.E.64 R10, desc[UR10][R10.64] ;  /* 0x0000000a0a0a7981 */ /* 0x000f24000c1e1b00 */
[----:B------:R-:W-:-:S06]  /*2750*/  IMAD.WIDE.U32 R12, R13, 0x8, R6 ;  /* 0x000000080d0c7825 */ /* 0x000fcc00078e0006 */
[----:B------:R-:W5:Y:S01]  /*2760*/  LDG.E.64 R12, desc[UR10][R12.64] ;  /* 0x0000000a0c0c7981 */ /* 0x000f62000c1e1b00 */
[----:B------:R-:W-:Y:S01]  /*2770*/  VIADD R0, R0, 0xa00 ;  /* 0x00000a0000007836 */ /* 0x000fe20000000000 */
[----:B--2---:R-:W-:-:S08]  /*2780*/  DADD R28, R28, R4 ;  /* 0x000000001c1c7229 */ /* 0x004fd00000000004 */
[----:B---3--:R-:W-:-:S08]  /*2790*/  DADD R28, R28, R8 ;  /* 0x000000001c1c7229 */ /* 0x008fd00000000008 */
[----:B----4-:R-:W-:-:S08]  /*27a0*/  DADD R28, R28, R10 ;  /* 0x000000001c1c7229 */ /* 0x010fd0000000000a */
[----:B-----5:R-:W-:-:S11]  /*27b0*/  DADD R28, R28, R12 ;  /* 0x000000001c1c7229 */ /* 0x020fd6000000000c */
.L_x_147:
[----:B------:R-:W-:Y:S05]  /*27c0*/  BSYNC.RECONVERGENT B2 ;  /* 0x0000000000027941 */ /* 0x000fea0003800200 */
.L_x_146:
[----:B------:R-:W-:Y:S05]  /*27d0*/  @!P1 BRA `(.L_x_139) ;  /* 0x0000000000349947 */ /* 0x000fea0003800000 */
[----:B------:R-:W-:-:S04]  /*27e0*/  IMAD.HI.U32 R2, R2, -0x33333333, RZ ;  /* 0xcccccccd02027827 */ /* 0x000fc800078e00ff */
[----:B------:R-:W-:Y:S01]  /*27f0*/  VIADD R5, R0, UR6 ;  /* 0x0000000600057c36 */ /* 0x000fe20008000000 */
[----:B------:R-:W-:-:S04]  /*2800*/  LOP3.LUT R2, R2, 0xffff, RZ, 0xc0, !PT ;  /* 0x0000ffff02027812 */ /* 0x000fc800078ec0ff */
[----:B------:R-:W-:-:S04]  /*2810*/  LEA.HI R2, R2, 0x1, RZ, 0x17 ;  /* 0x0000000102027811 */ /* 0x000fc800078fb8ff */
[----:B------:R-:W-:-:S05]  /*2820*/  LOP3.LUT R2, R2, 0x3, RZ, 0xc0, !PT ;  /* 0x0000000302027812 */ /* 0x000fca00078ec0ff */
[----:B------:R-:W-:-:S07]  /*2830*/  IMAD.MOV R0, RZ, RZ, -R2 ;  /* 0x000000ffff007224 */ /* 0x000fce00078e0a02 */
.L_x_148:
[----:B------:R-:W-:-:S06]  /*2840*/  IMAD.WIDE.U32 R2, R5, 0x8, R6 ;  /* 0x0000000805027825 */ /* 0x000fcc00078e0006 */
[----:B------:R-:W2:Y:S01]  /*2850*/  LDG.E.64 R2, desc[UR10][R2.64] ;  /* 0x0000000a02027981 */ /* 0x000ea2000c1e1b00 */
[----:B------:R-:W-:Y:S02]  /*2860*/  VIADD R0, R0, 0x1 ;  /* 0x0000000100007836 */ /* 0x000fe40000000000 */
[----:B------:R-:W-:-:S03]  /*2870*/  VIADD R5, R5, 0x280 ;  /* 0x0000028005057836 */ /* 0x000fc60000000000 */
[----:B------:R-:W-:Y:S01]  /*2880*/  ISETP.NE.AND P0, PT, R0, RZ, PT ;  /* 0x000000ff0000720c */ /* 0x000fe20003f05270 */
[----:B--2---:R-:W-:-:S12]  /*2890*/  DADD R28, R2, R28 ;  /* 0x00000000021c7229 */ /* 0x004fd8000000001c */
[----:B------:R-:W-:Y:S05]  /*28a0*/  @P0 BRA `(.L_x_148) ;  /* 0xfffffffc00e40947 */ /* 0x000fea000383ffff */
.L_x_139:
[----:B------:R-:W-:Y:S05]  /*28b0*/  BSYNC.RECONVERGENT B1 ;  /* 0x0000000000017941 */ /* 0x000fea0003800200 */
.L_x_136:
[----:B------:R-:W0:Y:S01]  /*28c0*/  S2R R0, SR_LANEID ;  /* 0x0000000000007919 */ /* 0x000e220000000000 */
[----:B------:R-:W-:Y:S04]  /*28d0*/  SHFL.DOWN PT, R2, R28, 0x1, 0x1f ;  /* 0x08201f001c027f89 */ /* 0x000fe800000e0000 */
[----:B------:R-:W2:Y:S01]  /*28e0*/  SHFL.DOWN PT, R3, R29, 0x1, 0x1f ;  /* 0x08201f001d037f89 */ /* 0x000ea200000e0000 */
[----:B------:R-:W3:Y:S01]  /*28f0*/  S2R R11, SR_TID.X ;  /* 0x00000000000b7919 */ /* 0x000ee20000002100 */
[----:B--2---:R-:W-:Y:S01]  /*2900*/  DADD R2, R2, R28 ;  /* 0x0000000002027229 */ /* 0x004fe2000000001c */
[C---:B0-----:R-:W-:Y:S02]  /*2910*/  ISETP.GT.AND P0, PT, R0.reuse, 0x1e, PT ;  /* 0x0000001e0000780c */ /* 0x041fe40003f04270 */
[----:B------:R-:W-:-:S07]  /*2920*/  ISETP.NE.AND P1, PT, R0, RZ, PT ;  /* 0x000000ff0000720c */ /* 0x000fce0003f25270 */
[----:B------:R-:W-:Y:S02]  /*2930*/  FSEL R4, R28, R2, P0 ;  /* 0x000000021c047208 */ /* 0x000fe40000000000 */
[----:B------:R-:W-:Y:S02]  /*2940*/  FSEL R5, R29, R3, P0 ;  /* 0x000000031d057208 */ /* 0x000fe40000000000 */
[----:B------:R-:W-:Y:S01]  /*2950*/  ISETP.GT.AND P0, PT, R0, 0x1d, PT ;  /* 0x0000001d0000780c */ /* 0x000fe20003f04270 */
[----:B------:R-:W-:Y:S04]  /*2960*/  SHFL.DOWN PT, R2, R4, 0x2, 0x1f ;  /* 0x08401f0004027f89 */ /* 0x000fe800000e0000 */
[----:B------:R-:W0:Y:S01]  /*2970*/  SHFL.DOWN PT, R3, R5, 0x2, 0x1f ;  /* 0x08401f0005037f89 */ /* 0x000e2200000e0000 */
[----:B------:R-:W2:Y:S01]  /*2980*/  @!P1 S2R R10, SR_CgaCtaId ;  /* 0x00000000000a9919 */ /* 0x000ea20000008800 */
        /* <DEDUP_REMOVED lines=12> */
[----:B---3--:R-:W-:Y:S01]  /*2a50*/  @!P1 SHF.R.U32.HI R6, RZ, 0x2, R11 ;  /* 0x00000002ff069819 */ /* 0x008fe2000001160b */
[----:B------:R-:W0:Y:S01]  /*2a60*/  SHFL.DOWN PT, R3, R9, 0x8, 0x1f ;  /* 0x09001f0009037f89 */ /* 0x000e2200000e0000 */
[----:B--2---:R-:W-:-:S02]  /*2a70*/  @!P1 LEA R7, R10, R7, 0x18 ;  /* 0x000000070a079211 */ /* 0x004fc400078ec0ff */
        /* <DEDUP_REMOVED lines=19> */
[----:B------:R-:W3:Y:S04]  /*2bb0*/  LDS.128 R12, [UR4+0x30] ;  /* 0x00003004ff0c7984 */ /* 0x000ee80008000c00 */
[----:B------:R-:W4:Y:S01]  /*2bc0*/  LDS.128 R8, [UR4+0x40] ;  /* 0x00004004ff087984 */ /* 0x000f220008000c00 */
[----:B0-----:R-:W-:-:S03]  /*2bd0*/  DADD R16, R4, R16 ;  /* 0x0000000004107229 */ /* 0x001fc60000000010 */
[----:B--2---:R-:W0:Y:S05]  /*2be0*/  LDS.128 R4, [UR4+0x50] ;  /* 0x00005004ff047984 */ /* 0x004e2a0008000c00 */
[----:B------:R-:W-:-:S08]  /*2bf0*/  DADD R16, R16, R18 ;  /* 0x0000000010107229 */ /* 0x000fd00000000012 */
[----:B---3--:R-:W-:-:S08]  /*2c00*/  DADD R12, R16, R12 ;  /* 0x00000000100c7229 */ /* 0x008fd0000000000c */
[----:B------:R-:W-:Y:S02]  /*2c10*/  DADD R2, R12, R14 ;  /* 0x000000000c027229 */ /* 0x000fe4000000000e */
[----:B------:R-:W2:Y:S06]  /*2c20*/  LDS.128 R12, [UR4+0x60] ;  /* 0x00006004ff0c7984 */ /* 0x000eac0008000c00 */
[----:B----4-:R-:W-:-:S08]  /*2c30*/  DADD R2, R2, R8 ;  /* 0x0000000002027229 */ /* 0x010fd00000000008 */
[----:B------:R-:W-:Y:S01]  /*2c40*/  DADD R2, R2, R10 ;  /* 0x0000000002027229 */ /* 0x000fe2000000000a */
[----:B------:R-:W3:Y:S07]  /*2c50*/  LDS.128 R8, [UR4+0x70] ;  /* 0x00007004ff087984 */ /* 0x000eee0008000c00 */
[----:B0-----:R-:W-:-:S08]  /*2c60*/  DADD R2, R2, R4 ;  /* 0x0000000002027229 */ /* 0x001fd00000000004 */
[----:B------:R-:W-:Y:S01]  /*2c70*/  DADD R2, R2, R6 ;  /* 0x0000000002027229 */ /* 0x000fe20000000006 */
[----:B------:R-:W0:Y:S07]  /*2c80*/  LDS.128 R4, [UR4+0x80] ;  /* 0x00008004ff047984 */ /* 0x000e2e0008000c00 */
[----:B--2---:R-:W-:-:S08]  /*2c90*/  DADD R2, R2, R12 ;  /* 0x0000000002027229 */ /* 0x004fd0000000000c */
[----:B------:R-:W-:Y:S01]  /*2ca0*/  DADD R2, R2, R14 ;  /* 0x0000000002027229 */ /* 0x000fe2000000000e */
[----:B------:R-:W2:Y:S07]  /*2cb0*/  LDS.128 R12, [UR4+0x90] ;  /* 0x00009004ff0c7984 */ /* 0x000eae0008000c00 */
[----:B---3--:R-:W-:-:S08]  /*2cc0*/  DADD R2, R2, R8 ;  /* 0x0000000002027229 */ /* 0x008fd00000000008 */
[----:B------:R-:W-:Y:S01]  /*2cd0*/  DADD R2, R2, R10 ;  /* 0x0000000002027229 */ /* 0x000fe2000000000a */
[----:B------:R-:W3:Y:S07]  /*2ce0*/  LDS.128 R8, [UR4+0xa0] ;  /* 0x0000a004ff087984 */ /* 0x000eee0008000c00 */
[----:B0-----:R-:W-:Y:S01]  /*2cf0*/  DADD R2, R2, R4 ;  /* 0x0000000002027229 */ /* 0x001fe20000000004 */
[----:B------:R-:W0:Y:S07]  /*2d00*/  LDS.64 R4, [UR4+0xb0] ;  /* 0x0000b004ff047984 */ /* 0x000e2e0008000a00 */
[----:B------:R-:W-:-:S08]  /*2d10*/  DADD R2, R2, R6 ;  /* 0x0000000002027229 */ /* 0x000fd00000000006 */
[----:B--2---:R-:W-:-:S08]  /*2d20*/  DADD R2, R2, R12 ;  /* 0x0000000002027229 */ /* 0x004fd0000000000c */
[----:B------:R-:W-:-:S08]  /*2d30*/  DADD R2, R2, R14 ;  /* 0x0000000002027229 */ /* 0x000fd0000000000e */
[----:B---3--:R-:W-:-:S08]  /*2d40*/  DADD R2, R2, R8 ;  /* 0x0000000002027229 */ /* 0x008fd00000000008 */
[----:B------:R-:W-:-:S08]  /*2d50*/  DADD R2, R2, R10 ;  /* 0x0000000002027229 */ /* 0x000fd0000000000a */
[----:B0-----:R-:W-:-:S11]  /*2d60*/  DADD R4, R2, R4 ;  /* 0x0000000002047229 */ /* 0x001fd60000000004 */
.L_x_135:
[----:B-1----:R-:W-:Y:S05]  /*2d70*/  BSYNC.RECONVERGENT B0 ;  /* 0x0000000000007941 */ /* 0x002fea0003800200 */
.L_x_119:
[----:B------:R-:W-:Y:S05]  /*2d80*/  @P0 EXIT ;  /* 0x000000000000094d */ /* 0x000fea0003800000 */
[----:B------:R-:W1:Y:S02]  /*2d90*/  LDCU.64 UR4, c[0x0][0x388] ;  /* 0x00007100ff0477ac */ /* 0x000e640008000a00 */
[----:B-1----:R-:W-:-:S06]  /*2da0*/  UIMAD.WIDE.U32 UR4, UR9, 0x8, UR4 ;  /* 0x00000008090478a5 */ /* 0x002fcc000f8e0004 */
[----:B--2---:R-:W-:Y:S02]  /*2db0*/  IMAD.U32 R2, RZ, RZ, UR4 ;  /* 0x00000004ff027e24 */ /* 0x004fe4000f8e00ff */
[----:B------:R-:W-:-:S05]  /*2dc0*/  IMAD.U32 R3, RZ, RZ, UR5 ;  /* 0x00000005ff037e24 */ /* 0x000fca000f8e00ff */
[----:B------:R-:W-:Y:S01]  /*2dd0*/  STG.E.64 desc[UR10][R2.64], R4 ;  /* 0x0000000402007986 */ /* 0x000fe2000c101b0a */
[----:B------:R-:W-:Y:S05]  /*2de0*/  EXIT ;  /* 0x000000000000794d */ /* 0x000fea0003800000 */
.L_x_149:
        /* <DEDUP_REMOVED lines=9> */
.L_x_298:


//--------------------- .text._ZN3cub18CUB_300001_SM_10006detail6reduce28DeviceReduceSingleTileKernelINS2_10policy_hubIdjN4cuda3std3__44plusIdEEE10Policy1000EN6thrust24THRUST_300001_SM_1000_NS6detail15normal_iteratorINSD_10device_ptrIdEEEEPdjS9_ddNS7_10__identityEEEvT0_T1_T2_T3_T4_T6_ --------------------------
	.section	.text._ZN3cub18CUB_300001_SM_10006detail6reduce28DeviceReduceSingleTileKernelINS2_10policy_hubIdjN4cuda3std3__44plusIdEEE10Policy1000EN6thrust24THRUST_300001_SM_1000_NS6detail15normal_iteratorINSD_10device_ptrIdEEEEPdjS9_ddNS7_10__identityEEEvT0_T1_T2_T3_T4_T6_,"ax",@progbits
	.align	128
        .global         _ZN3cub18CUB_300001_SM_10006detail6reduce28DeviceReduceSingleTileKernelINS2_10policy_hubIdjN4cuda3std3__44plusIdEEE10Policy1000EN6thrust24THRUST_300001_SM_1000_NS6detail15normal_iteratorINSD_10device_ptrIdEEEEPdjS9_ddNS7_10__identityEEEvT0_T1_T2_T3_T4_T6_
        .type           _ZN3cub18CUB_300001_SM_10006detail6reduce28DeviceReduceSingleTileKernelINS2_10policy_hubIdjN4cuda3std3__44plusIdEEE10Policy1000EN6thrust24THRUST_300001_SM_1000_NS6detail15normal_iteratorINSD_10device_ptrIdEEEEPdjS9_ddNS7_10__identityEEEvT0_T1_T2_T3_T4_T6_,@function
        .size           _ZN3cub18CUB_300001_SM_10006detail6reduce28DeviceReduceSingleTileKernelINS2_10policy_hubIdjN4cuda3std3__44plusIdEEE10Policy1000EN6thrust24THRUST_300001_SM_1000_NS6detail15normal_iteratorINSD_10device_ptrIdEEEEPdjS9_ddNS7_10__identityEEEvT0_T1_T2_T3_T4_T6_,(.L_x_299 - _ZN3cub18CUB_300001_SM_10006detail6reduce28DeviceReduceSingleTileKernelINS2_10policy_hubIdjN4cuda3std3__44plusIdEEE10Policy1000EN6thrust24THRUST_300001_SM_1000_NS6detail15normal_iteratorINSD_10device_ptrIdEEEEPdjS9_ddNS7_10__identityEEEvT0_T1_T2_T3_T4_T6_)
        .other          _ZN3cub18CUB_300001_SM_10006detail6reduce28DeviceReduceSingleTileKernelINS2_10policy_hubIdjN4cuda3std3__44plusIdEEE10Policy1000EN6thrust24THRUST_300001_SM_1000_NS6detail15normal_iteratorINSD_10device_ptrIdEEEEPdjS9_ddNS7_10__identityEEEvT0_T1_T2_T3_T4_T6_,@"STO_CUDA_ENTRY STV_DEFAULT"
_ZN3cub18CUB_300001_SM_10006detail6reduce28DeviceReduceSingleTileKernelINS2_10policy_hubIdjN4cuda3std3__44plusIdEEE10Policy1000EN6thrust24THRUST_300001_SM_1000_NS6detail15normal_iteratorINSD_10device_ptrIdEEEEPdjS9_ddNS7_10__identityEEEvT0_T1_T2_T3_T4_T6_:
.text._ZN3cub18CUB_300001_SM_10006detail6reduce28DeviceReduceSingleTileKernelINS2_10policy_hubIdjN4cuda3std3__44plusIdEEE10Policy1000EN6thrust24THRUST_300001_SM_1000_NS6detail15normal_iteratorINSD_10device_ptrIdEEEEPdjS9_ddNS7_10__identityEEEvT0_T1_T2_T3_T4_T6_:
        /* <DEDUP_REMOVED lines=13> */
.L_x_150:
[----:B------:R-:W-:Y:S01]  /*00d0*/  ISETP.GT.U32.AND P0, PT, R2, 0x13ff, PT ;  /* 0x000013ff0200780c */ /* 0x000fe20003f04070 */
[----:B------:R-:W-:-:S12]  /*00e0*/  BSSY.RECONVERGENT B0, `(.L_x_151) ;  /* 0x0000280000007945 */ /* 0x000fd80003800200 */
        /* <DEDUP_REMOVED lines=11> */
.L_x_154:
[----:B------:R-:W-:Y:S05]  /*01a0*/  BSYNC.RECONVERGENT B1 ;  /* 0x0000000000017941 */ /* 0x000fea0003800200 */
.L_x_153:
[----:B------:R-:W-:Y:S01]  /*01b0*/  ISETP.GE.U32.AND P0, PT, R41, R2, PT ;  /* 0x000000022900720c */ /* 0x000fe20003f06070 */
[----:B------:R-:W-:-:S12]  /*01c0*/  BSSY.RECONVERGENT B1, `(.L_x_155) ;  /* 0x0000073000017945 */ /* 0x000fd80003800200 */
[----:B------:R-:W-:Y:S05]  /*01d0*/  @P0 BRA `(.L_x_156) ;  /* 0x0000000400c40947 */ /* 0x000fea0003800000 */
[----:B------:R-:W-:Y:S01]  /*01e0*/  LOP3.LUT R5, RZ, R41, RZ, 0x33, !PT ;  /* 0x00000029ff057212 */ /* 0x000fe200078e33ff */
[----:B------:R-:W-:Y:S04]  /*01f0*/  BSSY.RECONVERGENT B2, `(.L_x_157) ;  /* 0x0000034000027945 */ /* 0x000fe80003800200 */
[----:B------:R-:W-:-:S04]  /*0200*/  IMAD.IADD R5, R5, 0x1, R2 ;  /* 0x0000000105057824 */ /* 0x000fc800078e0202 */
[C---:B------:R-:W-:Y:S01]  /*0210*/  IMAD.HI.U32 R40, R5.reuse, -0x33333333, RZ ;  /* 0xcccccccd05287827 */ /* 0x040fe200078e00ff */
[----:B------:R-:W-:-:S04]  /*0220*/  ISETP.GE.U32.AND P1, PT, R5, 0x2580, PT ;  /* 0x000025800500780c */ /* 0x000fc80003f26070 */
[----:B------:R-:W-:-:S04]  /*0230*/  LEA.HI R40, R40, 0x1, RZ, 0x17 ;  /* 0x0000000128287811 */ /* 0x000fc800078fb8ff */
[----:B------:R-:W-:-:S04]  /*0240*/  LOP3.LUT R42, R40, 0xf, RZ, 0xc0, !PT ;  /* 0x0000000f282a7812 */ /* 0x000fc800078ec0ff */
[----:B------:R-:W-:Y:S01]  /*0250*/  ISETP.NE.AND P0, PT, R42, RZ, PT ;  /* 0x000000ff2a00720c */ /* 0x000fe20003f05270 */
[----:B------:R-:W-:-:S12]  /*0260*/  @!P1 BRA `(.L_x_158) ;  /* 0x0000000000b09947 */ /* 0x000fd80003800000 */
[----:B------:R-:W0:Y:S01]  /*0270*/  LDC.64 R4, c[0x0][0x380] ;  /* 0x0000e000ff047b82 */ /* 0x000e220000000a00 */
[----:B------:R-:W-:-:S05]  /*0280*/  LOP3.LUT R0, R40, 0xfffff0, RZ, 0xc0, !PT ;  /* 0x00fffff028007812 */ /* 0x000fca00078ec0ff */
[----:B------:R-:W-:Y:S02]  /*0290*/  IMAD.MOV R0, RZ, RZ, -R0 ;  /* 0x000000ffff007224 */ /* 0x000fe400078e0a00 */
[----:B0-----:R-:W-:-:S03]  /*02a0*/  IMAD.WIDE.U32 R4, R41, 0x8, R4 ;  /* 0x0000000829047825 */ /* 0x001fc600078e0004 */
[----:B------:R-:W-:-:S05]  /*02b0*/  IADD3 R4, P1, PT, R4, 0xa000, RZ ;  /* 0x0000a00004047810 */ /* 0x000fca0007f3e0ff */
[----:B------:R-:W-:-:S08]  /*02c0*/  IMAD.X R5, RZ, RZ, R5, P1 ;  /* 0x000000ffff057224 */ /* 0x000fd000008e0605 */
.L_x_159:
        /* <DEDUP_REMOVED lines=38> */
.L_x_158:
[----:B------:R-:W-:Y:S05]  /*0530*/  BSYNC.RECONVERGENT B2 ;  /* 0x0000000000027941 */ /* 0x000fea0003800200 */
.L_x_157:
[----:B------:R-:W-:Y:S05]  /*0540*/  @!P0 BRA `(.L_x_156) ;  /* 0x0000000000e88947 */ /* 0x000fea0003800000 */
[----:B------:R-:W-:Y:S01]  /*0550*/  ISETP.GE.U32.AND P0, PT, R42, 0x8, PT ;  /* 0x000000082a00780c */ /* 0x000fe20003f06070 */
[----:B------:R-:W-:Y:S01]  /*0560*/  BSSY.RECONVERGENT B2, `(.L_x_160) ;  /* 0x0000017000027945 */ /* 0x000fe20003800200 */
[----:B------:R-:W-:-:S04]  /*0570*/  LOP3.LUT R22, R40, 0x7, RZ, 0xc0, !PT ;  /* 0x0000000728167812 */ /* 0x000fc800078ec0ff */
[----:B------:R-:W-:-:S07]  /*0580*/  ISETP.NE.AND P1, PT, R22, RZ, PT ;  /* 0x000000ff1600720c */ /* 0x000fce0003f25270 */
[----:B------:R-:W-:Y:S06]  /*0590*/  @!P0 BRA `(.L_x_161) ;  /* 0x00000000004c8947 */ /* 0x000fec0003800000 */
[----:B------:R-:W0:Y:S02]  /*05a0*/  LDC.64 R4, c[0x0][0x380] ;  /* 0x0000e000ff047b82 */ /* 0x000e240000000a00 */
[----:B0-----:R-:W-:-:S05]  /*05b0*/  IMAD.WIDE.U32 R20, R41, 0x8, R4 ;  /* 0x0000000829147825 */ /* 0x001fca00078e0004 */
        /* <DEDUP_REMOVED lines=17> */
.L_x_161:
[----:B------:R-:W-:Y:S05]  /*06d0*/  BSYNC.RECONVERGENT B2 ;  /* 0x0000000000027941 */ /* 0x000fea0003800200 */
.L_x_160:
        /* <DEDUP_REMOVED lines=17> */
.L_x_163:
[----:B------:R-:W-:Y:S05]  /*07f0*/  BSYNC.RECONVERGENT B2 ;  /* 0x0000000000027941 */ /* 0x000fea0003800200 */
.L_x_162:
[----:B------:R-:W-:Y:S05]  /*0800*/  @!P1 BRA `(.L_x_156) ;  /* 0x0000000000389947 */ /* 0x000fea0003800000 */
[----:B------:R-:W0:Y:S01]  /*0810*/  LDC.64 R4, c[0x0][0x380] ;  /* 0x0000e000ff047b82 */ /* 0x000e220000000a00 */
[----:B------:R-:W-:Y:S02]  /*0820*/  IMAD.MOV R0, RZ, RZ, -R0 ;  /* 0x000000ffff007224 */ /* 0x000fe400078e0a00 */
[----:B0-----:R-:W-:-:S04]  /*0830*/  IMAD.WIDE.U32 R4, R41, 0x8, R4 ;  /* 0x0000000829047825 */ /* 0x001fc800078e0004 */
[----:B------:R-:W-:Y:S02]  /*0840*/  IMAD.MOV.U32 R6, RZ, RZ, R4 ;  /* 0x000000ffff067224 */ /* 0x000fe400078e0004 */
[----:B------:R-:W-:-:S07]  /*0850*/  IMAD.MOV.U32 R7, RZ, RZ, R5 ;  /* 0x000000ffff077224 */ /* 0x000fce00078e0005 */
.L_x_164:
[----:B------:R-:W-:Y:S02]  /*0860*/  IMAD.MOV.U32 R4, RZ, RZ, R6 ;  /* 0x000000ffff047224 */ /* 0x000fe400078e0006 */
[----:B------:R-:W-:-:S06]  /*0870*/  IMAD.MOV.U32 R5, RZ, RZ, R7 ;  /* 0x000000ffff057224 */ /* 0x000fcc00078e0007 */
[----:B------:R-:W2:Y:S01]  /*0880*/  LDG.E.64 R4, desc[UR6][R4.64] ;  /* 0x0000000604047981 */ /* 0x000ea2000c1e1b00 */
[----:B------:R-:W-:Y:S01]  /*0890*/  VIADD R0, R0, 0x1 ;  /* 0x0000000100007836 */ /* 0x000fe20000000000 */
[----:B------:R-:W-:-:S04]  /*08a0*/  IADD3 R6, P1, PT, R6, 0x1400, RZ ;  /* 0x0000140006067810 */ /* 0x000fc80007f3e0ff */
[----:B------:R-:W-:Y:S01]  /*08b0*/  ISETP.NE.AND P0, PT, R0, RZ, PT ;  /* 0x000000ff0000720c */ /* 0x000fe20003f05270 */
[----:B------:R-:W-:Y:S01]  /*08c0*/  IMAD.X R7, RZ, RZ, R7, P1 ;  /* 0x000000ffff077224 */ /* 0x000fe200008e0607 */
[----:B--2--5:R-:W-:-:S11]  /*08d0*/  DADD R36, R4, R36 ;  /* 0x0000000004247229 */ /* 0x024fd60000000024 */
[----:B------:R-:W-:Y:S05]  /*08e0*/  @P0 BRA `(.L_x_164) ;  /* 0xfffffffc00dc0947 */ /* 0x000fea000383ffff */
.L_x_156:
[----:B------:R-:W-:Y:S05]  /*08f0*/  BSYNC.RECONVERGENT B1 ;  /* 0x0000000000017941 */ /* 0x000fea0003800200 */
.L_x_155:
        /* <DEDUP_REMOVED lines=28> */
[----:B-1----:R-:W-:-:S03]  /*0ac0*/  @!P1 LEA R9, R13, R2, 0x18 ;  /* 0x000000020d099211 */ /* 0x002fc600078ec0ff */
[----:B------:R-:W0:Y:S02]  /*0ad0*/  SHFL.DOWN PT, R5, R11, 0x8, 0x1f ;  /* 0x09001f000b057f89 */ /* 0x000e2400000e0000 */
[----:B0-----:R-:W-:-:S10]  /*0ae0*/  DADD R4, R4, R10 ;  /* 0x0000000004047229 */ /* 0x001fd4000000000a */
[----:B------:R-:W-:Y:S02]  /*0af0*/  FSEL R6, R10, R4, P0 ;  /* 0x000000040a067208 */ /* 0x000fe40000000000 */
[----:B------:R-:W-:Y:S01]  /*0b00*/  FSEL R7, R11, R5, P0 ;  /* 0x000000050b077208 */ /* 0x000fe20000000000 */
[----:B------:R-:W-:Y:S01]  /*0b10*/  @!P1 IMAD.IADD R11, R0, 0x1, R9 ;  /* 0x00000001000b9824 */ /* 0x000fe200078e0209 */
        /* <DEDUP_REMOVED lines=14> */
[----:B------:R-:W2:Y:S04]  /*0c00*/  LDS.128 R16, [UR4+0x30] ;  /* 0x00003004ff107984 */ /* 0x000ea80008000c00 */
[----:B-1----:R-:W1:Y:S01]  /*0c10*/  LDS.128 R4, [UR4+0x40] ;  /* 0x00004004ff047984 */ /* 0x002e620008000c00 */
[----:B0-----:R-:W-:-:S03]  /*0c20*/  DADD R12, R8, R12 ;  /* 0x00000000080c7229 */ /* 0x001fc6000000000c */
[----:B------:R-:W0:Y:S05]  /*0c30*/  LDS.128 R8, [UR4+0x50] ;  /* 0x00005004ff087984 */ /* 0x000e2a0008000c00 */
[----:B------:R-:W-:-:S08]  /*0c40*/  DADD R12, R12, R14 ;  /* 0x000000000c0c7229 */ /* 0x000fd0000000000e */
[----:B--2---:R-:W-:-:S08]  /*0c50*/  DADD R12, R12, R16 ;  /* 0x000000000c0c7229 */ /* 0x004fd00000000010 */
[----:B------:R-:W-:Y:S02]  /*0c60*/  DADD R18, R12, R18 ;  /* 0x000000000c127229 */ /* 0x000fe40000000012 */
[----:B------:R-:W2:Y:S06]  /*0c70*/  LDS.128 R12, [UR4+0x60] ;  /* 0x00006004ff0c7984 */ /* 0x000eac0008000c00 */
[----:B-1----:R-:W-:-:S08]  /*0c80*/  DADD R4, R18, R4 ;  /* 0x0000000012047229 */ /* 0x002fd00000000004 */
[----:B------:R-:W-:Y:S02]  /*0c90*/  DADD R2, R4, R6 ;  /* 0x0000000004027229 */ /* 0x000fe40000000006 */
[----:B------:R-:W1:Y:S06]  /*0ca0*/  LDS.128 R4, [UR4+0x70] ;  /* 0x00007004ff047984 */ /* 0x000e6c0008000c00 */
[----:B0-----:R-:W-:-:S08]  /*0cb0*/  DADD R2, R2, R8 ;  /* 0x0000000002027229 */ /* 0x001fd00000000008 */
[----:B------:R-:W-:Y:S01]  /*0cc0*/  DADD R2, R2, R10 ;  /* 0x0000000002027229 */ /* 0x000fe2000000000a */
[----:B------:R-:W0:Y:S07]  /*0cd0*/  LDS.128 R8, [UR4+0x80] ;  /* 0x00008004ff087984 */ /* 0x000e2e0008000c00 */
[----:B--2---:R-:W-:-:S08]  /*0ce0*/  DADD R2, R2, R12 ;  /* 0x0000000002027229 */ /* 0x004fd0000000000c */
        /* <DEDUP_REMOVED lines=14> */
.L_x_165:
        /* <DEDUP_REMOVED lines=26> */
[----:B0-----:R-:W-:-:S10]  /*0f70*/  DADD R4, R4, R8 ;  /* 0x0000000004047229 */ /* 0x001fd40000000008 */
[----:B------:R-:W-:Y:S02]  /*0f80*/  FSEL R6, R8, R4, P0 ;  /* 0x0000000408067208 */ /* 0x000fe40000000000 */
[----:B------:R-:W-:Y:S01]  /*0f90*/  FSEL R7, R9, R5, P0 ;  /* 0x0000000509077208 */ /* 0x000fe20000000000 */
[----:B------:R-:W0:Y:S01]  /*0fa0*/  @!P1 S2R R8, SR_CgaCtaId ;  /* 0x0000000000089919 */ /* 0x000e220000008800 */
[----:B------:R-:W-:Y:S01]  /*0fb0*/  ISETP.GT.AND P0, PT, R0, R13, PT ;  /* 0x0000000d0000720c */ /* 0x000fe20003f04270 */
[----:B------:R-:W-:Y:S01]  /*0fc0*/  VIADD R0, R12, 0x10 ;  /* 0x000000100c007836 */ /* 0x000fe20000000000 */
[----:B------:R-:W-:Y:S04]  /*0fd0*/  SHFL.DOWN PT, R4, R6, 0x8, R13 ;  /* 0x0900000006047989 */ /* 0x000fe800000e000d */
[----:B------:R-:W1:Y:S02]  /*0fe0*/  SHFL.DOWN PT, R5, R7, 0x8, R13 ;  /* 0x0900000007057989 */ /* 0x000e6400000e000d */
[----:B-1----:R-:W-:-:S10]  /*0ff0*/  DADD R4, R4, R6 ;  /* 0x0000000004047229 */ /* 0x002fd40000000006 */
[----:B------:R-:W-:Y:S02]  /*1000*/  FSEL R10, R6, R4, P0 ;  /* 0x00000004060a7208 */ /* 0x000fe40000000000 */
[----:B------:R-:W-:Y:S02]  /*1010*/  FSEL R11, R7, R5, P0 ;  /* 0x00000005070b7208 */ /* 0x000fe40000000000 */
[----:B------:R-:W-:Y:S01]  /*1020*/  @!P1 MOV R7, 0x400 ;  /* 0x0000040000079802 */ /* 0x000fe20000000f00 */
[----:B------:R-:W-:Y:S01]  /*1030*/  SHFL.DOWN PT, R4, R10, 0x10, R13 ;  /* 0x0a0000000a047989 */ /* 0x000fe200000e000d */
[----:B------:R-:W-:Y:S02]  /*1040*/  ISETP.GT.AND P0, PT, R0, R13, PT ;  /* 0x0000000d0000720c */ /* 0x000fe40003f04270 */
        /* <DEDUP_REMOVED lines=14> */
[----:B------:R-:W-:Y:S01]  /*1130*/  ISETP.GT.U32.AND P1, PT, R2, 0x20, PT ;  /* 0x000000200200780c */ /* 0x000fe20003f24070 */
[----:B-1----:R-:W-:-:S09]  /*1140*/  ULEA UR4, UR5, UR4, 0x18 ;  /* 0x0000000405047291 */ /* 0x002fd2000f8ec0ff */
[----:B------:R-:W1:Y:S04]  /*1150*/  LDS.128 R12, [UR4+0x20] ;  /* 0x00002004ff0c7984 */ /* 0x000e680008000c00 */
[----:B0-----:R-:W0:Y:S01]  /*1160*/  LDS.128 R4, [UR4+0x30] ;  /* 0x00003004ff047984 */ /* 0x001e220008000c00 */
        /* <DEDUP_REMOVED lines=70> */
[----:B------:R-:W0:Y:S01]  /*15d0*/  LDS.64 R4, [UR4+0xb0] ;  /* 0x0000b004ff047984 */ /* 0x000e220008000a00 */
        /* <DEDUP_REMOVED lines=8> */
[----:B------:R-:W-:-:S04]  /*1660*/  ISETP.GT.U32.AND P1, PT, R2, 0x260, PT ;  /* 0x000002600200780c */ /* 0x000fc80003f24070 */
[----:B0-----:R-:W-:-:S10]  /*1670*/  DADD R4, R4, R6 ;  /* 0x0000000004047229 */ /* 0x001fd40000000006 */
[----:B------:R-:W-:Y:S02]  /*1680*/  FSEL R8, R4, R6, P1 ;  /* 0x0000000604087208 */ /* 0x000fe40000800000 */
[----:B------:R-:W-:Y:S01]  /*1690*/  FSEL R9, R5, R7, P1 ;  /* 0x0000000705097208 */ /* 0x000fe20000800000 */
[----:B------:R-:W-:Y:S06]  /*16a0*/  BRA `(.L_x_166) ;  /* 0x00000010008c7947 */ /* 0x000fec0003800000 */
.L_x_152:
[----:B------:R-:W0:Y:S01]  /*16b0*/  S2R R0, SR_TID.X ;  /* 0x0000000000007919 */ /* 0x000e220000002100 */
[----:B------:R-:W1:Y:S02]  /*16c0*/  LDCU.64 UR4, c[0x0][0x380] ;  /* 0x00007000ff0477ac */ /* 0x000e640008000a00 */
[----:B-1----:R-:W-:Y:S02]  /*16d0*/  IMAD.U32 R6, RZ, RZ, UR4 ;  /* 0x00000004ff067e24 */ /* 0x002fe4000f8e00ff */
[----:B------:R-:W-:Y:S02]  /*16e0*/  IMAD.U32 R7, RZ, RZ, UR5 ;  /* 0x00000005ff077e24 */ /* 0x000fe4000f8e00ff */
[----:B0-----:R-:W-:-:S05]  /*16f0*/  IMAD.WIDE.U32 R20, R0, 0x8, R6 ;  /* 0x0000000800147825 */ /* 0x001fca00078e0006 */
        /* <DEDUP_REMOVED lines=8> */
[----:B------:R-:W-:Y:S01]  /*1780*/  VIADD R3, R2, 0xffffec00 ;  /* 0xffffec0002037836 */ /* 0x000fe20000000000 */
[----:B------:R-:W-:-:S04]  /*1790*/  UMOV UR4, 0x1400 ;  /* 0x0000140000047882 */ /* 0x000fc80000000000 */
[----:B------:R-:W-:Y:S01]  /*17a0*/  ISETP.GE.U32.AND P0, PT, R3, 0x1400, PT ;  /* 0x000014000300780c */ /* 0x000fe20003f06070 */
        /* <DEDUP_REMOVED lines=8> */
[----:B------:R-:W0:Y:S01]  /*1830*/  LDC R2, c[0x0][0x390] ;  /* 0x0000e400ff027b82 */ /* 0x000e220000000800 */
[----:B------:R-:W-:-:S07]  /*1840*/  UMOV UR4, 0x1400 ;  /* 0x0000140000047882 */ /* 0x000fce0000000000 */
[----:B------:R-:W1:Y:S02]  /*1850*/  LDC.64 R6, c[0x0][0x380] ;  /* 0x0000e000ff067b82 */ /* 0x000e640000000a00 */
.L_x_169:
[----:B------:R-:W-:-:S04]  /*1860*/  VIADD R9, R0, UR4 ;  /* 0x0000000400097c36 */ /* 0x000fc80008000000 */
[----:B-1----:R-:W-:-:S05]  /*1870*/  IMAD.WIDE.U32 R8, R9, 0x8, R6 ;  /* 0x0000000809087825 */ /* 0x002fca00078e0006 */
        /* <DEDUP_REMOVED lines=8> */
[----:B--2---:R-:W-:-:S08]  /*1900*/  DADD R10, R10, R38 ;  /* 0x000000000a0a7229 */ /* 0x004fd00000000026 */
[----:B---3--:R-:W-:Y:S01]  /*1910*/  DADD R10, R12, R10 ;  /* 0x000000000c0a7229 */ /* 0x008fe2000000000a */
[----:B0-----:R-:W-:-:S05]  /*1920*/  VIADD R12, R2, -UR4 ;  /* 0x80000004020c7c36 */ /* 0x001fca0008000000 */
[----:B------:R-:W-:Y:S02]  /*1930*/  ISETP.GE.U32.AND P0, PT, R12, 0x1400, PT ;  /* 0x000014000c00780c */ /* 0x000fe40003f06070 */
[----:B----4-:R-:W-:-:S08]  /*1940*/  DADD R10, R14, R10 ;  /* 0x000000000e0a7229 */ /* 0x010fd0000000000a */
[----:B-----5:R-:W-:-:S08]  /*1950*/  DADD R10, R16, R10 ;  /* 0x00000000100a7229 */ /* 0x020fd0000000000a */
[----:B------:R-:W-:-:S08]  /*1960*/  DADD R10, R18, R10 ;  /* 0x00000000120a7229 */ /* 0x000fd0000000000a */
[----:B------:R-:W-:-:S08]  /*1970*/  DADD R10, R20, R10 ;  /* 0x00000000140a7229 */ /* 0x000fd0000000000a */
[----:B------:R-:W-:-:S08]  /*1980*/  DADD R10, R22, R10 ;  /* 0x00000000160a7229 */ /* 0x000fd0000000000a */
[----:B------:R-:W-:Y:S01]  /*1990*/  DADD R38, R4, R10 ;  /* 0x0000000004267229 */ /* 0x000fe2000000000a */
[----:B------:R-:W-:Y:S10]  /*19a0*/  @!P0 BRA `(.L_x_168) ;  /* 0x0000000800a48947 */ /* 0x000ff40003800000 */
[----:B------:R-:W-:-:S06]  /*19b0*/  UIADD3 UR4, UPT, UPT, UR4, 0x1400, URZ ;  /* 0x0000140004047890 */ /* 0x000fcc000fffe0ff */
[----:B------:R-:W-:-:S13]  /*19c0*/  ISETP.LT.U32.AND P0, PT, R3, UR4, PT ;  /* 0x0000000403007c0c */ /* 0x000fda000bf01070 */
[----:B------:R-:W-:Y:S05]  /*19d0*/  @!P0 BRA `(.L_x_169) ;  /* 0xfffffffc00a08947 */ /* 0x000fea000383ffff */
.L_x_167:
[----:B------:R-:W-:Y:S01]  /*19e0*/  VIADD R3, R2, -UR4 ;  /* 0x8000000402037c36 */ /* 0x000fe20008000000 */
[----:B------:R-:W-:Y:S04]  /*19f0*/  BSSY.RECONVERGENT B1, `(.L_x_168) ;  /* 0x00000a4000017945 */ /* 0x000fe80003800200 */
[----:B------:R-:W-:-:S04]  /*1a00*/  ISETP.GE.AND P0, PT, R0, R3, PT ;  /* 0x000000030000720c */ /* 0x000fc80003f06270 */
[----:B------:R-:W-:-:S13]  /*1a10*/  ISETP.LE.U32.OR P0, PT, R2, UR4, P0 ;  /* 0x0000000402007c0c */ /* 0x000fda0008703470 */
[----:B------:R-:W-:Y:S05]  /*1a20*/  @P0 BRA `(.L_x_170) ;  /* 0x0000000800800947 */ /* 0x000fea0003800000 */
[----:B------:R-:W-:Y:S01]  /*1a30*/  LOP3.LUT R3, RZ, R0, RZ, 0x33, !PT ;  /* 0x00000000ff037212 */ /* 0x000fe200078e33ff */
[----:B------:R-:W-:Y:S03]  /*1a40*/  BSSY.RECONVERGENT B2, `(.L_x_171) ;  /* 0x0000053000027945 */ /* 0x000fe60003800200 */
[----:B------:R-:W-:-:S04]  /*1a50*/  IADD3 R3, PT, PT, R2, -UR4, R3 ;  /* 0x8000000402037c10 */ /* 0x000fc8000fffe003 */
[C---:B------:R-:W-:Y:S01]  /*1a60*/  ISETP.GE.U32.AND P0, PT, R3.reuse, 0x2580, PT ;  /* 0x000025800300780c */ /* 0x040fe20003f06070 */
[----:B------:R-:W-:-:S05]  /*1a70*/  IMAD.HI.U32 R2, R3, -0x33333333, RZ ;  /* 0xcccccccd03027827 */ /* 0x000fca00078e00ff */
[----:B------:R-:W-:Y:S01]  /*1a80*/  LEA.HI R3, R2, 0x1, RZ, 0x17 ;  /* 0x0000000102037811 */ /* 0x000fe200078fb8ff */
[----:B------:R-:W-:-:S03]  /*1a90*/  IMAD.MOV.U32 R2, RZ, RZ, R0 ;  /* 0x000000ffff027224 */ /* 0x000fc600078e0000 */
[----:B------:R-:W-:-:S03]  /*1aa0*/  LOP3.LUT R4, R3, 0xf, RZ, 0xc0, !PT ;  /* 0x0000000f03047812 */ /* 0x000fc600078ec0ff */
[----:B------:R-:W-:Y:S05]  /*1ab0*/  @!P0 BRA `(.L_x_172) ;  /* 0x00000004002c8947 */ /* 0x000fea0003800000 */
[----:B------:R-:W-:Y:S01]  /*1ac0*/  LOP3.LUT R42, R3, 0xfffff0, RZ, 0xc0, !PT ;  /* 0x00fffff0032a7812 */ /* 0x000fe200078ec0ff */
[----:B------:R-:W-:Y:S01]  /*1ad0*/  BSSY.RECONVERGENT B3, `(.L_x_173) ;  /* 0x0000048000037945 */ /* 0x000fe20003800200 */
[C---:B------:R-:W-:Y:S01]  /*1ae0*/  LOP3.LUT R2, R0.reuse, 0x1400, RZ, 0xfc, !PT ;  /* 0x0000140000027812 */ /* 0x040fe200078efcff */
[----:B------:R-:W-:Y:S02]  /*1af0*/  VIADD R5, R0, UR4 ;  /* 0x0000000400057c36 */ /* 0x000fe40008000000 */
[----:B------:R-:W-:-:S07]  /*1b00*/  IMAD.MOV R42, RZ, RZ, -R42 ;  /* 0x000000ffff2a7224 */ /* 0x000fce00078e0a2a */
.L_x_174:
        /* <DEDUP_REMOVED lines=68> */
[----:B------:R-:W-:Y:S05]  /*1f50*/  BSYNC.RECONVERGENT B3 ;  /* 0x0000000000037941 */ /* 0x000fea0003800200 */
.L_x_173:
[----:B------:R-:W-:-:S07]  /*1f60*/  VIADD R2, R2, 0xffffec00 ;  /* 0xffffec0002027836 */ /* 0x000fce0000000000 */
.L_x_172:
[----:B------:R-:W-:Y:S05]  /*1f70*/  BSYNC.RECONVERGENT B2 ;  /* 0x0000000000027941 */ /* 0x000fea0003800200 */
.L_x_171:
        /* <DEDUP_REMOVED lines=40> */
.L_x_176:
[----:B------:R-:W-:Y:S05]  /*2200*/  BSYNC.RECONVERGENT B2 ;  /* 0x0000000000027941 */ /* 0x000fea0003800200 */
.L_x_175:
        /* <DEDUP_REMOVED lines=23> */
.L_x_178:
[----:B------:R-:W-:Y:S05]  /*2380*/  BSYNC.RECONVERGENT B2 ;  /* 0x0000000000027941 */ /* 0x000fea0003800200 */
.L_x_177:
[----:B------:R-:W-:Y:S05]  /*2390*/  @!P1 BRA `(.L_x_170) ;  /* 0x0000000000249947 */ /* 0x000fea0003800000 */
[----:B------:R-:W-:Y:S02]  /*23a0*/  VIADD R5, R2, UR4 ;  /* 0x0000000402057c36 */ /* 0x000fe40008000000 */
[----:B------:R-:W-:-:S07]  /*23b0*/  IMAD.MOV R4, RZ, RZ, -R3 ;  /* 0x000000ffff047224 */ /* 0x000fce00078e0a03 */
.L_x_179:
[----:B------:R-:W-:-:S06]  /*23c0*/  IMAD.WIDE.U32 R2, R5, 0x8, R6 ;  /* 0x0000000805027825 */ /* 0x000fcc00078e0006 */
[----:B------:R-:W2:Y:S01]  /*23d0*/  LDG.E.64 R2, desc[UR6][R2.64] ;  /* 0x0000000602027981 */ /* 0x000ea2000c1e1b00 */
[----:B------:R-:W-:Y:S02]  /*23e0*/  VIADD R4, R4, 0x1 ;  /* 0x0000000104047836 */ /* 0x000fe40000000000 */
[----:B------:R-:W-:-:S03]  /*23f0*/  VIADD R5, R5, 0x280 ;  /* 0x0000028005057836 */ /* 0x000fc60000000000 */
[----:B------:R-:W-:Y:S01]  /*2400*/  ISETP.NE.AND P0, PT, R4, RZ, PT ;  /* 0x000000ff0400720c */ /* 0x000fe20003f05270 */
[----:B--2---:R-:W-:-:S12]  /*2410*/  DADD R38, R2, R38 ;  /* 0x0000000002267229 */ /* 0x004fd80000000026 */
[----:B------:R-:W-:Y:S05]  /*2420*/  @P0 BRA `(.L_x_179) ;  /* 0xfffffffc00e40947 */ /* 0x000fea000383ffff */
.L_x_170:
[----:B------:R-:W-:Y:S05]  /*2430*/  BSYNC.RECONVERGENT B1 ;  /* 0x0000000000017941 */ /* 0x000fea0003800200 */
.L_x_168:
        /* <DEDUP_REMOVED lines=49> */
[----:B------:R-:W0:Y:S05]  /*2750*/  LDS.128 R8, [UR4+0x50] ;  /* 0x00005004ff087984 */ /* 0x000e2a0008000c00 */
[----:B------:R-:W-:-:S08]  /*2760*/  DADD R12, R12, R14 ;  /* 0x000000000c0c7229 */ /* 0x000fd0000000000e */
[----:B-1----:R-:W-:-:S08]  /*2770*/  DADD R12, R12, R16 ;  /* 0x000000000c0c7229 */ /* 0x002fd00000000010 */
[----:B------:R-:W-:Y:S02]  /*2780*/  DADD R18, R12, R18 ;  /* 0x000000000c127229 */ /* 0x000fe40000000012 */
[----:B------:R-:W1:Y:S06]  /*2790*/  LDS.128 R12, [UR4+0x60] ;  /* 0x00006004ff0c7984 */ /* 0x000e6c0008000c00 */
        /* <DEDUP_REMOVED lines=12> */
[----:B0-----:R-:W-:Y:S01]  /*2860*/  DADD R2, R2, R8 ;  /* 0x0000000002027229 */ /* 0x001fe20000000008 */
[----:B------:R-:W0:Y:S07]  /*2870*/  LDS.64 R8, [UR4+0xb0] ;  /* 0x0000b004ff087984 */ /* 0x000e2e0008000a00 */
[----:B------:R-:W-:-:S08]  /*2880*/  DADD R2, R2, R10 ;  /* 0x0000000002027229 */ /* 0x000fd0000000000a */
[----:B-1----:R-:W-:-:S08]  /*2890*/  DADD R2, R2, R12 ;  /* 0x0000000002027229 */ /* 0x002fd0000000000c */
[----:B------:R-:W-:-:S08]  /*28a0*/  DADD R2, R2, R14 ;  /* 0x0000000002027229 */ /* 0x000fd0000000000e */
[----:B--2---:R-:W-:-:S08]  /*28b0*/  DADD R2, R2, R4 ;  /* 0x0000000002027229 */ /* 0x004fd00000000004 */
[----:B------:R-:W-:-:S08]  /*28c0*/  DADD R2, R2, R6 ;  /* 0x0000000002027229 */ /* 0x000fd00000000006 */
[----:B0-----:R-:W-:-:S11]  /*28d0*/  DADD R8, R2, R8 ;  /* 0x0000000002087229 */ /* 0x001fd60000000008 */
.L_x_166:
[----:B------:R-:W-:Y:S05]  /*28e0*/  BSYNC.RECONVERGENT B0 ;  /* 0x0000000000007941 */ /* 0x000fea0003800200 */
.L_x_151:
[----:B------:R-:W-:Y:S05]  /*28f0*/  @P0 EXIT ;  /* 0x000000000000094d */ /* 0x000fea0003800000 */
[----:B------:R-:W0:Y:S01]  /*2900*/  LDCU.64 UR4, c[0x0][0x398] ;  /* 0x00007300ff0477ac */ /* 0x000e220008000a00 */
[----:B--2---:R-:W2:Y:S01]  /*2910*/  LDC.64 R2, c[0x0][0x388] ;  /* 0x0000e200ff027b82 */ /* 0x004ea20000000a00 */
[----:B0-----:R-:W-:-:S07]  /*2920*/  DADD R8, R8, UR4 ;  /* 0x0000000408087e29 */ /* 0x001fce0008000000 */
[----:B--2---:R-:W-:Y:S01]  /*2930*/  STG.E.64 desc[UR6][R2.64], R8 ;  /* 0x0000000802007986 */ /* 0x004fe2000c101b06 */
[----:B------:R-:W-:Y:S05]  /*2940*/  EXIT ;  /* 0x000000000000794d */ /* 0x000fea0003800000 */
.L_x_180:
        /* <DEDUP_REMOVED lines=11> */
.L_x_299:


//--------------------- .text._ZN3cub18CUB_300001_SM_10006detail9transform16transform_kernelINS2_10policy_hubILb1EN4cuda3std3__45tupleIJN6thrust24THRUST_300001_SM_1000_NS17counting_iteratorIiNSA_11use_defaultESC_SC_EEEEEE10policy1000El4calcNSA_6detail15normal_iteratorINSA_10device_ptrIdEEEEJSD_EEEvT0_iT1_T2_DpNS2_10kernel_argIT3_EE --------------------------
	.section	.text._ZN3cub18CUB_300001_SM_10006detail9transform16transform_kernelINS2_10policy_hubILb1EN4cuda3std3__45tupleIJN6thrust24THRUST_300001_SM_1000_NS17counting_iteratorIiNSA_11use_defaultESC_SC_EEEEEE10policy1000El4calcNSA_6detail15normal_iteratorINSA_10device_ptrIdEEEEJSD_EEEvT0_iT1_T2_DpNS2_10kernel_argIT3_EE,"ax",@progbits
	.align	128
        .global         _ZN3cub18CUB_300001_SM_10006detail9transform16transform_kernelINS2_10policy_hubILb1EN4cuda3std3__45tupleIJN6thrust24THRUST_300001_SM_1000_NS17counting_iteratorIiNSA_11use_defaultESC_SC_EEEEEE10policy1000El4calcNSA_6detail15normal_iteratorINSA_10device_ptrIdEEEEJSD_EEEvT0_iT1_T2_DpNS2_10kernel_argIT3_EE
        .type           _ZN3cub18CUB_300001_SM_10006detail9transform16transform_kernelINS2_10policy_hubILb1EN4cuda3std3__45tupleIJN6thrust24THRUST_300001_SM_1000_NS17counting_iteratorIiNSA_11use_defaultESC_SC_EEEEEE10policy1000El4calcNSA_6detail15normal_iteratorINSA_10device_ptrIdEEEEJSD_EEEvT0_iT1_T2_DpNS2_10kernel_argIT3_EE,@function
        .size           _ZN3cub18CUB_300001_SM_10006detail9transform16transform_kernelINS2_10policy_hubILb1EN4cuda3std3__45tupleIJN6thrust24THRUST_300001_SM_1000_NS17counting_iteratorIiNSA_11use_defaultESC_SC_EEEEEE10policy1000El4calcNSA_6detail15normal_iteratorINSA_10device_ptrIdEEEEJSD_EEEvT0_iT1_T2_DpNS2_10kernel_argIT3_EE,(.L_x_292 - _ZN3cub18CUB_300001_SM_10006detail9transform16transform_kernelINS2_10policy_hubILb1EN4cuda3std3__45tupleIJN6thrust24THRUST_300001_SM_1000_NS17counting_iteratorIiNSA_11use_defaultESC_SC_EEEEEE10policy1000El4calcNSA_6detail15normal_iteratorINSA_10device_ptrIdEEEEJSD_EEEvT0_iT1_T2_DpNS2_10kernel_argIT3_EE)
        .other          _ZN3cub18CUB_300001_SM_10006detail9transform16transform_kernelINS2_10policy_hubILb1EN4cuda3std3__45tupleIJN6thrust24THRUST_300001_SM_1000_NS17counting_iteratorIiNSA_11use_defaultESC_SC_EEEEEE10policy1000El4calcNSA_6detail15normal_iteratorINSA_10device_ptrIdEEEEJSD_EEEvT0_iT1_T2_DpNS2_10kernel_argIT3_EE,@"STO_CUDA_ENTRY STV_DEFAULT"
_ZN3cub18CUB_300001_SM_10006detail9transform16transform_kernelINS2_10policy_hubILb1EN4cuda3std3__45tupleIJN6thrust24THRUST_300001_SM_1000_NS17counting_iteratorIiNSA_11use_defaultESC_SC_EEEEEE10policy1000El4calcNSA_6detail15normal_iteratorINSA_10device_ptrIdEEEEJSD_EEEvT0_iT1_T2_DpNS2_10kernel_argIT3_EE:
.text._ZN3cub18CUB_300001_SM_10006detail9transform16transform_kernelINS2_10policy_hubILb1EN4cuda3std3__45tupleIJN6thrust24THRUST_300001_SM_1000_NS17counting_iteratorIiNSA_11use_defaultESC_SC_EEEEEE10policy1000El4calcNSA_6detail15normal_iteratorINSA_10device_ptrIdEEEEJSD_EEEvT0_iT1_T2_DpNS2_10kernel_argIT3_EE:
[----:B------:R-:W-:Y:S01]  /*0000*/  LDC R1, c[0x0][0x37c] ;  /* 0x0000df00ff017b82 */ /* 0x000fe20000000800 */
[----:B------:R-:W0:Y:S07]  /*0010*/  LDCU UR9, c[0x0][0x388] ;  /* 0x00007100ff0977ac */ /* 0x000e2e0008000800 */
[----:B------:R-:W1:Y:S01]  /*0020*/  S2UR UR4, SR_CTAID.X ;  /* 0x00000000000479c3 */ /* 0x000e620000002500 */
[----:B------:R-:W2:Y:S01]  /*0030*/  LDCU.64 UR6, c[0x0][0x380] ;  /* 0x00007000ff0677ac */ /* 0x000ea20008000a00 */
[----:B------:R-:W3:Y:S01]  /*0040*/  LDCU.64 UR10, c[0x0][0x390] ;  /* 0x00007200ff0a77ac */ /* 0x000ee20008000a00 */
[----:B------:R-:W4:Y:S01]  /*0050*/  LDCU UR17, c[0x0][0x398] ;  /* 0x00007300ff1177ac */ /* 0x000f220008000800 */
[----:B------:R-:W5:Y:S01]  /*0060*/  LDCU.64 UR12, c[0x0][0x358] ;  /* 0x00006b00ff0c77ac */ /* 0x000f620008000a00 */
[----:B0-----:R-:W-:-:S04]  /*0070*/  USHF.L.U32 UR14, UR9, 0x7, URZ ;  /* 0x00000007090e7899 */ /* 0x001fc800080006ff */
[----:B------:R-:W-:Y:S02]  /*0080*/  USHF.R.S32.HI UR15, URZ, 0x1f, UR14 ;  /* 0x0000001fff0f7899 */ /* 0x000fe4000801140e */
[----:B-1----:R-:W-:Y:S02]  /*0090*/  UIMAD.WIDE.U32 UR18, UR14, UR4, URZ ;  /* 0x000000040e1272a5 */ /* 0x002fe4000f8e00ff */
[----:B------:R-:W-:Y:S02]  /*00a0*/  UIMAD UR5, UR15, UR4, URZ ;  /* 0x000000040f0572a4 */ /* 0x000fe4000f8e02ff */
[----:B--2---:R-:W-:Y:S02]  /*00b0*/  UIADD3 UR8, UP0, UPT, -UR18, UR6, URZ ;  /* 0x0000000612087290 */ /* 0x004fe4000ff1e1ff */
[----:B------:R-:W-:Y:S02]  /*00c0*/  UIADD3 UR5, UPT, UPT, UR19, UR5, URZ ;  /* 0x0000000513057290 */ /* 0x000fe4000fffe0ff */
[----:B---3--:R-:W-:-:S02]  /*00d0*/  ULEA UR6, UP1, UR18, UR10, 0x3 ;  /* 0x0000000a12067291 */ /* 0x008fc4000f8218ff */
[----:B------:R-:W-:Y:S02]  /*00e0*/  UIADD3.X UR4, UPT, UPT, ~UR5, UR7, URZ, UP0, !UPT ;  /* 0x0000000705047290 */ /* 0x000fe400087fe5ff */
[----:B------:R-:W-:Y:S02]  /*00f0*/  UISETP.LT.U32.AND UP0, UPT, UR8, UR14, UPT ;  /* 0x0000000e0800728c */ /* 0x000fe4000bf01070 */
[----:B------:R-:W-:Y:S02]  /*0100*/  ULEA.HI.X UR7, UR18, UR11, UR5, 0x3, UP1 ;  /* 0x0000000b12077291 */ /* 0x000fe400088f1c05 */
[----:B------:R-:W-:Y:S02]  /*0110*/  UISETP.LT.AND.EX UP0, UPT, UR4, UR15, UPT, UP0 ;  /* 0x0000000f0400728c */ /* 0x000fe4000bf01300 */
[----:B----4-:R-:W-:Y:S02]  /*0120*/  UIADD3 UR10, UPT, UPT, UR18, UR17, URZ ;  /* 0x00000011120a7290 */ /* 0x010fe4000fffe0ff */
[----:B------:R-:W-:Y:S01]  /*0130*/  USEL UR8, UR8, UR14, UP0 ;  /* 0x0000000e08087287 */ /* 0x000fe20008000000 */
[----:B------:R-:W-:-:S03]  /*0140*/  UMOV UR4, URZ ;  /* 0x000000ff00047c82 */ /* 0x000fc60008000000 */
[----:B------:R-:W-:-:S03]  /*0150*/  UISETP.NE.AND UP0, UPT, UR14, UR8, UPT ;  /* 0x000000080e00728c */ /* 0x000fc6000bf05270 */
[----:B------:R-:W-:-:S06]  /*0160*/  UMOV UR14, 0x40100000 ;  /* 0x40100000000e7882 */ /* 0x000fcc0000000000 */
[----:B-----5:R-:W-:Y:S05]  /*0170*/  BRA.U !UP0, `(.L_x_181) ;  /* 0x0000000d08d87547 */ /* 0x020fea000b800000 */
[----:B------:R-:W-:-:S06]  /*0180*/  UISETP.GE.AND UP0, UPT, UR9, 0x1, UPT ;  /* 0x000000010900788c */ /* 0x000fcc000bf06270 */
[----:B------:R-:W-:-:S13]  /*0190*/  PLOP3.LUT P0, PT, PT, PT, UP0, 0x80, 0x8 ;  /* 0x000000000008781c */ /* 0x000fda0003f0f008 */
[----:B------:R-:W-:Y:S05]  /*01a0*/  @!P0 EXIT ;  /* 0x000000000000894d */ /* 0x000fea0003800000 */
[----:B------:R-:W0:Y:S01]  /*01b0*/  S2R R7, SR_TID.X ;  /* 0x0000000000077919 */ /* 0x000e220000002100 */
[----:B------:R-:W-:Y:S01]  /*01c0*/  UISETP.GE.U32.AND UP0, UPT, UR9, 0x4, UPT ;  /* 0x000000040900788c */ /* 0x000fe2000bf06070 */
[----:B------:R-:W-:Y:S01]  /*01d0*/  IMAD.MOV.U32 R6, RZ, RZ, RZ ;  /* 0x000000ffff067224 */ /* 0x000fe200078e00ff */
[----:B------:R-:W-:-:S07]  /*01e0*/  ULOP3.LUT UR11, UR9, 0x3, URZ, 0xc0, !UPT ;  /* 0x00000003090b7892 */ /* 0x000fce000f8ec0ff */
[----:B------:R-:W-:Y:S05]  /*01f0*/  BRA.U !UP0, `(.L_x_182) ;  /* 0x0000000908207547 */ /* 0x000fea000b800000 */
[----:B------:R-:W-:Y:S01]  /*0200*/  ULOP3.LUT UR5, UR9, 0x7ffffffc, URZ, 0xc0, !UPT ;  /* 0x7ffffffc09057892 */ /* 0x000fe2000f8ec0ff */
[----:B------:R-:W-:Y:S01]  /*0210*/  IMAD.U32 R24, RZ, RZ, UR17 ;  /* 0x00000011ff187e24 */ /* 0x000fe2000f8e00ff */
[----:B------:R-:W-:Y:S01]  /*0220*/  UIADD3 UR15, UP0, UPT, UR6, 0x800, URZ ;  /* 0x00000800060f7890 */ /* 0x000fe2000ff1e0ff */
[----:B0-----:R-:W-:Y:S01]  /*0230*/  VIADD R22, R7, 0x100 ;  /* 0x0000010007167836 */ /* 0x001fe20000000000 */
[----:B------:R-:W-:Y:S01]  /*0240*/  UIADD3 UR9, UPT, UPT, -UR5, URZ, URZ ;  /* 0x000000ff05097290 */ /* 0x000fe2000fffe1ff */
[--C-:B------:R-:W-:Y:S01]  /*0250*/  IMAD.MOV.U32 R23, RZ, RZ, R7.reuse ;  /* 0x000000ffff177224 */ /* 0x100fe200078e0007 */
[----:B------:R-:W-:Y:S01]  /*0260*/  IADD3 R24, PT, PT, R24, UR18, R7 ;  /* 0x0000001218187c10 */ /* 0x000fe2000fffe007 */
[----:B------:R-:W-:Y:S01]  /*0270*/  IMAD.U32 R6, RZ, RZ, UR5 ;  /* 0x00000005ff067e24 */ /* 0x000fe2000f8e00ff */
[----:B------:R-:W-:-:S12]  /*0280*/  UIADD3.X UR16, UPT, UPT, URZ, UR7, URZ, UP0, !UPT ;  /* 0x00000007ff107290 */ /* 0x000fd800087fe4ff */
.L_x_199:
[----:B------:R-:W-:Y:S01]  /*0290*/  VIADD R0, R22, 0xffffff00 ;  /* 0xffffff0016007836 */ /* 0x000fe20000000000 */
[----:B------:R-:W-:Y:S01]  /*02a0*/  UIADD3 UR9, UPT, UPT, UR9, 0x4, URZ ;  /* 0x0000000409097890 */ /* 0x000fe2000fffe0ff */
[----:B0123--:R-:W-:Y:S01]  /*02b0*/  MOV R26, UR15 ;  /* 0x0000000f001a7c02 */ /* 0x00ffe20008000f00 */
[----:B------:R-:W-:Y:S01]  /*02c0*/  IMAD.U32 R27, RZ, RZ, UR16 ;  /* 0x00000010ff1b7e24 */ /* 0x000fe2000f8e00ff */
[----:B------:R-:W-:Y:S01]  /*02d0*/  BSSY.RECONVERGENT B1, `(.L_x_183) ;  /* 0x000001d000017945 */ /* 0x000fe20003800200 */
[----:B------:R-:W-:Y:S01]  /*02e0*/  ISETP.GE.AND P0, PT, R0, UR8, PT ;  /* 0x0000000800007c0c */ /* 0x000fe2000bf06270 */
[----:B------:R-:W-:Y:S01]  /*02f0*/  UISETP.NE.AND UP0, UPT, UR9, URZ, UPT ;  /* 0x000000ff0900728c */ /* 0x000fe2000bf05270 */
[----:B------:R-:W-:-:S11]  /*0300*/  IMAD.WIDE R26, R23, 0x8, R26 ;  /* 0x00000008171a7825 */ /* 0x000fd600078e021a */
[----:B------:R-:W-:Y:S05]  /*0310*/  @P0 BRA `(.L_x_184) ;  /* 0x0000000000600947 */ /* 0x000fea0003800000 */
[----:B------:R-:W0:Y:S01]  /*0320*/  I2F.F64 R2, R24 ;  /* 0x0000001800027312 */ /* 0x000e220000201c00 */
[----:B------:R-:W-:Y:S01]  /*0330*/  UMOV UR18, 0xe826d695 ;  /* 0xe826d69500127882 */ /* 0x000fe20000000000 */
[----:B------:R-:W-:Y:S01]  /*0340*/  UMOV UR19, 0x3e112e0b ;  /* 0x3e112e0b00137882 */ /* 0x000fe20000000000 */
[----:B------:R-:W-:Y:S01]  /*0350*/  BSSY.RECONVERGENT B2, `(.L_x_185) ;  /* 0x0000013000027945 */ /* 0x000fe20003800200 */
[----:B0-----:R-:W-:-:S08]  /*0360*/  DADD R2, R2, 0.5 ;  /* 0x3fe0000002027429 */ /* 0x001fd00000000000 */
[----:B------:R-:W-:-:S08]  /*0370*/  DMUL R2, R2, UR18 ;  /* 0x0000001202027c28 */ /* 0x000fd00008000000 */
[----:B------:R-:W-:Y:S01]  /*0380*/  DFMA R10, R2, R2, 1 ;  /* 0x3ff00000020a742b */ /* 0x000fe20000000002 */
[----:B------:R-:W-:-:S05]  /*0390*/  IMAD.MOV.U32 R2, RZ, RZ, 0x1 ;  /* 0x00000001ff027424 */ /* 0x000fca00078e00ff */
[----:B------:R-:W0:Y:S02]  /*03a0*/  MUFU.RCP64H R3, R11 ;  /* 0x0000000b00037308 */ /* 0x000e240000001800 */
[----:B0-----:R-:W-:-:S08]  /*03b0*/  DFMA R4, -R10, R2, 1 ;  /* 0x3ff000000a04742b */ /* 0x001fd00000000102 */
[----:B------:R-:W-:-:S08]  /*03c0*/  DFMA R4, R4, R4, R4 ;  /* 0x000000040404722b */ /* 0x000fd00000000004 */
[----:B------:R-:W-:-:S08]  /*03d0*/  DFMA R4, R2, R4, R2 ;  /* 0x000000040204722b */ /* 0x000fd00000000002 */
[----:B------:R-:W-:-:S08]  /*03e0*/  DFMA R2, -R10, R4, 1 ;  /* 0x3ff000000a02742b */ /* 0x000fd00000000104 */
[----:B------:R-:W-:-:S08]  /*03f0*/  DFMA R2, R4, R2, R4 ;  /* 0x000000020402722b */ /* 0x000fd00000000004 */
[----:B------:R-:W-:-:S08]  /*0400*/  DMUL R16, R2, 4 ;  /* 0x4010000002107828 */ /* 0x000fd00000000000 */
[----:B------:R-:W-:-:S08]  /*0410*/  DFMA R4, -R10, R16, 4 ;  /* 0x401000000a04742b */ /* 0x000fd00000000110 */
[----:B------:R-:W-:-:S10]  /*0420*/  DFMA R16, R2, R4, R16 ;  /* 0x000000040210722b */ /* 0x000fd40000000010 */
[----:B------:R-:W-:-:S05]  /*0430*/  FFMA R0, RZ, R11, R17 ;  /* 0x0000000bff007223 */ /* 0x000fca0000000011 */
[----:B------:R-:W-:-:S13]  /*0440*/  FSETP.GT.AND P0, PT, |R0|, 1.469367938527859385e-39, PT ;  /* 0x001000000000780b */ /* 0x000fda0003f04200 */
[----:B------:R-:W-:Y:S05]  /*0450*/  @P0 BRA `(.L_x_186) ;  /* 0x0000000000080947 */ /* 0x000fea0003800000 */
[----:B------:R-:W-:-:S07]  /*0460*/  MOV R2, 0x480 ;  /* 0x0000048000027802 */ /* 0x000fce0000000f00 */
[----:B------:R-:W-:Y:S05]  /*0470*/  CALL.REL.NOINC `($__internal_0_$__cuda_sm20_div_rn_f64_full) ;  /* 0x00000018008c7944 */ /* 0x000fea0003c00000 */
.L_x_186:
[----:B------:R-:W-:Y:S05]  /*0480*/  BSYNC.RECONVERGENT B2 ;  /* 0x0000000000027941 */ /* 0x000fea0003800200 */
.L_x_185:
[----:B------:R0:W-:Y:S02]  /*0490*/  STG.E.64 desc[UR12][R26.64+-0x800], R16 ;  /* 0xfff800101a007986 */ /* 0x0001e4000c101b0c */
.L_x_184:
[----:B------:R-:W-:Y:S05]  /*04a0*/  BSYNC.RECONVERGENT B1 ;  /* 0x0000000000017941 */ /* 0x000fea0003800200 */
.L_x_183:
[----:B------:R-:W-:Y:S01]  /*04b0*/  VIADD R0, R22, 0xffffff80 ;  /* 0xffffff8016007836 */ /* 0x000fe20000000000 */
[----:B------:R-:W-:Y:S04]  /*04c0*/  BSSY.RECONVERGENT B1, `(.L_x_187) ;  /* 0x000001c000017945 */ /* 0x000fe80003800200 */
[----:B------:R-:W-:-:S13]  /*04d0*/  ISETP.GE.AND P0, PT, R0, UR8, PT ;  /* 0x0000000800007c0c */ /* 0x000fda000bf06270 */
[----:B------:R-:W-:Y:S05]  /*04e0*/  @P0 BRA `(.L_x_188) ;  /* 0x0000000000640947 */ /* 0x000fea0003800000 */
[----:B------:R-:W-:Y:S01]  /*04f0*/  VIADD R0, R24, 0x80 ;  /* 0x0000008018007836 */ /* 0x000fe20000000000 */
[----:B------:R-:W-:Y:S01]  /*0500*/  UMOV UR18, 0xe826d695 ;  /* 0xe826d69500127882 */ /* 0x000fe20000000000 */
[----:B------:R-:W-:Y:S01]  /*0510*/  UMOV UR19, 0x3e112e0b ;  /* 0x3e112e0b00137882 */ /* 0x000fe20000000000 */
[----:B------:R-:W-:Y:S01]  /*0520*/  BSSY.RECONVERGENT B2, `(.L_x_189) ;  /* 0x0000014000027945 */ /* 0x000fe20003800200 */
[----:B------:R-:W1:Y:S02]  /*0530*/  I2F.F64 R2, R0 ;  /* 0x0000000000027312 */ /* 0x000e640000201c00 */
[----:B-1----:R-:W-:-:S08]  /*0540*/  DADD R2, R2, 0.5 ;  /* 0x3fe0000002027429 */ /* 0x002fd00000000000 */
[----:B------:R-:W-:-:S08]  /*0550*/  DMUL R2, R2, UR18 ;  /* 0x0000001202027c28 */ /* 0x000fd00008000000 */
[----:B------:R-:W-:Y:S01]  /*0560*/  DFMA R10, R2, R2, 1 ;  /* 0x3ff00000020a742b */ /* 0x000fe20000000002 */
[----:B------:R-:W-:-:S05]  /*0570*/  IMAD.MOV.U32 R2, RZ, RZ, 0x1 ;  /* 0x00000001ff027424 */ /* 0x000fca00078e00ff */
[----:B------:R-:W1:Y:S02]  /*0580*/  MUFU.RCP64H R3, R11 ;  /* 0x0000000b00037308 */ /* 0x000e640000001800 */
[----:B-1----:R-:W-:-:S08]  /*0590*/  DFMA R4, -R10, R2, 1 ;  /* 0x3ff000000a04742b */ /* 0x002fd00000000102 */
[----:B------:R-:W-:-:S08]  /*05a0*/  DFMA R4, R4, R4, R4 ;  /* 0x000000040404722b */ /* 0x000fd00000000004 */
[----:B------:R-:W-:-:S08]  /*05b0*/  DFMA R4, R2, R4, R2 ;  /* 0x000000040204722b */ /* 0x000fd00000000002 */
[----:B------:R-:W-:-:S08]  /*05c0*/  DFMA R2, -R10, R4, 1 ;  /* 0x3ff000000a02742b */ /* 0x000fd00000000104 */
[----:B------:R-:W-:-:S08]  /*05d0*/  DFMA R2, R4, R2, R4 ;  /* 0x000000020402722b */ /* 0x000fd00000000004 */
[----:B0-----:R-:W-:-:S08]  /*05e0*/  DMUL R16, R2, 4 ;  /* 0x4010000002107828 */ /* 0x001fd00000000000 */
[----:B------:R-:W-:-:S08]  /*05f0*/  DFMA R4, -R10, R16, 4 ;  /* 0x401000000a04742b */ /* 0x000fd00000000110 */
[----:B------:R-:W-:-:S10]  /*0600*/  DFMA R16, R2, R4, R16 ;  /* 0x000000040210722b */ /* 0x000fd40000000010 */
[----:B------:R-:W-:-:S05]  /*0610*/  FFMA R0, RZ, R11, R17 ;  /* 0x0000000bff007223 */ /* 0x000fca0000000011 */
[----:B------:R-:W-:-:S13]  /*0620*/  FSETP.GT.AND P0, PT, |R0|, 1.469367938527859385e-39, PT ;  /* 0x001000000000780b */ /* 0x000fda0003f04200 */
[----:B------:R-:W-:Y:S05]  /*0630*/  @P0 BRA `(.L_x_190) ;  /* 0x0000000000080947 */ /* 0x000fea0003800000 */
[----:B------:R-:W-:-:S07]  /*0640*/  MOV R2, 0x660 ;  /* 0x0000066000027802 */ /* 0x000fce0000000f00 */
[----:B------:R-:W-:Y:S05]  /*0650*/  CALL.REL.NOINC `($__internal_0_$__cuda_sm20_div_rn_f64_full) ;  /* 0x0000001800147944 */ /* 0x000fea0003c00000 */
.L_x_190:
[----:B------:R-:W-:Y:S05]  /*0660*/  BSYNC.RECONVERGENT B2 ;  /* 0x0000000000027941 */ /* 0x000fea0003800200 */
.L_x_189:
[----:B------:R1:W-:Y:S02]  /*0670*/  STG.E.64 desc[UR12][R26.64+-0x400], R16 ;  /* 0xfffc00101a007986 */ /* 0x0003e4000c101b0c */
.L_x_188:
[----:B------:R-:W-:Y:S05]  /*0680*/  BSYNC.RECONVERGENT B1 ;  /* 0x0000000000017941 */ /* 0x000fea0003800200 */
.L_x_187:
[----:B------:R-:W-:Y:S01]  /*0690*/  ISETP.GE.AND P0, PT, R22, UR8, PT ;  /* 0x0000000816007c0c */ /* 0x000fe2000bf06270 */
[----:B------:R-:W-:-:S12]  /*06a0*/  BSSY.RECONVERGENT B1, `(.L_x_191) ;  /* 0x000001b000017945 */ /* 0x000fd80003800200 */
[----:B------:R-:W-:Y:S05]  /*06b0*/  @P0 BRA `(.L_x_192) ;  /* 0x0000000000640947 */ /* 0x000fea0003800000 */
[----:B------:R-:W-:Y:S01]  /*06c0*/  IADD3 R0, PT, PT, R24, 0x100, RZ ;  /* 0x0000010018007810 */ /* 0x000fe20007ffe0ff */
[----:B------:R-:W-:Y:S01]  /*06d0*/  UMOV UR18, 0xe826d695 ;  /* 0xe826d69500127882 */ /* 0x000fe20000000000 */
[----:B------:R-:W-:Y:S01]  /*06e0*/  UMOV UR19, 0x3e112e0b ;  /* 0x3e112e0b00137882 */ /* 0x000fe20000000000 */
[----:B------:R-:W-:Y:S01]  /*06f0*/  BSSY.RECONVERGENT B2, `(.L_x_193) ;  /* 0x0000014000027945 */ /* 0x000fe20003800200 */
[----:B------:R-:W2:Y:S02]  /*0700*/  I2F.F64 R2, R0 ;  /* 0x0000000000027312 */ /* 0x000ea40000201c00 */
[----:B--2---:R-:W-:-:S08]  /*0710*/  DADD R2, R2, 0.5 ;  /* 0x3fe0000002027429 */ /* 0x004fd00000000000 */
[----:B------:R-:W-:-:S08]  /*0720*/  DMUL R2, R2, UR18 ;  /* 0x0000001202027c28 */ /* 0x000fd00008000000 */
[----:B------:R-:W-:Y:S01]  /*0730*/  DFMA R10, R2, R2, 1 ;  /* 0x3ff00000020a742b */ /* 0x000fe20000000002 */
[----:B------:R-:W-:-:S05]  /*0740*/  IMAD.MOV.U32 R2, RZ, RZ, 0x1 ;  /* 0x00000001ff027424 */ /* 0x000fca00078e00ff */
[----:B------:R-:W2:Y:S02]  /*0750*/  MUFU.RCP64H R3, R11 ;  /* 0x0000000b00037308 */ /* 0x000ea40000001800 */
[----:B--2---:R-:W-:-:S08]  /*0760*/  DFMA R4, -R10, R2, 1 ;  /* 0x3ff000000a04742b */ /* 0x004fd00000000102 */
[----:B------:R-:W-:-:S08]  /*0770*/  DFMA R4, R4, R4, R4 ;  /* 0x000000040404722b */ /* 0x000fd00000000004 */
[----:B------:R-:W-:-:S08]  /*0780*/  DFMA R4, R2, R4, R2 ;  /* 0x000000040204722b */ /* 0x000fd00000000002 */
[----:B------:R-:W-:-:S08]  /*0790*/  DFMA R2, -R10, R4, 1 ;  /* 0x3ff000000a02742b */ /* 0x000fd00000000104 */
[----:B------:R-:W-:-:S08]  /*07a0*/  DFMA R2, R4, R2, R4 ;  /* 0x000000020402722b */ /* 0x000fd00000000004 */
[----:B01----:R-:W-:-:S08]  /*07b0*/  DMUL R16, R2, 4 ;  /* 0x4010000002107828 */ /* 0x003fd00000000000 */
[----:B------:R-:W-:-:S08]  /*07c0*/  DFMA R4, -R10, R16, 4 ;  /* 0x401000000a04742b */ /* 0x000fd00000000110 */
[----:B------:R-:W-:-:S10]  /*07d0*/  DFMA R16, R2, R4, R16 ;  /* 0x000000040210722b */ /* 0x000fd40000000010 */
[----:B------:R-:W-:-:S05]  /*07e0*/  FFMA R0, RZ, R11, R17 ;  /* 0x0000000bff007223 */ /* 0x000fca0000000011 */
[----:B------:R-:W-:-:S13]  /*07f0*/  FSETP.GT.AND P0, PT, |R0|, 1.469367938527859385e-39, PT ;  /* 0x001000000000780b */ /* 0x000fda0003f04200 */
[----:B------:R-:W-:Y:S05]  /*0800*/  @P0 BRA `(.L_x_194) ;  /* 0x0000000000080947 */ /* 0x000fea0003800000 */
[----:B------:R-:W-:-:S07]  /*0810*/  MOV R2, 0x830 ;  /* 0x0000083000027802 */ /* 0x000fce0000000f00 */
[----:B------:R-:W-:Y:S05]  /*0820*/  CALL.REL.NOINC `($__internal_0_$__cuda_sm20_div_rn_f64_full) ;  /* 0x0000001400a07944 */ /* 0x000fea0003c00000 */
.L_x_194:
[----:B------:R-:W-:Y:S05]  /*0830*/  BSYNC.RECONVERGENT B2 ;  /* 0x0000000000027941 */ /* 0x000fea0003800200 */
.L_x_193:
[----:B------:R2:W-:Y:S02]  /*0840*/  STG.E.64 desc[UR12][R26.64], R16 ;  /* 0x000000101a007986 */ /* 0x0005e4000c101b0c */
.L_x_192:
[----:B------:R-:W-:Y:S05]  /*0850*/  BSYNC.RECONVERGENT B1 ;  /* 0x0000000000017941 */ /* 0x000fea0003800200 */
.L_x_191:
        /* <DEDUP_REMOVED lines=8> */
[----:B------:R-:W3:Y:S02]  /*08e0*/  I2F.F64 R2, R0 ;  /* 0x0000000000027312 */ /* 0x000ee40000201c00 */
[----:B---3--:R-:W-:-:S08]  /*08f0*/  DADD R2, R2, 0.5 ;  /* 0x3fe0000002027429 */ /* 0x008fd00000000000 */
[----:B------:R-:W-:-:S08]  /*0900*/  DMUL R2, R2, UR18 ;  /* 0x0000001202027c28 */ /* 0x000fd00008000000 */
[----:B------:R-:W-:Y:S01]  /*0910*/  DFMA R10, R2, R2, 1 ;  /* 0x3ff00000020a742b */ /* 0x000fe20000000002 */
[----:B------:R-:W-:-:S05]  /*0920*/  IMAD.MOV.U32 R2, RZ, RZ, 0x1 ;  /* 0x00000001ff027424 */ /* 0x000fca00078e00ff */
[----:B------:R-:W3:Y:S02]  /*0930*/  MUFU.RCP64H R3, R11 ;  /* 0x0000000b00037308 */ /* 0x000ee40000001800 */
[----:B---3--:R-:W-:-:S08]  /*0940*/  DFMA R4, -R10, R2, 1 ;  /* 0x3ff000000a04742b */ /* 0x008fd00000000102 */
[----:B------:R-:W-:-:S08]  /*0950*/  DFMA R4, R4, R4, R4 ;  /* 0x000000040404722b */ /* 0x000fd00000000004 */
[----:B------:R-:W-:-:S08]  /*0960*/  DFMA R4, R2, R4, R2 ;  /* 0x000000040204722b */ /* 0x000fd00000000002 */
[----:B------:R-:W-:-:S08]  /*0970*/  DFMA R2, -R10, R4, 1 ;  /* 0x3ff000000a02742b */ /* 0x000fd00000000104 */
[----:B------:R-:W-:-:S08]  /*0980*/  DFMA R2, R4, R2, R4 ;  /* 0x000000020402722b */ /* 0x000fd00000000004 */
[----:B012---:R-:W-:-:S08]  /*0990*/  DMUL R16, R2, 4 ;  /* 0x4010000002107828 */ /* 0x007fd00000000000 */
[----:B------:R-:W-:-:S08]  /*09a0*/  DFMA R4, -R10, R16, 4 ;  /* 0x401000000a04742b */ /* 0x000fd00000000110 */
[----:B------:R-:W-:-:S10]  /*09b0*/  DFMA R16, R2, R4, R16 ;  /* 0x000000040210722b */ /* 0x000fd40000000010 */
[----:B------:R-:W-:-:S05]  /*09c0*/  FFMA R0, RZ, R11, R17 ;  /* 0x0000000bff007223 */ /* 0x000fca0000000011 */
[----:B------:R-:W-:-:S13]  /*09d0*/  FSETP.GT.AND P0, PT, |R0|, 1.469367938527859385e-39, PT ;  /* 0x001000000000780b */ /* 0x000fda0003f04200 */
[----:B------:R-:W-:Y:S05]  /*09e0*/  @P0 BRA `(.L_x_198) ;  /* 0x0000000000080947 */ /* 0x000fea0003800000 */
[----:B------:R-:W-:-:S07]  /*09f0*/  MOV R2, 0xa10 ;  /* 0x00000a1000027802 */ /* 0x000fce0000000f00 */
[----:B------:R-:W-:Y:S05]  /*0a00*/  CALL.REL.NOINC `($__internal_0_$__cuda_sm20_div_rn_f64_full) ;  /* 0x0000001400287944 */ /* 0x000fea0003c00000 */
.L_x_198:
[----:B------:R-:W-:Y:S05]  /*0a10*/  BSYNC.RECONVERGENT B2 ;  /* 0x0000000000027941 */ /* 0x000fea0003800200 */
.L_x_197:
[----:B------:R3:W-:Y:S02]  /*0a20*/  STG.E.64 desc[UR12][R26.64+0x400], R16 ;  /* 0x000400101a007986 */ /* 0x0007e4000c101b0c */
.L_x_196:
[----:B------:R-:W-:Y:S05]  /*0a30*/  BSYNC.RECONVERGENT B1 ;  /* 0x0000000000017941 */ /* 0x000fea0003800200 */
.L_x_195:
[----:B------:R-:W-:Y:S01]  /*0a40*/  VIADD R22, R22, 0x200 ;  /* 0x0000020016167836 */ /* 0x000fe20000000000 */
[----:B------:R-:W-:Y:S01]  /*0a50*/  IADD3 R24, PT, PT, R24, 0x200, RZ ;  /* 0x0000020018187810 */ /* 0x000fe20007ffe0ff */
[----:B------:R-:W-:Y:S01]  /*0a60*/  VIADD R23, R23, 0x200 ;  /* 0x0000020017177836 */ /* 0x000fe20000000000 */
[----:B------:R-:W-:Y:S06]  /*0a70*/  BRA.U UP0, `(.L_x_199) ;  /* 0xfffffff900047547 */ /* 0x000fec000b83ffff */
.L_x_182:
[----:B------:R-:W-:-:S13]  /*0a80*/  ISETP.NE.AND P0, PT, RZ, UR11, PT ;  /* 0x0000000bff007c0c */ /* 0x000fda000bf05270 */
[----:B------:R-:W-:Y:S05]  /*0a90*/  @!P0 EXIT ;  /* 0x000000000000894d */ /* 0x000fea0003800000 */
[----:B------:R-:W-:-:S09]  /*0aa0*/  UISETP.NE.AND UP0, UPT, UR11, 0x1, UPT ;  /* 0x000000010b00788c */ /* 0x000fd2000bf05270 */
[----:B------:R-:W-:Y:S05]  /*0ab0*/  BRA.U !UP0, `(.L_x_200) ;  /* 0x0000000108fc7547 */ /* 0x000fea000b800000 */
[----:B0-----:R-:W-:Y:S01]  /*0ac0*/  IMAD R22, R6, 0x80, R7 ;  /* 0x0000008006167824 */ /* 0x001fe200078e0207 */
[----:B------:R-:W-:Y:S01]  /*0ad0*/  BSSY.RECONVERGENT B1, `(.L_x_201) ;  /* 0x000001e000017945 */ /* 0x000fe20003800200 */
[----:B-123--:R-:W-:-:S03]  /*0ae0*/  IMAD.MOV.U32 R27, RZ, RZ, 0x8 ;  /* 0x00000008ff1b7424 */ /* 0x00efc600078e00ff */
[C---:B------:R-:W-:Y:S01]  /*0af0*/  ISETP.GE.AND P0, PT, R22.reuse, UR8, PT ;  /* 0x0000000816007c0c */ /* 0x040fe2000bf06270 */
[----:B------:R-:W-:-:S12]  /*0b00*/  IMAD.WIDE R26, R22, R27, UR6 ;  /* 0x00000006161a7e25 */ /* 0x000fd8000f8e021b */
[----:B------:R-:W-:Y:S05]  /*0b10*/  @P0 BRA `(.L_x_202) ;  /* 0x0000000000640947 */ /* 0x000fea0003800000 */
[----:B------:R-:W-:Y:S01]  /*0b20*/  VIADD R0, R22, UR10 ;  /* 0x0000000a16007c36 */ /* 0x000fe20008000000 */
[----:B------:R-:W-:Y:S01]  /*0b30*/  UMOV UR16, 0xe826d695 ;  /* 0xe826d69500107882 */ /* 0x000fe20000000000 */
[----:B------:R-:W-:Y:S01]  /*0b40*/  UMOV UR17, 0x3e112e0b ;  /* 0x3e112e0b00117882 */ /* 0x000fe20000000000 */
[----:B------:R-:W-:Y:S01]  /*0b50*/  BSSY.RECONVERGENT B2, `(.L_x_203) ;  /* 0x0000014000027945 */ /* 0x000fe20003800200 */
[----:B------:R-:W0:Y:S02]  /*0b60*/  I2F.F64 R2, R0 ;  /* 0x0000000000027312 */ /* 0x000e240000201c00 */
        /* <DEDUP_REMOVED lines=18> */
.L_x_204:
[----:B------:R-:W-:Y:S05]  /*0c90*/  BSYNC.RECONVERGENT B2 ;  /* 0x0000000000027941 */ /* 0x000fea0003800200 */
.L_x_203:
[----:B------:R0:W-:Y:S02]  /*0ca0*/  STG.E.64 desc[UR12][R26.64], R16 ;  /* 0x000000101a007986 */ /* 0x0001e4000c101b0c */
.L_x_202:
[----:B------:R-:W-:Y:S05]  /*0cb0*/  BSYNC.RECONVERGENT B1 ;  /* 0x0000000000017941 */ /* 0x000fea0003800200 */
.L_x_201:
[----:B------:R-:W-:Y:S01]  /*0cc0*/  IADD3 R0, PT, PT, R22, 0x80, RZ ;  /* 0x0000008016007810 */ /* 0x000fe20007ffe0ff */
[----:B------:R-:W-:Y:S03]  /*0cd0*/  BSSY.RECONVERGENT B1, `(.L_x_205) ;  /* 0x000001c000017945 */ /* 0x000fe60003800200 */
[----:B------:R-:W-:-:S13]  /*0ce0*/  ISETP.GE.AND P0, PT, R0, UR8, PT ;  /* 0x0000000800007c0c */ /* 0x000fda000bf06270 */
[----:B------:R-:W-:Y:S05]  /*0cf0*/  @P0 BRA `(.L_x_206) ;  /* 0x0000000000640947 */ /* 0x000fea0003800000 */
[----:B------:R-:W-:Y:S01]  /*0d00*/  VIADD R0, R0, UR10 ;  /* 0x0000000a00007c36 */ /* 0x000fe20008000000 */
        /* <DEDUP_REMOVED lines=22> */
.L_x_208:
[----:B------:R-:W-:Y:S05]  /*0e70*/  BSYNC.RECONVERGENT B2 ;  /* 0x0000000000027941 */ /* 0x000fea0003800200 */
.L_x_207:
[----:B------:R1:W-:Y:S02]  /*0e80*/  STG.E.64 desc[UR12][R26.64+0x400], R16 ;  /* 0x000400101a007986 */ /* 0x0003e4000c101b0c */
.L_x_206:
[----:B------:R-:W-:Y:S05]  /*0e90*/  BSYNC.RECONVERGENT B1 ;  /* 0x0000000000017941 */ /* 0x000fea0003800200 */
.L_x_205:
[----:B------:R-:W-:-:S07]  /*0ea0*/  VIADD R6, R6, 0x2 ;  /* 0x0000000206067836 */ /* 0x000fce0000000000 */
.L_x_200:
[----:B------:R-:W4:Y:S02]  /*0eb0*/  LDC R0, c[0x0][0x388] ;  /* 0x0000e200ff007b82 */ /* 0x000f240000000800 */
[----:B----4-:R-:W-:-:S04]  /*0ec0*/  LOP3.LUT R0, R0, 0x1, RZ, 0xc0, !PT ;  /* 0x0000000100007812 */ /* 0x010fc800078ec0ff */
[----:B------:R-:W-:-:S13]  /*0ed0*/  ISETP.NE.U32.AND P0, PT, R0, 0x1, PT ;  /* 0x000000010000780c */ /* 0x000fda0003f05070 */
[----:B------:R-:W-:Y:S05]  /*0ee0*/  @P0 EXIT ;  /* 0x000000000000094d */ /* 0x000fea0003800000 */
[----:B0-----:R-:W-:-:S05]  /*0ef0*/  IMAD R6, R6, 0x80, R7 ;  /* 0x0000008006067824 */ /* 0x001fca00078e0207 */
[----:B------:R-:W-:-:S13]  /*0f00*/  ISETP.GE.AND P0, PT, R6, UR8, PT ;  /* 0x0000000806007c0c */ /* 0x000fda000bf06270 */
[----:B------:R-:W-:Y:S05]  /*0f10*/  @P0 EXIT ;  /* 0x000000000000094d */ /* 0x000fea0003800000 */
        /* <DEDUP_REMOVED lines=8> */
[----:B------:R-:W-:-:S05]  /*0fa0*/  MOV R2, 0x1 ;  /* 0x0000000100027802 */ /* 0x000fca0000000f00 */
[----:B------:R-:W0:Y:S02]  /*0fb0*/  MUFU.RCP64H R3, R11 ;  /* 0x0000000b00037308 */ /* 0x000e240000001800 */
[----:B0-----:R-:W-:-:S08]  /*0fc0*/  DFMA R4, -R10, R2, 1 ;  /* 0x3ff000000a04742b */ /* 0x001fd00000000102 */
[----:B------:R-:W-:-:S08]  /*0fd0*/  DFMA R4, R4, R4, R4 ;  /* 0x000000040404722b */ /* 0x000fd00000000004 */
[----:B------:R-:W-:-:S08]  /*0fe0*/  DFMA R4, R2, R4, R2 ;  /* 0x000000040204722b */ /* 0x000fd00000000002 */
[----:B------:R-:W-:-:S08]  /*0ff0*/  DFMA R2, -R10, R4, 1 ;  /* 0x3ff000000a02742b */ /* 0x000fd00000000104 */
[----:B------:R-:W-:-:S08]  /*1000*/  DFMA R2, R4, R2, R4 ;  /* 0x000000020402722b */ /* 0x000fd00000000004 */
[----:B-123--:R-:W-:-:S08]  /*1010*/  DMUL R16, R2, 4 ;  /* 0x4010000002107828 */ /* 0x00efd00000000000 */
[----:B------:R-:W-:-:S08]  /*1020*/  DFMA R4, -R10, R16, 4 ;  /* 0x401000000a04742b */ /* 0x000fd00000000110 */
[----:B------:R-:W-:-:S10]  /*1030*/  DFMA R16, R2, R4, R16 ;  /* 0x000000040210722b */ /* 0x000fd40000000010 */
[----:B------:R-:W-:-:S05]  /*1040*/  FFMA R0, RZ, R11, R17 ;  /* 0x0000000bff007223 */ /* 0x000fca0000000011 */
[----:B------:R-:W-:-:S13]  /*1050*/  FSETP.GT.AND P0, PT, |R0|, 1.469367938527859385e-39, PT ;  /* 0x001000000000780b */ /* 0x000fda0003f04200 */
[----:B------:R-:W-:Y:S05]  /*1060*/  @P0 BRA `(.L_x_210) ;  /* 0x0000000000080947 */ /* 0x000fea0003800000 */
[----:B------:R-:W-:-:S07]  /*1070*/  MOV R2, 0x1090 ;  /* 0x0000109000027802 */ /* 0x000fce0000000f00 */
[----:B------:R-:W-:Y:S05]  /*1080*/  CALL.REL.NOINC `($__internal_0_$__cuda_sm20_div_rn_f64_full) ;  /* 0x0000000c00887944 */ /* 0x000fea0003c00000 */
.L_x_210:
[----:B------:R-:W-:Y:S05]  /*1090*/  BSYNC.RECONVERGENT B1 ;  /* 0x0000000000017941 */ /* 0x000fea0003800200 */
.L_x_209:
[----:B------:R-:W-:-:S04]  /*10a0*/  IMAD.MOV.U32 R7, RZ, RZ, 0x8 ;  /* 0x00000008ff077424 */ /* 0x000fc800078e00ff */
[----:B------:R-:W-:-:S05]  /*10b0*/  IMAD.WIDE R6, R6, R7, UR6 ;  /* 0x0000000606067e25 */ /* 0x000fca000f8e0207 */
[----:B------:R-:W-:Y:S01]  /*10c0*/  STG.E.64 desc[UR12][R6.64], R16 ;  /* 0x0000001006007986 */ /* 0x000fe2000c101b0c */
[----:B------:R-:W-:Y:S05]  /*10d0*/  EXIT ;  /* 0x000000000000794d */ /* 0x000fea0003800000 */
.L_x_181:
        /* <DEDUP_REMOVED lines=8> */
[----:B------:R-:W-:Y:S01]  /*1160*/  IMAD.U32 R0, RZ, RZ, UR17 ;  /* 0x00000011ff007e24 */ /* 0x000fe2000f8e00ff */
[----:B------:R-:W-:Y:S01]  /*1170*/  ULOP3.LUT UR9, UR9, 0x7ffffffc, URZ, 0xc0, !UPT ;  /* 0x7ffffffc09097892 */ /* 0x000fe2000f8ec0ff */
[--C-:B0-----:R-:W-:Y:S01]  /*1180*/  IMAD.MOV.U32 R22, RZ, RZ, R7.reuse ;  /* 0x000000ffff167224 */ /* 0x101fe200078e0007 */
[----:B------:R-:W-:Y:S02]  /*1190*/  UIADD3 UR11, UP0, UPT, UR6, 0x800, URZ ;  /* 0x00000800060b7890 */ /* 0x000fe4000ff1e0ff */
[----:B------:R-:W-:Y:S01]  /*11a0*/  IADD3 R23, PT, PT, R0, UR18, R7 ;  /* 0x0000001200177c10 */ /* 0x000fe2000fffe007 */
[----:B------:R-:W-:Y:S02]  /*11b0*/  UIADD3 UR5, UPT, UPT, -UR9, URZ, URZ ;  /* 0x000000ff09057290 */ /* 0x000fe4000fffe1ff */
[----:B------:R-:W-:Y:S01]  /*11c0*/  IMAD.U32 R6, RZ, RZ, UR9 ;  /* 0x00000009ff067e24 */ /* 0x000fe2000f8e00ff */
[----:B------:R-:W-:Y:S01]  /*11d0*/  UIADD3.X UR15, UPT, UPT, URZ, UR7, URZ, UP0, !UPT ;  /* 0x00000007ff0f7290 */ /* 0x000fe200087fe4ff */
[----:B------:R-:W-:-:S11]  /*11e0*/  IADD3 R23, PT, PT, R23, 0x100, RZ ;  /* 0x0000010017177810 */ /* 0x000fd60007ffe0ff */
.L_x_220:
[----:B------:R-:W-:Y:S01]  /*11f0*/  VIADD R0, R23, 0xffffff00 ;  /* 0xffffff0017007836 */ /* 0x000fe20000000000 */
[----:B------:R-:W-:Y:S01]  /*1200*/  UMOV UR16, 0xe826d695 ;  /* 0xe826d69500107882 */ /* 0x000fe20000000000 */
[----:B------:R-:W-:Y:S01]  /*1210*/  UMOV UR17, 0x3e112e0b ;  /* 0x3e112e0b00117882 */ /* 0x000fe20000000000 */
[----:B------:R-:W-:Y:S01]  /*1220*/  UIADD3 UR5, UPT, UPT, UR5, 0x4, URZ ;  /* 0x0000000405057890 */ /* 0x000fe2000fffe0ff */
[----:B-1----:R-:W0:Y:S01]  /*1230*/  I2F.F64 R2, R0 ;  /* 0x0000000000027312 */ /* 0x002e220000201c00 */
[----:B------:R-:W-:Y:S01]  /*1240*/  IMAD.U32 R26, RZ, RZ, UR11 ;  /* 0x0000000bff1a7e24 */ /* 0x000fe2000f8e00ff */
[----:B------:R-:W-:Y:S01]  /*1250*/  BSSY.RECONVERGENT B1, `(.L_x_212) ;  /* 0x0000016000017945 */ /* 0x000fe20003800200 */
[----:B------:R-:W-:Y:S01]  /*1260*/  IMAD.U32 R27, RZ, RZ, UR15 ;  /* 0x0000000fff1b7e24 */ /* 0x000fe2000f8e00ff */
[----:B------:R-:W-:Y:S01]  /*1270*/  UISETP.NE.AND UP0, UPT, UR5, URZ, UPT ;  /* 0x000000ff0500728c */ /* 0x000fe2000bf05270 */
[----:B------:R-:W-:Y:S01]  /*1280*/  IMAD.WIDE R26, R22, 0x8, R26 ;  /* 0x00000008161a7825 */ /* 0x000fe200078e021a */
        /* <DEDUP_REMOVED lines=18> */
.L_x_213:
[----:B------:R-:W-:Y:S05]  /*13b0*/  BSYNC.RECONVERGENT B1 ;  /* 0x0000000000017941 */ /* 0x000fea0003800200 */
.L_x_212:
[----:B------:R-:W-:Y:S01]  /*13c0*/  VIADD R0, R23, 0xffffff80 ;  /* 0xffffff8017007836 */ /* 0x000fe20000000000 */
[----:B------:R-:W-:Y:S01]  /*13d0*/  UMOV UR16, 0xe826d695 ;  /* 0xe826d69500107882 */ /* 0x000fe20000000000 */
[----:B------:R-:W-:Y:S01]  /*13e0*/  UMOV UR17, 0x3e112e0b ;  /* 0x3e112e0b00117882 */ /* 0x000fe20000000000 */
[----:B------:R0:W-:Y:S01]  /*13f0*/  STG.E.64 desc[UR12][R26.64+-0x800], R16 ;  /* 0xfff800101a007986 */ /* 0x0001e2000c101b0c */
[----:B------:R-:W1:Y:S01]  /*1400*/  I2F.F64 R2, R0 ;  /* 0x0000000000027312 */ /* 0x000e620000201c00 */
[----:B------:R-:W-:Y:S01]  /*1410*/  BSSY.RECONVERGENT B1, `(.L_x_214) ;  /* 0x0000015000017945 */ /* 0x000fe20003800200 */
[----:B-1----:R-:W-:-:S08]  /*1420*/  DADD R2, R2, 0.5 ;  /* 0x3fe0000002027429 */ /* 0x002fd00000000000 */
[----:B------:R-:W-:-:S08]  /*1430*/  DMUL R2, R2, UR16 ;  /* 0x0000001002027c28 */ /* 0x000fd00008000000 */
[----:B------:R-:W-:Y:S01]  /*1440*/  DFMA R10, R2, R2, 1 ;  /* 0x3ff00000020a742b */ /* 0x000fe20000000002 */
[----:B------:R-:W-:-:S05]  /*1450*/  MOV R2, 0x1 ;  /* 0x0000000100027802 */ /* 0x000fca0000000f00 */
[----:B------:R-:W1:Y:S02]  /*1460*/  MUFU.RCP64H R3, R11 ;  /* 0x0000000b00037308 */ /* 0x000e640000001800 */
[----:B-1----:R-:W-:-:S08]  /*1470*/  DFMA R4, -R10, R2, 1 ;  /* 0x3ff000000a04742b */ /* 0x002fd00000000102 */
        /* <DEDUP_REMOVED lines=9> */
[----:B0-----:R-:W-:Y:S05]  /*1510*/  @P0 BRA `(.L_x_215) ;  /* 0x0000000000100947 */ /* 0x001fea0003800000 */
[----:B------:R-:W-:-:S07]  /*1520*/  MOV R2, 0x1540 ;  /* 0x0000154000027802 */ /* 0x000fce0000000f00 */
[----:B------:R-:W-:Y:S05]  /*1530*/  CALL.REL.NOINC `($__internal_0_$__cuda_sm20_div_rn_f64_full) ;  /* 0x00000008005c7944 */ /* 0x000fea0003c00000 */
[----:B------:R-:W-:Y:S02]  /*1540*/  IMAD.MOV.U32 R2, RZ, RZ, R16 ;  /* 0x000000ffff027224 */ /* 0x000fe400078e0010 */
[----:B------:R-:W-:-:S07]  /*1550*/  IMAD.MOV.U32 R3, RZ, RZ, R17 ;  /* 0x000000ffff037224 */ /* 0x000fce00078e0011 */
.L_x_215:
[----:B------:R-:W-:Y:S05]  /*1560*/  BSYNC.RECONVERGENT B1 ;  /* 0x0000000000017941 */ /* 0x000fea0003800200 */
.L_x_214:
[----:B------:R-:W0:Y:S01]  /*1570*/  I2F.F64 R4, R23 ;  /* 0x0000001700047312 */ /* 0x000e220000201c00 */
[----:B------:R-:W-:Y:S01]  /*1580*/  UMOV UR16, 0xe826d695 ;  /* 0xe826d69500107882 */ /* 0x000fe20000000000 */
[----:B------:R-:W-:Y:S01]  /*1590*/  UMOV UR17, 0x3e112e0b ;  /* 0x3e112e0b00117882 */ /* 0x000fe20000000000 */
[----:B------:R1:W-:Y:S01]  /*15a0*/  STG.E.64 desc[UR12][R26.64+-0x400], R2 ;  /* 0xfffc00021a007986 */ /* 0x0003e2000c101b0c */
[----:B------:R-:W-:Y:S01]  /*15b0*/  BSSY.RECONVERGENT B1, `(.L_x_216) ;  /* 0x0000014000017945 */ /* 0x000fe20003800200 */
[----:B------:R-:W-:Y:S01]  /*15c0*/  VIADD R24, R23, 0x80 ;  /* 0x0000008017187836 */ /* 0x000fe20000000000 */
        /* <DEDUP_REMOVED lines=15> */
[----:B-1----:R-:W-:Y:S05]  /*16c0*/  @P0 BRA `(.L_x_217) ;  /* 0x0000000000080947 */ /* 0x002fea0003800000 */
[----:B------:R-:W-:-:S07]  /*16d0*/  MOV R2, 0x16f0 ;  /* 0x000016f000027802 */ /* 0x000fce0000000f00 */
[----:B------:R-:W-:Y:S05]  /*16e0*/  CALL.REL.NOINC `($__internal_0_$__cuda_sm20_div_rn_f64_full) ;  /* 0x0000000400f07944 */ /* 0x000fea0003c00000 */
.L_x_217:
[----:B------:R-:W-:Y:S05]  /*16f0*/  BSYNC.RECONVERGENT B1 ;  /* 0x0000000000017941 */ /* 0x000fea0003800200 */
.L_x_216:
[----:B------:R-:W0:Y:S01]  /*1700*/  I2F.F64 R24, R24 ;  /* 0x0000001800187312 */ /* 0x000e220000201c00 */
[----:B------:R-:W-:Y:S01]  /*1710*/  UMOV UR16, 0xe826d695 ;  /* 0xe826d69500107882 */ /* 0x000fe20000000000 */
[----:B------:R-:W-:Y:S01]  /*1720*/  UMOV UR17, 0x3e112e0b ;  /* 0x3e112e0b00117882 */ /* 0x000fe20000000000 */
[----:B------:R1:W-:Y:S01]  /*1730*/  STG.E.64 desc[UR12][R26.64], R16 ;  /* 0x000000101a007986 */ /* 0x0003e2000c101b0c */
        /* <DEDUP_REMOVED lines=19> */
[----:B------:R-:W-:Y:S01]  /*1870*/  MOV R2, R16 ;  /* 0x0000001000027202 */ /* 0x000fe20000000f00 */
[----:B------:R-:W-:-:S07]  /*1880*/  IMAD.MOV.U32 R3, RZ, RZ, R17 ;  /* 0x000000ffff037224 */ /* 0x000fce00078e0011 */
.L_x_219:
[----:B------:R-:W-:Y:S05]  /*1890*/  BSYNC.RECONVERGENT B1 ;  /* 0x0000000000017941 */ /* 0x000fea0003800200 */
.L_x_218:
[----:B------:R1:W-:Y:S01]  /*18a0*/  STG.E.64 desc[UR12][R26.64+0x400], R2 ;  /* 0x000400021a007986 */ /* 0x0003e2000c101b0c */
[----:B------:R-:W-:Y:S02]  /*18b0*/  VIADD R22, R22, 0x200 ;  /* 0x0000020016167836 */ /* 0x000fe40000000000 */
[----:B------:R-:W-:Y:S01]  /*18c0*/  VIADD R23, R23, 0x200 ;  /* 0x0000020017177836 */ /* 0x000fe20000000000 */
[----:B------:R-:W-:Y:S06]  /*18d0*/  BRA.U UP0, `(.L_x_220) ;  /* 0xfffffff900447547 */ /* 0x000fec000b83ffff */
.L_x_211:
[----:B------:R-:W-:-:S13]  /*18e0*/  ISETP.NE.AND P0, PT, RZ, UR8, PT ;  /* 0x00000008ff007c0c */ /* 0x000fda000bf05270 */
[----:B------:R-:W-:Y:S05]  /*18f0*/  @!P0 EXIT ;  /* 0x000000000000894d */ /* 0x000fea0003800000 */
[----:B------:R-:W-:-:S09]  /*1900*/  UISETP.NE.AND UP0, UPT, UR8, 0x1, UPT ;  /* 0x000000010800788c */ /* 0x000fd2000bf05270 */
[----:B------:R-:W-:Y:S05]  /*1910*/  BRA.U !UP0, `(.L_x_221) ;  /* 0x0000000108e07547 */ /* 0x000fea000b800000 */
[----:B0-----:R-:W-:Y:S01]  /*1920*/  IMAD R22, R6, 0x80, R7 ;  /* 0x0000008006167824 */ /* 0x001fe200078e0207 */
[----:B------:R-:W-:Y:S01]  /*1930*/  UMOV UR8, 0xe826d695 ;  /* 0xe826d69500087882 */ /* 0x000fe20000000000 */
[----:B------:R-:W-:Y:S01]  /*1940*/  UMOV UR9, 0x3e112e0b ;  /* 0x3e112e0b00097882 */ /* 0x000fe20000000000 */
[----:B------:R-:W-:Y:S01]  /*1950*/  BSSY.RECONVERGENT B1, `(.L_x_222) ;  /* 0x0000015000017945 */ /* 0x000fe20003800200 */
[----:B------:R-:W-:-:S04]  /*1960*/  VIADD R23, R22, UR10 ;  /* 0x0000000a16177c36 */ /* 0x000fc80008000000 */
[----:B-1----:R-:W0:Y:S02]  /*1970*/  I2F.F64 R2, R23 ;  /* 0x0000001700027312 */ /* 0x002e240000201c00 */
        /* <DEDUP_REMOVED lines=18> */
.L_x_223:
[----:B------:R-:W-:Y:S05]  /*1aa0*/  BSYNC.RECONVERGENT B1 ;  /* 0x0000000000017941 */ /* 0x000fea0003800200 */
.L_x_222:
[----:B------:R-:W-:Y:S01]  /*1ab0*/  VIADD R23, R23, 0x80 ;  /* 0x0000008017177836 */ /* 0x000fe20000000000 */
[----:B------:R-:W-:Y:S01]  /*1ac0*/  UMOV UR8, 0xe826d695 ;  /* 0xe826d69500087882 */ /* 0x000fe20000000000 */
[----:B------:R-:W-:Y:S01]  /*1ad0*/  UMOV UR9, 0x3e112e0b ;  /* 0x3e112e0b00097882 */ /* 0x000fe20000000000 */
[----:B------:R-:W-:Y:S01]  /*1ae0*/  BSSY.RECONVERGENT B1, `(.L_x_224) ;  /* 0x0000019000017945 */ /* 0x000fe20003800200 */
[----:B------:R0:W1:Y:S02]  /*1af0*/  I2F.F64 R2, R23 ;  /* 0x0000001700027312 */ /* 0x0000640000201c00 */
[----:B0-----:R-:W-:-:S04]  /*1b00*/  IMAD.MOV.U32 R23, RZ, RZ, 0x8 ;  /* 0x00000008ff177424 */ /* 0x001fc800078e00ff */
[----:B------:R-:W-:Y:S01]  /*1b10*/  IMAD.WIDE R22, R22, R23, UR6 ;  /* 0x0000000616167e25 */ /* 0x000fe2000f8e0217 */
[----:B-1----:R-:W-:-:S04]  /*1b20*/  DADD R2, R2, 0.5 ;  /* 0x3fe0000002027429 */ /* 0x002fc80000000000 */
[----:B------:R0:W-:Y:S04]  /*1b30*/  STG.E.64 desc[UR12][R22.64], R16 ;  /* 0x0000001016007986 */ /* 0x0001e8000c101b0c */
        /* <DEDUP_REMOVED lines=19> */
.L_x_225:
[----:B------:R-:W-:Y:S05]  /*1c70*/  BSYNC.RECONVERGENT B1 ;  /* 0x0000000000017941 */ /* 0x000fea0003800200 */
.L_x_224:
[----:B------:R2:W-:Y:S01]  /*1c80*/  STG.E.64 desc[UR12][R22.64+0x400], R2 ;  /* 0x0004000216007986 */ /* 0x0005e2000c101b0c */
[----:B------:R-:W-:-:S07]  /*1c90*/  IADD3 R6, PT, PT, R6, 0x2, RZ ;  /* 0x0000000206067810 */ /* 0x000fce0007ffe0ff */
.L_x_221:
[----:B------:R-:W3:Y:S02]  /*1ca0*/  LDC R0, c[0x0][0x388] ;  /* 0x0000e200ff007b82 */ /* 0x000ee40000000800 */
[----:B---3--:R-:W-:-:S04]  /*1cb0*/  LOP3.LUT R0, R0, 0x1, RZ, 0xc0, !PT ;  /* 0x0000000100007812 */ /* 0x008fc800078ec0ff */
[----:B------:R-:W-:-:S13]  /*1cc0*/  ISETP.NE.U32.AND P0, PT, R0, 0x1, PT ;  /* 0x000000010000780c */ /* 0x000fda0003f05070 */
[----:B------:R-:W-:Y:S05]  /*1cd0*/  @P0 EXIT ;  /* 0x000000000000094d */ /* 0x000fea0003800000 */
[----:B0-----:R-:W-:Y:S01]  /*1ce0*/  IMAD R6, R6, 0x80, R7 ;  /* 0x0000008006067824 */ /* 0x001fe200078e0207 */
[----:B------:R-:W-:Y:S01]  /*1cf0*/  UMOV UR8, 0xe826d695 ;  /* 0xe826d69500087882 */ /* 0x000fe20000000000 */
[----:B------:R-:W-:Y:S01]  /*1d00*/  UMOV UR9, 0x3e112e0b ;  /* 0x3e112e0b00097882 */ /* 0x000fe20000000000 */
[----:B------:R-:W-:Y:S01]  /*1d10*/  BSSY.RECONVERGENT B1, `(.L_x_226) ;  /* 0x0000015000017945 */ /* 0x000fe20003800200 */
[----:B------:R-:W-:-:S04]  /*1d20*/  VIADD R0, R6, UR10 ;  /* 0x0000000a06007c36 */ /* 0x000fc80008000000 */
[----:B-12---:R-:W0:Y:S02]  /*1d30*/  I2F.F64 R2, R0 ;  /* 0x0000000000027312 */ /* 0x006e240000201c00 */
        /* <DEDUP_REMOVED lines=18> */
.L_x_227:
[----:B------:R-:W-:Y:S05]  /*1e60*/  BSYNC.RECONVERGENT B1 ;  /* 0x0000000000017941 */ /* 0x000fea0003800200 */
.L_x_226:
[----:B------:R-:W-:-:S04]  /*1e70*/  IMAD.MOV.U32 R7, RZ, RZ, 0x8 ;  /* 0x00000008ff077424 */ /* 0x000fc800078e00ff */
[----:B------:R-:W-:-:S05]  /*1e80*/  IMAD.WIDE R6, R6, R7, UR6 ;  /* 0x0000000606067e25 */ /* 0x000fca000f8e0207 */
[----:B------:R-:W-:Y:S01]  /*1e90*/  STG.E.64 desc[UR12][R6.64], R16 ;  /* 0x0000001006007986 */ /* 0x000fe2000c101b0c */
[----:B------:R-:W-:Y:S05]  /*1ea0*/  EXIT ;  /* 0x000000000000794d */ /* 0x000fea0003800000 */
        .weak           $__internal_0_$__cuda_sm20_div_rn_f64_full
        .type           $__internal_0_$__cuda_sm20_div_rn_f64_full,@function
        .size           $__internal_0_$__cuda_sm20_div_rn_f64_full,(.L_x_292 - $__internal_0_$__cuda_sm20_div_rn_f64_full)
$__internal_0_$__cuda_sm20_div_rn_f64_full:
[C---:B------:R-:W-:Y:S01]  /*1eb0*/  FSETP.GEU.AND P0, PT, |R11|.reuse, 1.469367938527859385e-39, PT ;  /* 0x001000000b00780b */ /* 0x040fe20003f0e200 */
[----:B------:R-:W-:Y:S01]  /*1ec0*/  IMAD.U32 R13, RZ, RZ, UR14 ;  /* 0x0000000eff0d7e24 */ /* 0x000fe2000f8e00ff */
[C---:B------:R-:W-:Y:S01]  /*1ed0*/  LOP3.LUT R8, R11.reuse, 0x800fffff, RZ, 0xc0, !PT ;  /* 0x800fffff0b087812 */ /* 0x040fe200078ec0ff */
[----:B------:R-:W-:Y:S01]  /*1ee0*/  IMAD.U32 R12, RZ, RZ, UR4 ;  /* 0x00000004ff0c7e24 */ /* 0x000fe2000f8e00ff */
[----:B------:R-:W-:Y:S02]  /*1ef0*/  MOV R4, 0x1 ;  /* 0x0000000100047802 */ /* 0x000fe40000000f00 */
[----:B------:R-:W-:Y:S01]  /*1f00*/  LOP3.LUT R9, R8, 0x3ff00000, RZ, 0xfc, !PT ;  /* 0x3ff0000008097812 */ /* 0x000fe200078efcff */
[----:B------:R-:W-:Y:S01]  /*1f10*/  IMAD.MOV.U32 R8, RZ, RZ, R10 ;  /* 0x000000ffff087224 */ /* 0x000fe200078e000a */
[----:B------:R-:W-:Y:S01]  /*1f20*/  LOP3.LUT R0, R11, 0x7ff00000, RZ, 0xc0, !PT ;  /* 0x7ff000000b007812 */ /* 0x000fe200078ec0ff */
[----:B------:R-:W-:Y:S01]  /*1f30*/  IMAD.MOV.U32 R14, RZ, RZ, R12 ;  /* 0x000000ffff0e7224 */ /* 0x000fe200078e000c */
[----:B------:R-:W-:-:S03]  /*1f40*/  LOP3.LUT R3, R13, 0x7ff00000, RZ, 0xc0, !PT ;  /* 0x7ff000000d037812 */ /* 0x000fc600078ec0ff */
[----:B------:R-:W-:Y:S01]  /*1f50*/  @!P0 DMUL R8, R10, 8.98846567431157953865e+307 ;  /* 0x7fe000000a088828 */ /* 0x000fe20000000000 */
[----:B------:R-:W-:-:S05]  /*1f60*/  ISETP.GE.U32.AND P1, PT, R3, R0, PT ;  /* 0x000000000300720c */ /* 0x000fca0003f26070 */
[----:B------:R-:W0:Y:S02]  /*1f70*/  MUFU.RCP64H R5, R9 ;  /* 0x0000000900057308 */ /* 0x000e240000001800 */
[----:B0-----:R-:W-:-:S08]  /*1f80*/  DFMA R16, R4, -R8, 1 ;  /* 0x3ff000000410742b */ /* 0x001fd00000000808 */
[----:B------:R-:W-:-:S08]  /*1f90*/  DFMA R16, R16, R16, R16 ;  /* 0x000000101010722b */ /* 0x000fd00000000010 */
[----:B------:R-:W-:Y:S01]  /*1fa0*/  DFMA R16, R4, R16, R4 ;  /* 0x000000100410722b */ /* 0x000fe20000000004 */
[----:B------:R-:W-:Y:S02]  /*1fb0*/  IMAD.MOV.U32 R4, RZ, RZ, 0x1ca00000 ;  /* 0x1ca00000ff047424 */ /* 0x000fe400078e00ff */
[----:B------:R-:W-:-:S03]  /*1fc0*/  IMAD.MOV.U32 R5, RZ, RZ, R3 ;  /* 0x000000ffff057224 */ /* 0x000fc600078e0003 */
[----:B------:R-:W-:Y:S02]  /*1fd0*/  SEL R15, R4, 0x63400000, !P1 ;  /* 0x63400000040f7807 */ /* 0x000fe40004800000 */
[----:B------:R-:W-:Y:S01]  /*1fe0*/  DFMA R18, R16, -R8, 1 ;  /* 0x3ff000001012742b */ /* 0x000fe20000000808 */
[----:B------:R-:W-:Y:S02]  /*1ff0*/  FSETP.GEU.AND P1, PT, |R13|, 1.469367938527859385e-39, PT ;  /* 0x001000000d00780b */ /* 0x000fe40003f2e200 */
[----:B------:R-:W-:-:S05]  /*2000*/  LOP3.LUT R15, R15, 0x800fffff, R13, 0xf8, !PT ;  /* 0x800fffff0f0f7812 */ /* 0x000fca00078ef80d */
[----:B------:R-:W-:-:S06]  /*2010*/  DFMA R16, R16, R18, R16 ;  /* 0x000000121010722b */ /* 0x000fcc0000000010 */
[----:B------:R-:W-:Y:S05]  /*2020*/  @P1 BRA `(.L_x_228) ;  /* 0x0000000000201947 */ /* 0x000fea0003800000 */
[----:B------:R-:W-:-:S04]  /*2030*/  LOP3.LUT R18, R11, 0x7ff00000, RZ, 0xc0, !PT ;  /* 0x7ff000000b127812 */ /* 0x000fc800078ec0ff */
[----:B------:R-:W-:Y:S02]  /*2040*/  ISETP.GE.U32.AND P1, PT, R3, R18, PT ;  /* 0x000000120300720c */ /* 0x000fe40003f26070 */
[----:B------:R-:W-:Y:S02]  /*2050*/  MOV R18, RZ ;  /* 0x000000ff00127202 */ /* 0x000fe40000000f00 */
[----:B------:R-:W-:-:S04]  /*2060*/  SEL R5, R4, 0x63400000, !P1 ;  /* 0x6340000004057807 */ /* 0x000fc80004800000 */
[----:B------:R-:W-:-:S04]  /*2070*/  LOP3.LUT R5, R5, 0x80000000, R13, 0xf8, !PT ;  /* 0x8000000005057812 */ /* 0x000fc800078ef80d */
[----:B------:R-:W-:-:S06]  /*2080*/  LOP3.LUT R19, R5, 0x100000, RZ, 0xfc, !PT ;  /* 0x0010000005137812 */ /* 0x000fcc00078efcff */
[----:B------:R-:W-:-:S10]  /*2090*/  DFMA R14, R14, 2, -R18 ;  /* 0x400000000e0e782b */ /* 0x000fd40000000812 */
[----:B------:R-:W-:-:S07]  /*20a0*/  LOP3.LUT R5, R15, 0x7ff00000, RZ, 0xc0, !PT ;  /* 0x7ff000000f057812 */ /* 0x000fce00078ec0ff */
.L_x_228:
[----:B------:R-:W-:Y:S01]  /*20b0*/  @!P0 LOP3.LUT R0, R9, 0x7ff00000, RZ, 0xc0, !PT ;  /* 0x7ff0000009008812 */ /* 0x000fe200078ec0ff */
[----:B------:R-:W-:Y:S01]  /*20c0*/  VIADD R20, R5, 0xffffffff ;  /* 0xffffffff05147836 */ /* 0x000fe20000000000 */
[----:B------:R-:W-:Y:S01]  /*20d0*/  DMUL R18, R16, R14 ;  /* 0x0000000e10127228 */ /* 0x000fe20000000000 */
[----:B------:R-:W-:Y:S02]  /*20e0*/  BSSY.RECONVERGENT B0, `(.L_x_229) ;  /* 0x0000037000007945 */ /* 0x000fe40003800200 */
[----:B------:R-:W-:Y:S01]  /*20f0*/  VIADD R25, R0, 0xffffffff ;  /* 0xffffffff00197836 */ /* 0x000fe20000000000 */
[----:B------:R-:W-:-:S04]  /*2100*/  ISETP.GT.U32.AND P0, PT, R20, 0x7feffffe, PT ;  /* 0x7feffffe1400780c */ /* 0x000fc80003f04070 */
[----:B------:R-:W-:Y:S01]  /*2110*/  ISETP.GT.U32.OR P0, PT, R25, 0x7feffffe, P0 ;  /* 0x7feffffe1900780c */ /* 0x000fe20000704470 */
[----:B------:R-:W-:-:S08]  /*2120*/  DFMA R20, R18, -R8, R14 ;  /* 0x800000081214722b */ /* 0x000fd0000000000e */
[----:B------:R-:W-:-:S04]  /*2130*/  DFMA R20, R16, R20, R18 ;  /* 0x000000141014722b */ /* 0x000fc80000000012 */
[----:B------:R-:W-:Y:S07]  /*2140*/  @P0 BRA `(.L_x_230) ;  /* 0x00000000006c0947 */ /* 0x000fee0003800000 */
[----:B------:R-:W-:Y:S01]  /*2150*/  LOP3.LUT R0, R11, 0x7ff00000, RZ, 0xc0, !PT ;  /* 0x7ff000000b007812 */ /* 0x000fe200078ec0ff */
[----:B------:R-:W-:-:S03]  /*2160*/  IMAD.MOV.U32 R12, RZ, RZ, RZ ;  /* 0x000000ffff0c7224 */ /* 0x000fc600078e00ff */
[CC--:B------:R-:W-:Y:S02]  /*2170*/  VIADDMNMX R5, R3.reuse, -R0.reuse, 0xb9600000, !PT ;  /* 0xb960000003057446 */ /* 0x0c0fe40007800900 */
[----:B------:R-:W-:Y:S02]  /*2180*/  ISETP.GE.U32.AND P0, PT, R3, R0, PT ;  /* 0x000000000300720c */ /* 0x000fe40003f06070 */
[----:B------:R-:W-:Y:S02]  /*2190*/  VIMNMX R5, PT, PT, R5, 0x46a00000, PT ;  /* 0x46a0000005057848 */ /* 0x000fe40003fe0100 */
[----:B------:R-:W-:-:S05]  /*21a0*/  SEL R4, R4, 0x63400000, !P0 ;  /* 0x6340000004047807 */ /* 0x000fca0004000000 */
[----:B------:R-:W-:-:S04]  /*21b0*/  IMAD.IADD R4, R5, 0x1, -R4 ;  /* 0x0000000105047824 */ /* 0x000fc800078e0a04 */
[----:B------:R-:W-:-:S06]  /*21c0*/  VIADD R13, R4, 0x7fe00000 ;  /* 0x7fe00000040d7836 */ /* 0x000fcc0000000000 */
[----:B------:R-:W-:-:S10]  /*21d0*/  DMUL R16, R20, R12 ;  /* 0x0000000c14107228 */ /* 0x000fd40000000000 */
[----:B------:R-:W-:-:S13]  /*21e0*/  FSETP.GTU.AND P0, PT, |R17|, 1.469367938527859385e-39, PT ;  /* 0x001000001100780b */ /* 0x000fda0003f0c200 */
[----:B------:R-:W-:Y:S05]  /*21f0*/  @P0 BRA `(.L_x_231) ;  /* 0x0000000000940947 */ /* 0x000fea0003800000 */
[----:B------:R-:W-:Y:S01]  /*2200*/  DFMA R8, R20, -R8, R14 ;  /* 0x800000081408722b */ /* 0x000fe2000000000e */
[----:B------:R-:W-:-:S09]  /*2210*/  MOV R12, RZ ;  /* 0x000000ff000c7202 */ /* 0x000fd20000000f00 */
[C---:B------:R-:W-:Y:S02]  /*2220*/  FSETP.NEU.AND P0, PT, R9.reuse, RZ, PT ;  /* 0x000000ff0900720b */ /* 0x040fe40003f0d000 */
[----:B------:R-:W-:-:S04]  /*2230*/  LOP3.LUT R10, R9, 0x80000000, R11, 0x48, !PT ;  /* 0x80000000090a7812 */ /* 0x000fc800078e480b */
[----:B------:R-:W-:-:S07]  /*2240*/  LOP3.LUT R13, R10, R13, RZ, 0xfc, !PT ;  /* 0x0000000d0a0d7212 */ /* 0x000fce00078efcff */
[----:B------:R-:W-:Y:S05]  /*2250*/  @!P0 BRA `(.L_x_231) ;  /* 0x00000000007c8947 */ /* 0x000fea0003800000 */
[----:B------:R-:W-:Y:S01]  /*2260*/  IMAD.MOV R9, RZ, RZ, -R4 ;  /* 0x000000ffff097224 */ /* 0x000fe200078e0a04 */
[----:B------:R-:W-:Y:S01]  /*2270*/  IADD3 R4, PT, PT, -R4, -0x43300000, RZ ;  /* 0xbcd0000004047810 */ /* 0x000fe20007ffe1ff */
[----:B------:R-:W-:-:S06]  /*2280*/  IMAD.MOV.U32 R8, RZ, RZ, RZ ;  /* 0x000000ffff087224 */ /* 0x000fcc00078e00ff */
[----:B------:R-:W-:Y:S02]  /*2290*/  DFMA R8, R16, -R8, R20 ;  /* 0x800000081008722b */ /* 0x000fe40000000014 */
[----:B------:R-:W-:-:S08]  /*22a0*/  DMUL.RP R20, R20, R12 ;  /* 0x0000000c14147228 */ /* 0x000fd00000008000 */
[----:B------:R-:W-:Y:S02]  /*22b0*/  FSETP.NEU.AND P0, PT, |R9|, R4, PT ;  /* 0x000000040900720b */ /* 0x000fe40003f0d200 */
[----:B------:R-:W-:Y:S02]  /*22c0*/  LOP3.LUT R3, R21, R10, RZ, 0x3c, !PT ;  /* 0x0000000a15037212 */ /* 0x000fe400078e3cff */
[----:B------:R-:W-:Y:S02]  /*22d0*/  FSEL R16, R20, R16, !P0 ;  /* 0x0000001014107208 */ /* 0x000fe40004000000 */
[----:B------:R-:W-:Y:S01]  /*22e0*/  FSEL R17, R3, R17, !P0 ;  /* 0x0000001103117208 */ /* 0x000fe20004000000 */
[----:B------:R-:W-:Y:S06]  /*22f0*/  BRA `(.L_x_231) ;  /* 0x0000000000547947 */ /* 0x000fec0003800000 */
.L_x_230:
[----:B------:R-:W-:-:S14]  /*2300*/  DSETP.NAN.AND P0, PT, R12, R12, PT ;  /* 0x0000000c0c00722a */ /* 0x000fdc0003f08000 */
[----:B------:R-:W-:Y:S05]  /*2310*/  @P0 BRA `(.L_x_232) ;  /* 0x0000000000440947 */ /* 0x000fea0003800000 */
[----:B------:R-:W-:-:S14]  /*2320*/  DSETP.NAN.AND P0, PT, R10, R10, PT ;  /* 0x0000000a0a00722a */ /* 0x000fdc0003f08000 */
[----:B------:R-:W-:Y:S05]  /*2330*/  @P0 BRA `(.L_x_233) ;  /* 0x0000000000300947 */ /* 0x000fea0003800000 */
[----:B------:R-:W-:Y:S01]  /*2340*/  ISETP.NE.AND P0, PT, R5, R0, PT ;  /* 0x000000000500720c */ /* 0x000fe20003f05270 */
[----:B------:R-:W-:Y:S02]  /*2350*/  IMAD.MOV.U32 R16, RZ, RZ, 0x0 ;  /* 0x00000000ff107424 */ /* 0x000fe400078e00ff */
[----:B------:R-:W-:-:S10]  /*2360*/  IMAD.MOV.U32 R17, RZ, RZ, -0x80000 ;  /* 0xfff80000ff117424 */ /* 0x000fd400078e00ff */
[----:B------:R-:W-:Y:S05]  /*2370*/  @!P0 BRA `(.L_x_231) ;  /* 0x0000000000348947 */ /* 0x000fea0003800000 */
[----:B------:R-:W-:Y:S02]  /*2380*/  ISETP.NE.AND P0, PT, R5, 0x7ff00000, PT ;  /* 0x7ff000000500780c */ /* 0x000fe40003f05270 */
[----:B------:R-:W-:Y:S02]  /*2390*/  LOP3.LUT R17, R13, 0x80000000, R11, 0x48, !PT ;  /* 0x800000000d117812 */ /* 0x000fe400078e480b */
[----:B------:R-:W-:-:S13]  /*23a0*/  ISETP.EQ.OR P0, PT, R0, RZ, !P0 ;  /* 0x000000ff0000720c */ /* 0x000fda0004702670 */
[----:B------:R-:W-:Y:S01]  /*23b0*/  @P0 LOP3.LUT R0, R17, 0x7ff00000, RZ, 0xfc, !PT ;  /* 0x7ff0000011000812 */ /* 0x000fe200078efcff */
[----:B------:R-:W-:Y:S01]  /*23c0*/  @!P0 IMAD.MOV.U32 R16, RZ, RZ, RZ ;  /* 0x000000ffff108224 */ /* 0x000fe200078e00ff */
[----:B------:R-:W-:-:S03]  /*23d0*/  @P0 MOV R16, RZ ;  /* 0x000000ff00100202 */ /* 0x000fc60000000f00 */
[----:B------:R-:W-:Y:S01]  /*23e0*/  @P0 IMAD.MOV.U32 R17, RZ, RZ, R0 ;  /* 0x000000ffff110224 */ /* 0x000fe200078e0000 */
[----:B------:R-:W-:Y:S06]  /*23f0*/  BRA `(.L_x_231) ;  /* 0x0000000000147947 */ /* 0x000fec0003800000 */
.L_x_233:
[----:B------:R-:W-:Y:S01]  /*2400*/  LOP3.LUT R17, R11, 0x80000, RZ, 0xfc, !PT ;  /* 0x000800000b117812 */ /* 0x000fe200078efcff */
[----:B------:R-:W-:Y:S01]  /*2410*/  IMAD.MOV.U32 R16, RZ, RZ, R10 ;  /* 0x000000ffff107224 */ /* 0x000fe200078e000a */
[----:B------:R-:W-:Y:S06]  /*2420*/  BRA `(.L_x_231) ;  /* 0x0000000000087947 */ /* 0x000fec0003800000 */
.L_x_232:
[----:B------:R-:W-:Y:S01]  /*2430*/  LOP3.LUT R17, R13, 0x80000, RZ, 0xfc, !PT ;  /* 0x000800000d117812 */ /* 0x000fe200078efcff */
[----:B------:R-:W-:-:S07]  /*2440*/  IMAD.MOV.U32 R16, RZ, RZ, R12 ;  /* 0x000000ffff107224 */ /* 0x000fce00078e000c */
.L_x_231:
[----:B------:R-:W-:Y:S05]  /*2450*/  BSYNC.RECONVERGENT B0 ;  /* 0x0000000000007941 */ /* 0x000fea0003800200 */
.L_x_229:
[----:B------:R-:W-:-:S04]  /*2460*/  IMAD.MOV.U32 R3, RZ, RZ, 0x0 ;  /* 0x00000000ff037424 */ /* 0x000fc800078e00ff */
[----:B------:R-:W-:Y:S05]  /*2470*/  RET.REL.NODEC R2 `(_ZN3cub18CUB_300001_SM_10006detail9transform16transform_kernelINS2_10policy_hubILb1EN4cuda3std3__45tupleIJN6thrust24THRUST_300001_SM_1000_NS17counting_iteratorIiNSA_11use_defaultESC_SC_EEEEEE10policy1000El4calcNSA_6detail15normal_iteratorINSA_10device_ptrIdEEEEJSD_EEEvT0_iT1_T2_DpNS2_10kernel_argIT3_EE) ;  /* 0xffffffd802e07950 */ /* 0x000fea0003c3ffff */
.L_x_234:
        /* <DEDUP_REMOVED lines=16> */
.L_x_292:


//--------------------- .text._ZN3cub18CUB_300001_SM_10006detail9transform16transform_kernelINS2_10policy_hubILb1EN4cuda3std3__45tupleIJN6thrust24THRUST_300001_SM_1000_NS17counting_iteratorIiNSA_11use_defaultESC_SC_EEEEEE10policy1000Ei4calcNSA_6detail15normal_iteratorINSA_10device_ptrIdEEEEJSD_EEEvT0_iT1_T2_DpNS2_10kernel_argIT3_EE --------------------------
	.section	.text._ZN3cub18CUB_300001_SM_10006detail9transform16transform_kernelINS2_10policy_hubILb1EN4cuda3std3__45tupleIJN6thrust24THRUST_300001_SM_1000_NS17counting_iteratorIiNSA_11use_defaultESC_SC_EEEEEE10policy1000Ei4calcNSA_6detail15normal_iteratorINSA_10device_ptrIdEEEEJSD_EEEvT0_iT1_T2_DpNS2_10kernel_argIT3_EE,"ax",@progbits
	.align	128
        .global         _ZN3cub18CUB_300001_SM_10006detail9transform16transform_kernelINS2_10policy_hubILb1EN4cuda3std3__45tupleIJN6thrust24THRUST_300001_SM_1000_NS17counting_iteratorIiNSA_11use_defaultESC_SC_EEEEEE10policy1000Ei4calcNSA_6detail15normal_iteratorINSA_10device_ptrIdEEEEJSD_EEEvT0_iT1_T2_DpNS2_10kernel_argIT3_EE
        .type           _ZN3cub18CUB_300001_SM_10006detail9transform16transform_kernelINS2_10policy_hubILb1EN4cuda3std3__45tupleIJN6thrust24THRUST_300001_SM_1000_NS17counting_iteratorIiNSA_11use_defaultESC_SC_EEEEEE10policy1000Ei4calcNSA_6detail15normal_iteratorINSA_10device_ptrIdEEEEJSD_EEEvT0_iT1_T2_DpNS2_10kernel_argIT3_EE,@function
        .size           _ZN3cub18CUB_300001_SM_10006detail9transform16transform_kernelINS2_10policy_hubILb1EN4cuda3std3__45tupleIJN6thrust24THRUST_300001_SM_1000_NS17counting_iteratorIiNSA_11use_defaultESC_SC_EEEEEE10policy1000Ei4calcNSA_6detail15normal_iteratorINSA_10device_ptrIdEEEEJSD_EEEvT0_iT1_T2_DpNS2_10kernel_argIT3_EE,(.L_x_293 - _ZN3cub18CUB_300001_SM_10006detail9transform16transform_kernelINS2_10policy_hubILb1EN4cuda3std3__45tupleIJN6thrust24THRUST_300001_SM_1000_NS17counting_iteratorIiNSA_11use_defaultESC_SC_EEEEEE10policy1000Ei4calcNSA_6detail15normal_iteratorINSA_10device_ptrIdEEEEJSD_EEEvT0_iT1_T2_DpNS2_10kernel_argIT3_EE)
        .other          _ZN3cub18CUB_300001_SM_10006detail9transform16transform_kernelINS2_10policy_hubILb1EN4cuda3std3__45tupleIJN6thrust24THRUST_300001_SM_1000_NS17counting_iteratorIiNSA_11use_defaultESC_SC_EEEEEE10policy1000Ei4calcNSA_6detail15normal_iteratorINSA_10device_ptrIdEEEEJSD_EEEvT0_iT1_T2_DpNS2_10kernel_argIT3_EE,@"STO_CUDA_ENTRY STV_DEFAULT"
_ZN3cub18CUB_300001_SM_10006detail9transform16transform_kernelINS2_10policy_hubILb1EN4cuda3std3__45tupleIJN6thrust24THRUST_300001_SM_1000_NS17counting_iteratorIiNSA_11use_defaultESC_SC_EEEEEE10policy1000Ei4calcNSA_6detail15normal_iteratorINSA_10device_ptrIdEEEEJSD_EEEvT0_iT1_T2_DpNS2_10kernel_argIT3_EE:
.text._ZN3cub18CUB_300001_SM_10006detail9transform16transform_kernelINS2_10policy_hubILb1EN4cuda3std3__45tupleIJN6thrust24THRUST_300001_SM_1000_NS17counting_iteratorIiNSA_11use_defaultESC_SC_EEEEEE10policy1000Ei4calcNSA_6detail15normal_iteratorINSA_10device_ptrIdEEEEJSD_EEEvT0_iT1_T2_DpNS2_10kernel_argIT3_EE:
[----:B------:R-:W-:Y:S08]  /*0000*/  LDC R1, c[0x0][0x37c] ;  /* 0x0000df00ff017b82 */ /* 0x000ff00000000800 */
[----:B------:R-:W0:Y:S01]  /*0010*/  S2UR UR5, SR_CTAID.X ;  /* 0x00000000000579c3 */ /* 0x000e220000002500 */
[----:B------:R-:W1:Y:S01]  /*0020*/  LDCU.64 UR8, c[0x0][0x380] ;  /* 0x00007000ff0877ac */ /* 0x000e620008000a00 */
[----:B------:R-:W2:Y:S01]  /*0030*/  LDCU UR16, c[0x0][0x398] ;  /* 0x00007300ff1077ac */ /* 0x000ea20008000800 */
[----:B------:R-:W3:Y:S01]  /*0040*/  LDCU.64 UR6, c[0x0][0x390] ;  /* 0x00007200ff0677ac */ /* 0x000ee20008000a00 */
[----:B------:R-:W4:Y:S01]  /*0050*/  LDCU.64 UR12, c[0x0][0x358] ;  /* 0x00006b00ff0c77ac */ /* 0x000f220008000a00 */
[----:B------:R-:W-:Y:S01]  /*0060*/  UMOV UR14, 0x40100000 ;  /* 0x40100000000e7882 */ /* 0x000fe20000000000 */
[----:B-1----:R-:W-:-:S04]  /*0070*/  USHF.L.U32 UR10, UR9, 0x7, URZ ;  /* 0x00000007090a7899 */ /* 0x002fc800080006ff */
[----:B0-----:R-:W-:-:S04]  /*0080*/  UIMAD UR5, UR10, UR5, URZ ;  /* 0x000000050a0572a4 */ /* 0x001fc8000f8e02ff */
[----:B------:R-:W-:Y:S02]  /*0090*/  UIADD3 UR4, UPT, UPT, -UR5, UR8, URZ ;  /* 0x0000000805047290 */ /* 0x000fe4000fffe1ff */
[----:B--2---:R-:W-:Y:S02]  /*00a0*/  UIADD3 UR11, UPT, UPT, UR5, UR16, URZ ;  /* 0x00000010050b7290 */ /* 0x004fe4000fffe0ff */
[----:B------:R-:W-:Y:S02]  /*00b0*/  UISETP.LT.AND UP0, UPT, UR10, UR4, UPT ;  /* 0x000000040a00728c */ /* 0x000fe4000bf01270 */
[----:B---3--:R-:W-:Y:S02]  /*00c0*/  UIMAD.WIDE UR6, UR5, 0x8, UR6 ;  /* 0x00000008050678a5 */ /* 0x008fe4000f8e0206 */
[----:B------:R-:W-:Y:S02]  /*00d0*/  USEL UR8, UR10, UR4, UP0 ;  /* 0x000000040a087287 */ /* 0x000fe40008000000 */
[----:B------:R-:W-:-:S03]  /*00e0*/  UISETP.GT.AND UP0, UPT, UR10, UR4, UPT ;  /* 0x000000040a00728c */ /* 0x000fc6000bf04270 */
[----:B------:R-:W-:-:S06]  /*00f0*/  UMOV UR4, URZ ;  /* 0x000000ff00047c82 */ /* 0x000fcc0008000000 */
[----:B----4-:R-:W-:Y:S05]  /*0100*/  BRA.U UP0, `(.L_x_235) ;  /* 0x0000000d00747547 */ /* 0x010fea000b800000 */
        /* <DEDUP_REMOVED lines=16> */
[----:B------:R-:W-:-:S11]  /*0210*/  VIADD R23, R23, 0x100 ;  /* 0x0000010017177836 */ /* 0x000fd60000000000 */
.L_x_245:
        /* <DEDUP_REMOVED lines=27> */
[----:B------:R-:W-:Y:S05]  /*03d0*/  CALL.REL.NOINC `($__internal_1_$__cuda_sm20_div_rn_f64_full) ;  /* 0x0000001800987944 */ /* 0x000fea0003c00000 */
.L_x_238:
[----:B------:R-:W-:Y:S05]  /*03e0*/  BSYNC.RECONVERGENT B1 ;  /* 0x0000000000017941 */ /* 0x000fea0003800200 */
.L_x_237:
        /* <DEDUP_REMOVED lines=23> */
[----:B------:R-:W-:Y:S05]  /*0560*/  CALL.REL.NOINC `($__internal_1_$__cuda_sm20_div_rn_f64_full) ;  /* 0x0000001800347944 */ /* 0x000fea0003c00000 */
[----:B------:R-:W-:Y:S02]  /*0570*/  IMAD.MOV.U32 R2, RZ, RZ, R16 ;  /* 0x000000ffff027224 */ /* 0x000fe400078e0010 */
[----:B------:R-:W-:-:S07]  /*0580*/  IMAD.MOV.U32 R3, RZ, RZ, R17 ;  /* 0x000000ffff037224 */ /* 0x000fce00078e0011 */
.L_x_240:
[----:B------:R-:W-:Y:S05]  /*0590*/  BSYNC.RECONVERGENT B1 ;  /* 0x0000000000017941 */ /* 0x000fea0003800200 */
.L_x_239:
        /* <DEDUP_REMOVED lines=23> */
[----:B------:R-:W-:Y:S05]  /*0710*/  CALL.REL.NOINC `($__internal_1_$__cuda_sm20_div_rn_f64_full) ;  /* 0x0000001400c87944 */ /* 0x000fea0003c00000 */
.L_x_242:
[----:B------:R-:W-:Y:S05]  /*0720*/  BSYNC.RECONVERGENT B1 ;  /* 0x0000000000017941 */ /* 0x000fea0003800200 */
.L_x_241:
        /* <DEDUP_REMOVED lines=23> */
[----:B------:R-:W-:Y:S02]  /*08a0*/  IMAD.MOV.U32 R2, RZ, RZ, R16 ;  /* 0x000000ffff027224 */ /* 0x000fe400078e0010 */
[----:B------:R-:W-:-:S07]  /*08b0*/  IMAD.MOV.U32 R3, RZ, RZ, R17 ;  /* 0x000000ffff037224 */ /* 0x000fce00078e0011 */
.L_x_244:
[----:B------:R-:W-:Y:S05]  /*08c0*/  BSYNC.RECONVERGENT B1 ;  /* 0x0000000000017941 */ /* 0x000fea0003800200 */
.L_x_243:
[----:B------:R1:W-:Y:S01]  /*08d0*/  STG.E.64 desc[UR12][R26.64+0x400], R2 ;  /* 0x000400021a007986 */ /* 0x0003e2000c101b0c */
[----:B------:R-:W-:Y:S01]  /*08e0*/  VIADD R22, R22, 0x200 ;  /* 0x0000020016167836 */ /* 0x000fe20000000000 */
[----:B------:R-:W-:Y:S01]  /*08f0*/  IADD3 R23, PT, PT, R23, 0x200, RZ ;  /* 0x0000020017177810 */ /* 0x000fe20007ffe0ff */
[----:B------:R-:W-:Y:S06]  /*0900*/  BRA.U UP0, `(.L_x_245) ;  /* 0xfffffff900447547 */ /* 0x000fec000b83ffff */
.L_x_236:
        /* <DEDUP_REMOVED lines=28> */
.L_x_248:
[----:B------:R-:W-:Y:S05]  /*0ad0*/  BSYNC.RECONVERGENT B1 ;  /* 0x0000000000017941 */ /* 0x000fea0003800200 */
.L_x_247:
[----:B------:R-:W-:Y:S01]  /*0ae0*/  VIADD R23, R23, 0x80 ;  /* 0x0000008017177836 */ /* 0x000fe20000000000 */
[----:B------:R-:W-:Y:S01]  /*0af0*/  UMOV UR8, 0xe826d695 ;  /* 0xe826d69500087882 */ /* 0x000fe20000000000 */
[----:B------:R-:W-:Y:S01]  /*0b00*/  UMOV UR9, 0x3e112e0b ;  /* 0x3e112e0b00097882 */ /* 0x000fe20000000000 */
[----:B------:R-:W-:Y:S01]  /*0b10*/  BSSY.RECONVERGENT B1, `(.L_x_249) ;  /* 0x0000019000017945 */ /* 0x000fe20003800200 */
[----:B------:R0:W1:Y:S02]  /*0b20*/  I2F.F64 R2, R23 ;  /* 0x0000001700027312 */ /* 0x0000640000201c00 */
[----:B0-----:R-:W-:-:S05]  /*0b30*/  MOV R23, 0x8 ;  /* 0x0000000800177802 */ /* 0x001fca0000000f00 */
        /* <DEDUP_REMOVED lines=22> */
.L_x_250:
[----:B------:R-:W-:Y:S05]  /*0ca0*/  BSYNC.RECONVERGENT B1 ;  /* 0x0000000000017941 */ /* 0x000fea0003800200 */
.L_x_249:
[----:B------:R2:W-:Y:S01]  /*0cb0*/  STG.E.64 desc[UR12][R22.64+0x400], R2 ;  /* 0x0004000216007986 */ /* 0x0005e2000c101b0c */
[----:B------:R-:W-:-:S07]  /*0cc0*/  VIADD R6, R6, 0x2 ;  /* 0x0000000206067836 */ /* 0x000fce0000000000 */
.L_x_246:
        /* <DEDUP_REMOVED lines=28> */
.L_x_252:
[----:B------:R-:W-:Y:S05]  /*0e90*/  BSYNC.RECONVERGENT B1 ;  /* 0x0000000000017941 */ /* 0x000fea0003800200 */
.L_x_251:
[----:B------:R-:W-:-:S04]  /*0ea0*/  IMAD.MOV.U32 R7, RZ, RZ, 0x8 ;  /* 0x00000008ff077424 */ /* 0x000fc800078e00ff */
[----:B------:R-:W-:-:S05]  /*0eb0*/  IMAD.WIDE R6, R6, R7, UR6 ;  /* 0x0000000606067e25 */ /* 0x000fca000f8e0207 */
[----:B------:R-:W-:Y:S01]  /*0ec0*/  STG.E.64 desc[UR12][R6.64], R16 ;  /* 0x0000001006007986 */ /* 0x000fe2000c101b0c */
[----:B------:R-:W-:Y:S05]  /*0ed0*/  EXIT ;  /* 0x000000000000794d */ /* 0x000fea0003800000 */
.L_x_235:
        /* <DEDUP_REMOVED lines=15> */
[----:B------:R-:W-:Y:S01]  /*0fd0*/  UIADD3.X UR18, UPT, UPT, URZ, UR7, URZ, UP0, !UPT ;  /* 0x00000007ff127290 */ /* 0x000fe200087fe4ff */
[----:B------:R-:W-:-:S11]  /*0fe0*/  MOV R6, UR9 ;  /* 0x0000000900067c02 */ /* 0x000fd60008000f00 */
.L_x_270:
[----:B------:R-:W-:Y:S01]  /*0ff0*/  VIADD R0, R22, 0xffffff00 ;  /* 0xffffff0016007836 */ /* 0x000fe20000000000 */
[----:B------:R-:W-:Y:S01]  /*1000*/  UIADD3 UR10, UPT, UPT, UR10, 0x4, URZ ;  /* 0x000000040a0a7890 */ /* 0x000fe2000fffe0ff */
[----:B0123--:R-:W-:Y:S01]  /*1010*/  IMAD.U32 R26, RZ, RZ, UR17 ;  /* 0x00000011ff1a7e24 */ /* 0x00ffe2000f8e00ff */
[----:B------:R-:W-:Y:S01]  /*1020*/  BSSY.RECONVERGENT B1, `(.L_x_254) ;  /* 0x000001e000017945 */ /* 0x000fe20003800200 */
[----:B------:R-:W-:Y:S01]  /*1030*/  IMAD.U32 R27, RZ, RZ, UR18 ;  /* 0x00000012ff1b7e24 */ /* 0x000fe2000f8e00ff */
        /* <DEDUP_REMOVED lines=26> */
.L_x_257:
[----:B------:R-:W-:Y:S05]  /*11e0*/  BSYNC.RECONVERGENT B2 ;  /* 0x0000000000027941 */ /* 0x000fea0003800200 */
.L_x_256:
[----:B------:R0:W-:Y:S02]  /*11f0*/  STG.E.64 desc[UR12][R26.64+-0x800], R16 ;  /* 0xfff800101a007986 */ /* 0x0001e4000c101b0c */
.L_x_255:
[----:B------:R-:W-:Y:S05]  /*1200*/  BSYNC.RECONVERGENT B1 ;  /* 0x0000000000017941 */ /* 0x000fea0003800200 */
.L_x_254:
[----:B------:R-:W-:Y:S01]  /*1210*/  VIADD R0, R22, 0xffffff80 ;  /* 0xffffff8016007836 */ /* 0x000fe20000000000 */
[----:B------:R-:W-:Y:S04]  /*1220*/  BSSY.RECONVERGENT B1, `(.L_x_258) ;  /* 0x000001c000017945 */ /* 0x000fe80003800200 */
[----:B------:R-:W-:-:S13]  /*1230*/  ISETP.GE.AND P0, PT, R0, UR8, PT ;  /* 0x0000000800007c0c */ /* 0x000fda000bf06270 */
[----:B------:R-:W-:Y:S05]  /*1240*/  @P0 BRA `(.L_x_259) ;  /* 0x0000000000640947 */ /* 0x000fea0003800000 */
[----:B------:R-:W-:Y:S01]  /*1250*/  IADD3 R0, PT, PT, R24, 0x80, RZ ;  /* 0x0000008018007810 */ /* 0x000fe20007ffe0ff */
        /* <DEDUP_REMOVED lines=21> */
[----:B------:R-:W-:Y:S05]  /*13b0*/  CALL.REL.NOINC `($__internal_1_$__cuda_sm20_div_rn_f64_full) ;  /* 0x0000000800a07944 */ /* 0x000fea0003c00000 */
.L_x_261:
[----:B------:R-:W-:Y:S05]  /*13c0*/  BSYNC.RECONVERGENT B2 ;  /* 0x0000000000027941 */ /* 0x000fea0003800200 */
.L_x_260:
[----:B------:R1:W-:Y:S02]  /*13d0*/  STG.E.64 desc[UR12][R26.64+-0x400], R16 ;  /* 0xfffc00101a007986 */ /* 0x0003e4000c101b0c */
.L_x_259:
[----:B------:R-:W-:Y:S05]  /*13e0*/  BSYNC.RECONVERGENT B1 ;  /* 0x0000000000017941 */ /* 0x000fea0003800200 */
.L_x_258:
[----:B------:R-:W-:Y:S01]  /*13f0*/  ISETP.GE.AND P0, PT, R22, UR8, PT ;  /* 0x0000000816007c0c */ /* 0x000fe2000bf06270 */
[----:B------:R-:W-:-:S12]  /*1400*/  BSSY.RECONVERGENT B1, `(.L_x_262) ;  /* 0x000001b000017945 */ /* 0x000fd80003800200 */
[----:B------:R-:W-:Y:S05]  /*1410*/  @P0 BRA `(.L_x_263) ;  /* 0x0000000000640947 */ /* 0x000fea0003800000 */
[----:B------:R-:W-:Y:S01]  /*1420*/  VIADD R0, R24, 0x100 ;  /* 0x0000010018007836 */ /* 0x000fe20000000000 */
        /* <DEDUP_REMOVED lines=21> */
[----:B------:R-:W-:Y:S05]  /*1580*/  CALL.REL.NOINC `($__internal_1_$__cuda_sm20_div_rn_f64_full) ;  /* 0x00000008002c7944 */ /* 0x000fea0003c00000 */
.L_x_265:
[----:B------:R-:W-:Y:S05]  /*1590*/  BSYNC.RECONVERGENT B2 ;  /* 0x0000000000027941 */ /* 0x000fea0003800200 */
.L_x_264:
[----:B------:R2:W-:Y:S02]  /*15a0*/  STG.E.64 desc[UR12][R26.64], R16 ;  /* 0x000000101a007986 */ /* 0x0005e4000c101b0c */
.L_x_263:
[----:B------:R-:W-:Y:S05]  /*15b0*/  BSYNC.RECONVERGENT B1 ;  /* 0x0000000000017941 */ /* 0x000fea0003800200 */
.L_x_262:
        /* <DEDUP_REMOVED lines=12> */
[----:B------:R-:W-:-:S05]  /*1680*/  MOV R2, 0x1 ;  /* 0x0000000100027802 */ /* 0x000fca0000000f00 */
        /* <DEDUP_REMOVED lines=13> */
[----:B------:R-:W-:Y:S05]  /*1760*/  CALL.REL.NOINC `($__internal_1_$__cuda_sm20_div_rn_f64_full) ;  /* 0x0000000400b47944 */ /* 0x000fea0003c00000 */
.L_x_269:
[----:B------:R-:W-:Y:S05]  /*1770*/  BSYNC.RECONVERGENT B2 ;  /* 0x0000000000027941 */ /* 0x000fea0003800200 */
.L_x_268:
[----:B------:R3:W-:Y:S02]  /*1780*/  STG.E.64 desc[UR12][R26.64+0x400], R16 ;  /* 0x000400101a007986 */ /* 0x0007e4000c101b0c */
.L_x_267:
[----:B------:R-:W-:Y:S05]  /*1790*/  BSYNC.RECONVERGENT B1 ;  /* 0x0000000000017941 */ /* 0x000fea0003800200 */
.L_x_266:
[----:B------:R-:W-:Y:S02]  /*17a0*/  VIADD R22, R22, 0x200 ;  /* 0x0000020016167836 */ /* 0x000fe40000000000 */
[----:B------:R-:W-:Y:S02]  /*17b0*/  VIADD R24, R24, 0x200 ;  /* 0x0000020018187836 */ /* 0x000fe40000000000 */
[----:B------:R-:W-:Y:S01]  /*17c0*/  VIADD R23, R23, 0x200 ;  /* 0x0000020017177836 */ /* 0x000fe20000000000 */
[----:B------:R-:W-:Y:S06]  /*17d0*/  BRA.U UP0, `(.L_x_270) ;  /* 0xfffffff900047547 */ /* 0x000fec000b83ffff */
.L_x_253:
        /* <DEDUP_REMOVED lines=10> */
[----:B------:R-:W-:Y:S01]  /*1880*/  IADD3 R0, PT, PT, R22, UR11, RZ ;  /* 0x0000000b16007c10 */ /* 0x000fe2000fffe0ff */
        /* <DEDUP_REMOVED lines=22> */
.L_x_275:
[----:B------:R-:W-:Y:S05]  /*19f0*/  BSYNC.RECONVERGENT B2 ;  /* 0x0000000000027941 */ /* 0x000fea0003800200 */
.L_x_274:
[----:B------:R0:W-:Y:S02]  /*1a00*/  STG.E.64 desc[UR12][R26.64], R16 ;  /* 0x000000101a007986 */ /* 0x0001e4000c101b0c */
.L_x_273:
[----:B------:R-:W-:Y:S05]  /*1a10*/  BSYNC.RECONVERGENT B1 ;  /* 0x0000000000017941 */ /* 0x000fea0003800200 */
.L_x_272:
[----:B------:R-:W-:Y:S01]  /*1a20*/  VIADD R0, R22, 0x80 ;  /* 0x0000008016007836 */ /* 0x000fe20000000000 */
[----:B------:R-:W-:Y:S04]  /*1a30*/  BSSY.RECONVERGENT B1, `(.L_x_276) ;  /* 0x000001c000017945 */ /* 0x000fe80003800200 */
        /* <DEDUP_REMOVED lines=25> */
.L_x_279:
[----:B------:R-:W-:Y:S05]  /*1bd0*/  BSYNC.RECONVERGENT B2 ;  /* 0x0000000000027941 */ /* 0x000fea0003800200 */
.L_x_278:
[----:B------:R1:W-:Y:S02]  /*1be0*/  STG.E.64 desc[UR12][R26.64+0x400], R16 ;  /* 0x000400101a007986 */ /* 0x0003e4000c101b0c */
.L_x_277:
[----:B------:R-:W-:Y:S05]  /*1bf0*/  BSYNC.RECONVERGENT B1 ;  /* 0x0000000000017941 */ /* 0x000fea0003800200 */
.L_x_276:
[----:B------:R-:W-:-:S07]  /*1c00*/  VIADD R6, R6, 0x2 ;  /* 0x0000000206067836 */ /* 0x000fce0000000000 */
.L_x_271:
[----:B------:R-:W4:Y:S02]  /*1c10*/  LDC R0, c[0x0][0x384] ;  /* 0x0000e100ff007b82 */ /* 0x000f240000000800 */
[----:B----4-:R-:W-:-:S04]  /*1c20*/  LOP3.LUT R0, R0, 0x1, RZ, 0xc0, !PT ;  /* 0x0000000100007812 */ /* 0x010fc800078ec0ff */
[----:B------:R-:W-:-:S13]  /*1c30*/  ISETP.NE.U32.AND P0, PT, R0, 0x1, PT ;  /* 0x000000010000780c */ /* 0x000fda0003f05070 */
[----:B------:R-:W-:Y:S05]  /*1c40*/  @P0 EXIT ;  /* 0x000000000000094d */ /* 0x000fea0003800000 */
[----:B0-----:R-:W-:-:S04]  /*1c50*/  LEA R6, R6, R7, 0x7 ;  /* 0x0000000706067211 */ /* 0x001fc800078e38ff */
        /* <DEDUP_REMOVED lines=24> */
[----:B------:R-:W-:Y:S05]  /*1de0*/  CALL.REL.NOINC `($__internal_1_$__cuda_sm20_div_rn_f64_full) ;  /* 0x0000000000147944 */ /* 0x000fea0003c00000 */
.L_x_281:
[----:B------:R-:W-:Y:S05]  /*1df0*/  BSYNC.RECONVERGENT B1 ;  /* 0x0000000000017941 */ /* 0x000fea0003800200 */
.L_x_280:
[----:B------:R-:W-:-:S04]  /*1e00*/  IMAD.MOV.U32 R7, RZ, RZ, 0x8 ;  /* 0x00000008ff077424 */ /* 0x000fc800078e00ff */
[----:B------:R-:W-:-:S05]  /*1e10*/  IMAD.WIDE R6, R6, R7, UR6 ;  /* 0x0000000606067e25 */ /* 0x000fca000f8e0207 */
[----:B------:R-:W-:Y:S01]  /*1e20*/  STG.E.64 desc[UR12][R6.64], R16 ;  /* 0x0000001006007986 */ /* 0x000fe2000c101b0c */
[----:B------:R-:W-:Y:S05]  /*1e30*/  EXIT ;  /* 0x000000000000794d */ /* 0x000fea0003800000 */
        .weak           $__internal_1_$__cuda_sm20_div_rn_f64_full
        .type           $__internal_1_$__cuda_sm20_div_rn_f64_full,@function
        .size           $__internal_1_$__cuda_sm20_div_rn_f64_full,(.L_x_293 - $__internal_1_$__cuda_sm20_div_rn_f64_full)
$__internal_1_$__cuda_sm20_div_rn_f64_full:
[C---:B------:R-:W-:Y:S01]  /*1e40*/  FSETP.GEU.AND P0, PT, |R11|.reuse, 1.469367938527859385e-39, PT ;  /* 0x001000000b00780b */ /* 0x040fe20003f0e200 */
[----:B------:R-:W-:Y:S01]  /*1e50*/  IMAD.MOV.U32 R2, RZ, RZ, 0x1 ;  /* 0x00000001ff027424 */ /* 0x000fe200078e00ff */
[C---:B------:R-:W-:Y:S01]  /*1e60*/  LOP3.LUT R8, R11.reuse, 0x800fffff, RZ, 0xc0, !PT ;  /* 0x800fffff0b087812 */ /* 0x040fe200078ec0ff */
[----:B------:R-:W-:Y:S01]  /*1e70*/  IMAD.U32 R13, RZ, RZ, UR14 ;  /* 0x0000000eff0d7e24 */ /* 0x000fe2000f8e00ff */
[----:B------:R-:W-:Y:S02]  /*1e80*/  LOP3.LUT R5, R11, 0x7ff00000, RZ, 0xc0, !PT ;  /* 0x7ff000000b057812 */ /* 0x000fe400078ec0ff */
[----:B------:R-:W-:Y:S01]  /*1e90*/  LOP3.LUT R9, R8, 0x3ff00000, RZ, 0xfc, !PT ;  /* 0x3ff0000008097812 */ /* 0x000fe200078efcff */
[----:B------:R-:W-:Y:S01]  /*1ea0*/  IMAD.MOV.U32 R8, RZ, RZ, R10 ;  /* 0x000000ffff087224 */ /* 0x000fe200078e000a */
[----:B------:R-:W-:-:S05]  /*1eb0*/  MOV R12, UR4 ;  /* 0x00000004000c7c02 */ /* 0x000fca0008000f00 */
[----:B------:R-:W-:Y:S01]  /*1ec0*/  @!P0 DMUL R8, R10, 8.98846567431157953865e+307 ;  /* 0x7fe000000a088828 */ /* 0x000fe20000000000 */
[----:B------:R-:W-:-:S05]  /*1ed0*/  IMAD.MOV.U32 R14, RZ, RZ, R12 ;  /* 0x000000ffff0e7224 */ /* 0x000fca00078e000c */
[----:B------:R-:W0:Y:S02]  /*1ee0*/  MUFU.RCP64H R3, R9 ;  /* 0x0000000900037308 */ /* 0x000e240000001800 */
[----:B0-----:R-:W-:-:S08]  /*1ef0*/  DFMA R16, R2, -R8, 1 ;  /* 0x3ff000000210742b */ /* 0x001fd00000000808 */
[----:B------:R-:W-:-:S08]  /*1f00*/  DFMA R16, R16, R16, R16 ;  /* 0x000000101010722b */ /* 0x000fd00000000010 */
[----:B------:R-:W-:Y:S01]  /*1f10*/  DFMA R16, R2, R16, R2 ;  /* 0x000000100210722b */ /* 0x000fe20000000002 */
[----:B------:R-:W-:Y:S01]  /*1f20*/  LOP3.LUT R2, R13, 0x7ff00000, RZ, 0xc0, !PT ;  /* 0x7ff000000d027812 */ /* 0x000fe200078ec0ff */
[----:B------:R-:W-:-:S03]  /*1f30*/  IMAD.MOV.U32 R3, RZ, RZ, 0x1ca00000 ;  /* 0x1ca00000ff037424 */ /* 0x000fc600078e00ff */
[----:B------:R-:W-:Y:S01]  /*1f40*/  ISETP.GE.U32.AND P1, PT, R2, R5, PT ;  /* 0x000000050200720c */ /* 0x000fe20003f26070 */
[----:B------:R-:W-:Y:S02]  /*1f50*/  IMAD.MOV.U32 R4, RZ, RZ, R2 ;  /* 0x000000ffff047224 */ /* 0x000fe400078e0002 */
[----:B------:R-:W-:Y:S01]  /*1f60*/  DFMA R18, R16, -R8, 1 ;  /* 0x3ff000001012742b */ /* 0x000fe20000000808 */
[----:B------:R-:W-:Y:S02]  /*1f70*/  SEL R15, R3, 0x63400000, !P1 ;  /* 0x63400000030f7807 */ /* 0x000fe40004800000 */
[----:B------:R-:W-:Y:S02]  /*1f80*/  FSETP.GEU.AND P1, PT, |R13|, 1.469367938527859385e-39, PT ;  /* 0x001000000d00780b */ /* 0x000fe40003f2e200 */
[----:B------:R-:W-:-:S03]  /*1f90*/  LOP3.LUT R15, R15, 0x800fffff, R13, 0xf8, !PT ;  /* 0x800fffff0f0f7812 */ /* 0x000fc600078ef80d */
[----:B------:R-:W-:-:S08]  /*1fa0*/  DFMA R16, R16, R18, R16 ;  /* 0x000000121010722b */ /* 0x000fd00000000010 */
[----:B------:R-:W-:Y:S05]  /*1fb0*/  @P1 BRA `(.L_x_282) ;  /* 0x0000000000201947 */ /* 0x000fea0003800000 */
[----:B------:R-:W-:Y:S01]  /*1fc0*/  LOP3.LUT R19, R11, 0x7ff00000, RZ, 0xc0, !PT ;  /* 0x7ff000000b137812 */ /* 0x000fe200078ec0ff */
[----:B------:R-:W-:-:S03]  /*1fd0*/  IMAD.MOV.U32 R18, RZ, RZ, RZ ;  /* 0x000000ffff127224 */ /* 0x000fc600078e00ff */
[----:B------:R-:W-:-:S04]  /*1fe0*/  ISETP.GE.U32.AND P1, PT, R2, R19, PT ;  /* 0x000000130200720c */ /* 0x000fc80003f26070 */
[----:B------:R-:W-:-:S04]  /*1ff0*/  SEL R19, R3, 0x63400000, !P1 ;  /* 0x6340000003137807 */ /* 0x000fc80004800000 */
[----:B------:R-:W-:-:S04]  /*2000*/  LOP3.LUT R19, R19, 0x80000000, R13, 0xf8, !PT ;  /* 0x8000000013137812 */ /* 0x000fc800078ef80d */
[----:B------:R-:W-:-:S06]  /*2010*/  LOP3.LUT R19, R19, 0x100000, RZ, 0xfc, !PT ;  /* 0x0010000013137812 */ /* 0x000fcc00078efcff */
[----:B------:R-:W-:-:S10]  /*2020*/  DFMA R14, R14, 2, -R18 ;  /* 0x400000000e0e782b */ /* 0x000fd40000000812 */
[----:B------:R-:W-:-:S07]  /*2030*/  LOP3.LUT R4, R15, 0x7ff00000, RZ, 0xc0, !PT ;  /* 0x7ff000000f047812 */ /* 0x000fce00078ec0ff */
.L_x_282:
[----:B------:R-:W-:Y:S01]  /*2040*/  @!P0 LOP3.LUT R5, R9, 0x7ff00000, RZ, 0xc0, !PT ;  /* 0x7ff0000009058812 */ /* 0x000fe200078ec0ff */
[----:B------:R-:W-:Y:S01]  /*2050*/  DMUL R18, R16, R14 ;  /* 0x0000000e10127228 */ /* 0x000fe20000000000 */
[----:B------:R-:W-:Y:S01]  /*2060*/  IADD3 R20, PT, PT, R4, -0x1, RZ ;  /* 0xffffffff04147810 */ /* 0x000fe20007ffe0ff */
[----:B------:R-:W-:Y:S02]  /*2070*/  BSSY.RECONVERGENT B0, `(.L_x_283) ;  /* 0x0000037000007945 */ /* 0x000fe40003800200 */
[----:B------:R-:W-:Y:S01]  /*2080*/  VIADD R25, R5, 0xffffffff ;  /* 0xffffffff05197836 */ /* 0x000fe20000000000 */
[----:B------:R-:W-:-:S03]  /*2090*/  ISETP.GT.U32.AND P0, PT, R20, 0x7feffffe, PT ;  /* 0x7feffffe1400780c */ /* 0x000fc60003f04070 */
[----:B------:R-:W-:Y:S01]  /*20a0*/  DFMA R20, R18, -R8, R14 ;  /* 0x800000081214722b */ /* 0x000fe2000000000e */
[----:B------:R-:W-:-:S07]  /*20b0*/  ISETP.GT.U32.OR P0, PT, R25, 0x7feffffe, P0 ;  /* 0x7feffffe1900780c */ /* 0x000fce0000704470 */
[----:B------:R-:W-:-:S06]  /*20c0*/  DFMA R20, R16, R20, R18 ;  /* 0x000000141014722b */ /* 0x000fcc0000000012 */
[----:B------:R-:W-:Y:S05]  /*20d0*/  @P0 BRA `(.L_x_284) ;  /* 0x00000000006c0947 */ /* 0x000fea0003800000 */
[----:B------:R-:W-:-:S04]  /*20e0*/  LOP3.LUT R5, R11, 0x7ff00000, RZ, 0xc0, !PT ;  /* 0x7ff000000b057812 */ /* 0x000fc800078ec0ff */
[CC--:B------:R-:W-:Y:S02]  /*20f0*/  VIADDMNMX R4, R2.reuse, -R5.reuse, 0xb9600000, !PT ;  /* 0xb960000002047446 */ /* 0x0c0fe40007800905 */
[----:B------:R-:W-:Y:S02]  /*2100*/  ISETP.GE.U32.AND P0, PT, R2, R5, PT ;  /* 0x000000050200720c */ /* 0x000fe40003f06070 */
[----:B------:R-:W-:Y:S02]  /*2110*/  VIMNMX R4, PT, PT, R4, 0x46a00000, PT ;  /* 0x46a0000004047848 */ /* 0x000fe40003fe0100 */
[----:B------:R-:W-:-:S05]  /*2120*/  SEL R3, R3, 0x63400000, !P0 ;  /* 0x6340000003037807 */ /* 0x000fca0004000000 */
[----:B------:R-:W-:Y:S02]  /*2130*/  IMAD.IADD R3, R4, 0x1, -R3 ;  /* 0x0000000104037824 */ /* 0x000fe400078e0a03 */
[----:B------:R-:W-:Y:S02]  /*2140*/  IMAD.MOV.U32 R4, RZ, RZ, RZ ;  /* 0x000000ffff047224 */ /* 0x000fe400078e00ff */
[----:B------:R-:W-:-:S06]  /*2150*/  VIADD R5, R3, 0x7fe00000 ;  /* 0x7fe0000003057836 */ /* 0x000fcc0000000000 */
[----:B------:R-:W-:-:S10]  /*2160*/  DMUL R16, R20, R4 ;  /* 0x0000000414107228 */ /* 0x000fd40000000000 */
[----:B------:R-:W-:-:S13]  /*2170*/  FSETP.GTU.AND P0, PT, |R17|, 1.469367938527859385e-39, PT ;  /* 0x001000001100780b */ /* 0x000fda0003f0c200 */
[----:B------:R-:W-:Y:S05]  /*2180*/  @P0 BRA `(.L_x_285) ;  /* 0x0000000000940947 */ /* 0x000fea0003800000 */
[----:B------:R-:W-:-:S06]  /*2190*/  DFMA R8, R20, -R8, R14 ;  /* 0x800000081408722b */ /* 0x000fcc000000000e */
[----:B------:R-:W-:-:S04]  /*21a0*/  IMAD.MOV.U32 R8, RZ, RZ, RZ ;  /* 0x000000ffff087224 */ /* 0x000fc800078e00ff */
[C---:B------:R-:W-:Y:S02]  /*21b0*/  FSETP.NEU.AND P0, PT, R9.reuse, RZ, PT ;  /* 0x000000ff0900720b */ /* 0x040fe40003f0d000 */
[----:B------:R-:W-:-:S04]  /*21c0*/  LOP3.LUT R10, R9, 0x80000000, R11, 0x48, !PT ;  /* 0x80000000090a7812 */ /* 0x000fc800078e480b */
[----:B------:R-:W-:-:S07]  /*21d0*/  LOP3.LUT R9, R10, R5, RZ, 0xfc, !PT ;  /* 0x000000050a097212 */ /* 0x000fce00078efcff */
[----:B------:R-:W-:Y:S05]  /*21e0*/  @!P0 BRA `(.L_x_285) ;  /* 0x00000000007c8947 */ /* 0x000fea0003800000 */
[C---:B------:R-:W-:Y:S01]  /*21f0*/  IADD3 R5, PT, PT, -R3.reuse, RZ, RZ ;  /* 0x000000ff03057210 */ /* 0x040fe20007ffe1ff */
[----:B------:R-:W-:Y:S01]  /*2200*/  IMAD.MOV.U32 R4, RZ, RZ, RZ ;  /* 0x000000ffff047224 */ /* 0x000fe200078e00ff */
[----:B------:R-:W-:-:S05]  /*2210*/  IADD3 R3, PT, PT, -R3, -0x43300000, RZ ;  /* 0xbcd0000003037810 */ /* 0x000fca0007ffe1ff */
[----:B------:R-:W-:Y:S02]  /*2220*/  DFMA R4, R16, -R4, R20 ;  /* 0x800000041004722b */ /* 0x000fe40000000014 */
[----:B------:R-:W-:-:S08]  /*2230*/  DMUL.RP R20, R20, R8 ;  /* 0x0000000814147228 */ /* 0x000fd00000008000 */
[----:B------:R-:W-:Y:S02]  /*2240*/  FSETP.NEU.AND P0, PT, |R5|, R3, PT ;  /* 0x000000030500720b */ /* 0x000fe40003f0d200 */
[----:B------:R-:W-:Y:S02]  /*2250*/  LOP3.LUT R3, R21, R10, RZ, 0x3c, !PT ;  /* 0x0000000a15037212 */ /* 0x000fe400078e3cff */
[----:B------:R-:W-:Y:S02]  /*2260*/  FSEL R16, R20, R16, !P0 ;  /* 0x0000001014107208 */ /* 0x000fe40004000000 */
[----:B------:R-:W-:Y:S01]  /*2270*/  FSEL R17, R3, R17, !P0 ;  /* 0x0000001103117208 */ /* 0x000fe20004000000 */
[----:B------:R-:W-:Y:S06]  /*2280*/  BRA `(.L_x_285) ;  /* 0x0000000000547947 */ /* 0x000fec0003800000 */
.L_x_284:
        /* <DEDUP_REMOVED lines=12> */
[----:B------:R-:W-:Y:S02]  /*2350*/  @!P0 IMAD.MOV.U32 R16, RZ, RZ, RZ ;  /* 0x000000ffff108224 */ /* 0x000fe400078e00ff */
[----:B------:R-:W-:Y:S01]  /*2360*/  @P0 IMAD.MOV.U32 R16, RZ, RZ, RZ ;  /* 0x000000ffff100224 */ /* 0x000fe200078e00ff */
[----:B------:R-:W-:Y:S01]  /*2370*/  @P0 MOV R17, R2 ;  /* 0x0000000200110202 */ /* 0x000fe20000000f00 */
[----:B------:R-:W-:Y:S06]  /*2380*/  BRA `(.L_x_285) ;  /* 0x0000000000147947 */ /* 0x000fec0003800000 */
.L_x_287:
[----:B------:R-:W-:Y:S01]  /*2390*/  LOP3.LUT R17, R11, 0x80000, RZ, 0xfc, !PT ;  /* 0x000800000b117812 */ /* 0x000fe200078efcff */
[----:B------:R-:W-:Y:S01]  /*23a0*/  IMAD.MOV.U32 R16, RZ, RZ, R10 ;  /* 0x000000ffff107224 */ /* 0x000fe200078e000a */
[----:B------:R-:W-:Y:S06]  /*23b0*/  BRA `(.L_x_285) ;  /* 0x0000000000087947 */ /* 0x000fec0003800000 */
.L_x_286:
[----:B------:R-:W-:Y:S01]  /*23c0*/  LOP3.LUT R17, R13, 0x80000, RZ, 0xfc, !PT ;  /* 0x000800000d117812 */ /* 0x000fe200078efcff */
[----:B------:R-:W-:-:S07]  /*23d0*/  IMAD.MOV.U32 R16, RZ, RZ, R12 ;  /* 0x000000ffff107224 */ /* 0x000fce00078e000c */
.L_x_285:
[----:B------:R-:W-:Y:S05]  /*23e0*/  BSYNC.RECONVERGENT B0 ;  /* 0x0000000000007941 */ /* 0x000fea0003800200 */
.L_x_283:
[----:B------:R-:W-:Y:S02]  /*23f0*/  IMAD.MOV.U32 R2, RZ, RZ, R0 ;  /* 0x000000ffff027224 */ /* 0x000fe400078e0000 */
[----:B------:R-:W-:-:S04]  /*2400*/  IMAD.MOV.U32 R3, RZ, RZ, 0x0 ;  /* 0x00000000ff037424 */ /* 0x000fc800078e00ff */
[----:B------:R-:W-:Y:S05]  /*2410*/  RET.REL.NODEC R2 `(_ZN3cub18CUB_300001_SM_10006detail9transform16transform_kernelINS2_10policy_hubILb1EN4cuda3std3__45tupleIJN6thrust24THRUST_300001_SM_1000_NS17counting_iteratorIiNSA_11use_defaultESC_SC_EEEEEE10policy1000Ei4calcNSA_6detail15normal_iteratorINSA_10device_ptrIdEEEEJSD_EEEvT0_iT1_T2_DpNS2_10kernel_argIT3_EE) ;  /* 0xffffffd802f87950 */ /* 0x000fea0003c3ffff */
.L_x_288:
        /* <DEDUP_REMOVED lines=14> */
.L_x_293:


//--------------------- .text._ZN3cub18CUB_300001_SM_10006detail8for_each13static_kernelINS2_12policy_hub_t12policy_500_tEmN6thrust24THRUST_300001_SM_1000_NS8cuda_cub20__uninitialized_fill7functorINS7_10device_ptrIdEEdEEEEvT0_T1_ --------------------------
	.section	.text._ZN3cub18CUB_300001_SM_10006detail8for_each13static_kernelINS2_12policy_hub_t12policy_500_tEmN6thrust24THRUST_300001_SM_1000_NS8cuda_cub20__uninitialized_fill7functorINS7_10device_ptrIdEEdEEEEvT0_T1_,"ax",@progbits
	.align	128
        .global         _ZN3cub18CUB_300001_SM_10006detail8for_each13static_kernelINS2_12policy_hub_t12policy_500_tEmN6thrust24THRUST_300001_SM_1000_NS8cuda_cub20__uninitialized_fill7functorINS7_10device_ptrIdEEdEEEEvT0_T1_
        .type           _ZN3cub18CUB_300001_SM_10006detail8for_each13static_kernelINS2_12policy_hub_t12policy_500_tEmN6thrust24THRUST_300001_SM_1000_NS8cuda_cub20__uninitialized_fill7functorINS7_10device_ptrIdEEdEEEEvT0_T1_,@function
        .size           _ZN3cub18CUB_300001_SM_10006detail8for_each13static_kernelINS2_12policy_hub_t12policy_500_tEmN6thrust24THRUST_300001_SM_1000_NS8cuda_cub20__uninitialized_fill7functorINS7_10device_ptrIdEEdEEEEvT0_T1_,(.L_x_302 - _ZN3cub18CUB_300001_SM_10006detail8for_each13static_kernelINS2_12policy_hub_t12policy_500_tEmN6thrust24THRUST_300001_SM_1000_NS8cuda_cub20__uninitialized_fill7functorINS7_10device_ptrIdEEdEEEEvT0_T1_)
        .other          _ZN3cub18CUB_300001_SM_10006detail8for_each13static_kernelINS2_12policy_hub_t12policy_500_tEmN6thrust24THRUST_300001_SM_1000_NS8cuda_cub20__uninitialized_fill7functorINS7_10device_ptrIdEEdEEEEvT0_T1_,@"STO_CUDA_ENTRY STV_DEFAULT"
_ZN3cub18CUB_300001_SM_10006detail8for_each13static_kernelINS2_12policy_hub_t12policy_500_tEmN6thrust24THRUST_300001_SM_1000_NS8cuda_cub20__uninitialized_fill7functorINS7_10device_ptrIdEEdEEEEvT0_T1_:
.text._ZN3cub18CUB_300001_SM_10006detail8for_each13static_kernelINS2_12policy_hub_t12policy_500_tEmN6thrust24THRUST_300001_SM_1000_NS8cuda_cub20__uninitialized_fill7functorINS7_10device_ptrIdEEdEEEEvT0_T1_:
[----:B------:R-:W-:Y:S08]  /*0000*/  LDC R1, c[0x0][0x37c] ;  /* 0x0000df00ff017b82 */ /* 0x000ff00000000800 */
[----:B------:R-:W0:Y:S01]  /*0010*/  S2UR UR4, SR_CTAID.X ;  /* 0x00000000000479c3 */ /* 0x000e220000002500 */
[----:B------:R-:W1:Y:S01]  /*0020*/  LDCU.64 UR6, c[0x0][0x380] ;  /* 0x00007000ff0677ac */ /* 0x000e620008000a00 */
[----:B------:R-:W2:Y:S01]  /*0030*/  LDCU.64 UR8, c[0x0][0x358] ;  /* 0x00006b00ff0877ac */ /* 0x000ea20008000a00 */
[----:B0-----:R-:W-:-:S04]  /*0040*/  UIMAD.WIDE.U32 UR4, UR4, 0x200, URZ ;  /* 0x00000200040478a5 */ /* 0x001fc8000f8e00ff */
[----:B-1----:R-:W-:-:S04]  /*0050*/  UIADD3 UR6, UP0, UPT, -UR4, UR6, URZ ;  /* 0x0000000604067290 */ /* 0x002fc8000ff1e1ff */
[----:B------:R-:W-:Y:S02]  /*0060*/  UIADD3.X UR7, UPT, UPT, ~UR5, UR7, URZ, UP0, !UPT ;  /* 0x0000000705077290 */ /* 0x000fe400087fe5ff */
[----:B------:R-:W-:-:S04]  /*0070*/  UISETP.GE.U32.AND UP0, UPT, UR6, 0x200, UPT ;  /* 0x000002000600788c */ /* 0x000fc8000bf06070 */
[----:B------:R-:W-:-:S09]  /*0080*/  UISETP.GE.U32.AND.EX UP0, UPT, UR7, URZ, UPT, UP0 ;  /* 0x000000ff0700728c */ /* 0x000fd2000bf06100 */
[----:B--2---:R-:W-:Y:S05]  /*0090*/  BRA.U !UP0, `(.L_x_289) ;  /* 0x0000000108287547 */ /* 0x004fea000b800000 */
[----:B------:R-:W0:Y:S01]  /*00a0*/  S2R R0, SR_TID.X ;  /* 0x0000000000007919 */ /* 0x000e220000002100 */
[----:B------:R-:W1:Y:S01]  /*00b0*/  LDCU.64 UR6, c[0x0][0x388] ;  /* 0x00007100ff0677ac */ /* 0x000e620008000a00 */
[----:B------:R-:W2:Y:S01]  /*00c0*/  LDC.64 R4, c[0x0][0x390] ;  /* 0x0000e400ff047b82 */ /* 0x000ea20000000a00 */
[----:B0-----:R-:W-:-:S05]  /*00d0*/  IADD3 R0, P0, PT, R0, UR4, RZ ;  /* 0x0000000400007c10 */ /* 0x001fca000ff1e0ff */
[----:B------:R-:W-:Y:S01]  /*00e0*/  IMAD.X R3, RZ, RZ, UR5, P0 ;  /* 0x00000005ff037e24 */ /* 0x000fe200080e06ff */
[----:B-1----:R-:W-:-:S04]  /*00f0*/  LEA R2, P0, R0, UR6, 0x3 ;  /* 0x0000000600027c11 */ /* 0x002fc8000f8018ff */
[----:B------:R-:W-:-:S05]  /*0100*/  LEA.HI.X R3, R0, UR7, R3, 0x3, P0 ;  /* 0x0000000700037c11 */ /* 0x000fca00080f1c03 */
[----:B--2---:R-:W-:Y:S04]  /*0110*/  STG.E.64 desc[UR8][R2.64], R4 ;  /* 0x0000000402007986 */ /* 0x004fe8000c101b08 */
[----:B------:R-:W-:Y:S01]  /*0120*/  STG.E.64 desc[UR8][R2.64+0x800], R4 ;  /* 0x0008000402007986 */ /* 0x000fe2000c101b08 */
[----:B------:R-:W-:Y:S05]  /*0130*/  EXIT ;  /* 0x000000000000794d */ /* 0x000fea0003800000 */
.L_x_289:
[----:B------:R-:W0:Y:S01]  /*0140*/  S2R R0, SR_TID.X ;  /* 0x0000000000007919 */ /* 0x000e220000002100 */
[----:B------:R-:W-:Y:S01]  /*0150*/  IMAD.U32 R2, RZ, RZ, UR7 ;  /* 0x00000007ff027e24 */ /* 0x000fe2000f8e00ff */
[----:B------:R-:W1:Y:S01]  /*0160*/  LDCU.64 UR10, c[0x0][0x388] ;  /* 0x00007100ff0a77ac */ /* 0x000e620008000a00 */
[----:B------:R-:W-:Y:S01]  /*0170*/  IMAD.U32 R6, RZ, RZ, UR7 ;  /* 0x00000007ff067e24 */ /* 0x000fe2000f8e00ff */
[----:B0-----:R-:W-:-:S04]  /*0180*/  ISETP.LT.U32.AND P0, PT, R0, UR6, PT ;  /* 0x0000000600007c0c */ /* 0x001fc8000bf01070 */
[----:B------:R-:W-:Y:S01]  /*0190*/  ISETP.GT.U32.AND.EX P0, PT, R2, RZ, PT, P0 ;  /* 0x000000ff0200720c */ /* 0x000fe20003f04100 */
[C---:B------:R-:W-:Y:S01]  /*01a0*/  VIADD R2, R0.reuse, 0x100 ;  /* 0x0000010000027836 */ /* 0x040fe20000000000 */
[----:B------:R-:W-:-:S04]  /*01b0*/  IADD3 R0, P2, PT, R0, UR4, RZ ;  /* 0x0000000400007c10 */ /* 0x000fc8000ff5e0ff */
[----:B------:R-:W-:Y:S01]  /*01c0*/  ISETP.LT.U32.AND P1, PT, R2, UR6, PT ;  /* 0x0000000602007c0c */ /* 0x000fe2000bf21070 */
[----:B------:R-:W-:Y:S01]  /*01d0*/  IMAD.X R3, RZ, RZ, UR5, P2 ;  /* 0x00000005ff037e24 */ /* 0x000fe200090e06ff */
[----:B-1----:R-:W-:Y:S02]  /*01e0*/  LEA R2, P2, R0, UR10, 0x3 ;  /* 0x0000000a00027c11 */ /* 0x002fe4000f8418ff */
[----:B------:R-:W-:Y:S02]  /*01f0*/  ISETP.GT.U32.AND.EX P1, PT, R6, RZ, PT, P1 ;  /* 0x000000ff0600720c */ /* 0x000fe40003f24110 */
[----:B------:R-:W-:Y:S01]  /*0200*/  LEA.HI.X R3, R0, UR11, R3, 0x3, P2 ;  /* 0x0000000b00037c11 */ /* 0x000fe200090f1c03 */
[----:B------:R-:W0:Y:S04]  /*0210*/  @P0 LDC.64 R4, c[0x0][0x390] ;  /* 0x0000e400ff040b82 */ /* 0x000e280000000a00 */
[----:B0-----:R0:W-:Y:S06]  /*0220*/  @P0 STG.E.64 desc[UR8][R2.64], R4 ;  /* 0x0000000402000986 */ /* 0x0011ec000c101b08 */
[----:B------:R-:W-:Y:S05]  /*0230*/  @!P1 EXIT ;  /* 0x000000000000994d */ /* 0x000fea0003800000 */
[----:B0-----:R-:W0:Y:S02]  /*0240*/  LDC.64 R4, c[0x0][0x390] ;  /* 0x0000e400ff047b82 */ /* 0x001e240000000a00 */
[----:B0-----:R-:W-:Y:S01]  /*0250*/  STG.E.64 desc[UR8][R2.64+0x800], R4 ;  /* 0x0008000402007986 */ /* 0x001fe2000c101b08 */
[----:B------:R-:W-:Y:S05]  /*0260*/  EXIT ;  /* 0x000000000000794d */ /* 0x000fea0003800000 */
.L_x_290:
        /* <DEDUP_REMOVED lines=9> */
.L_x_302:


//--------------------- .text._ZN3cub18CUB_300001_SM_10006detail11EmptyKernelIvEEvv --------------------------
	.section	.text._ZN3cub18CUB_300001_SM_10006detail11EmptyKernelIvEEvv,"ax",@progbits
	.align	128
        .global         _ZN3cub18CUB_300001_SM_10006detail11EmptyKernelIvEEvv
        .type           _ZN3cub18CUB_300001_SM_10006detail11EmptyKernelIvEEvv,@function
        .size           _ZN3cub18CUB_300001_SM_10006detail11EmptyKernelIvEEvv,(.L_x_303 - _ZN3cub18CUB_300001_SM_10006detail11EmptyKernelIvEEvv)
        .other          _ZN3cub18CUB_300001_SM_10006detail11EmptyKernelIvEEvv,@"STO_CUDA_ENTRY STV_DEFAULT"
_ZN3cub18CUB_300001_SM_10006detail11EmptyKernelIvEEvv:
.text._ZN3cub18CUB_300001_SM_10006detail11EmptyKernelIvEEvv:
[----:B------:R-:W-:Y:S01]  /*0000*/  LDC R1, c[0x0][0x37c] ;  /* 0x0000df00ff017b82 */ /* 0x000fe20000000800 */
[----:B------:R-:W-:Y:S05]  /*0010*/  EXIT ;  /* 0x000000000000794d */ /* 0x000fea0003800000 */
.L_x_291:
        /* <DEDUP_REMOVED lines=14> */
.L_x_303:


//--------------------- .nv.shared._ZN3cub18CUB_300001_SM_10006detail6reduce28DeviceReduceSingleTileKernelINS2_10policy_hubIdyN4cuda3std3__44plusIdEEE10Policy1000EPdSC_iS9_ddNS7_10__identityEEEvT0_T1_T2_T3_T4_T6_ --------------------------
	.section	.nv.shared._ZN3cub18CUB_300001_SM_10006detail6reduce28DeviceReduceSingleTileKernelINS2_10policy_hubIdyN4cuda3std3__44plusIdEEE10Policy1000EPdSC_iS9_ddNS7_10__identityEEEvT0_T1_T2_T3_T4_T6_,"aw",@nobits
	.sectionflags	@""
	.align	8
.nv.shared._ZN3cub18CUB_300001_SM_10006detail6reduce28DeviceReduceSingleTileKernelINS2_10policy_hubIdyN4cuda3std3__44plusIdEEE10Policy1000EPdSC_iS9_ddNS7_10__identityEEEvT0_T1_T2_T3_T4_T6_:
	.zero		1176


//--------------------- .nv.shared.reserved.0     --------------------------
	.section	.nv.shared.reserved.0,"aw",@nobits
	.weak		__nv_reservedSMEM_offset_0_alias
	.size		__nv_reservedSMEM_offset_0_alias, 0, 64
	.other		__nv_reservedSMEM_offset_0_alias,@"STO_CUDA_RESERVED_SHARED STV_DEFAULT"
__nv_reservedSMEM_offset_0_alias:
	.zero		0
	.zero		64


//--------------------- .nv.global                --------------------------
	.section	.nv.global,"aw",@nobits
.nv.global:
	.type		_ZN30_INTERNAL_e927e45b_4_k_cu_main6thrust24THRUST_300001_SM_1000_NS3seqE,@object
	.size		_ZN30_INTERNAL_e927e45b_4_k_cu_main6thrust24THRUST_300001_SM_1000_NS3seqE,(_ZN30_INTERNAL_e927e45b_4_k_cu_main4cuda3std3__48in_placeE - _ZN30_INTERNAL_e927e45b_4_k_cu_main6thrust24THRUST_300001_SM_1000_NS3seqE)
_ZN30_INTERNAL_e927e45b_4_k_cu_main6thrust24THRUST_300001_SM_1000_NS3seqE:
	.zero		1
	.type		_ZN30_INTERNAL_e927e45b_4_k_cu_main4cuda3std3__48in_placeE,@object
	.size		_ZN30_INTERNAL_e927e45b_4_k_cu_main4cuda3std3__48in_placeE,(_ZN30_INTERNAL_e927e45b_4_k_cu_main4cuda3std6ranges3__45__cpo4sizeE - _ZN30_INTERNAL_e927e45b_4_k_cu_main4cuda3std3__48in_placeE)
_ZN30_INTERNAL_e927e45b_4_k_cu_main4cuda3std3__48in_placeE:
	.zero		1
	.type		_ZN30_INTERNAL_e927e45b_4_k_cu_main4cuda3std6ranges3__45__cpo4sizeE,@object
	.size		_ZN30_INTERNAL_e927e45b_4_k_cu_main4cuda3std6ranges3__45__cpo4sizeE,(_ZN30_INTERNAL_e927e45b_4_k_cu_main6thrust24THRUST_300001_SM_1000_NS12placeholders2_3E - _ZN30_INTERNAL_e927e45b_4_k_cu_main4cuda3std6ranges3__45__cpo4sizeE)
_ZN30_INTERNAL_e927e45b_4_k_cu_main4cuda3std6ranges3__45__cpo4sizeE:
	.zero		1
	.type		_ZN30_INTERNAL_e927e45b_4_k_cu_main6thrust24THRUST_300001_SM_1000_NS12placeholders2_3E,@object
	.size		_ZN30_INTERNAL_e927e45b_4_k_cu_main6thrust24THRUST_300001_SM_1000_NS12placeholders2_3E,(_ZN30_INTERNAL_e927e45b_4_k_cu_main4cuda3std3__45__cpo6cbeginE - _ZN30_INTERNAL_e927e45b_4_k_cu_main6thrust24THRUST_300001_SM_1000_NS12placeholders2_3E)
_ZN30_INTERNAL_e927e45b_4_k_cu_main6thrust24THRUST_300001_SM_1000_NS12placeholders2_3E:
	.zero		1
	.type		_ZN30_INTERNAL_e927e45b_4_k_cu_main4cuda3std3__45__cpo6cbeginE,@object
	.size		_ZN30_INTERNAL_e927e45b_4_k_cu_main4cuda3std3__45__cpo6cbeginE,(_ZN30_INTERNAL_e927e45b_4_k_cu_main4cuda3std6ranges3__45__cpo6cbeginE - _ZN30_INTERNAL_e927e45b_4_k_cu_main4cuda3std3__45__cpo6cbeginE)
_ZN30_INTERNAL_e927e45b_4_k_cu_main4cuda3std3__45__cpo6cbeginE:
	.zero		1
	.type		_ZN30_INTERNAL_e927e45b_4_k_cu_main4cuda3std6ranges3__45__cpo6cbeginE,@object
	.size		_ZN30_INTERNAL_e927e45b_4_k_cu_main4cuda3std6ranges3__45__cpo6cbeginE,(_ZN30_INTERNAL_e927e45b_4_k_cu_main6thrust24THRUST_300001_SM_1000_NS12placeholders2_7E - _ZN30_INTERNAL_e927e45b_4_k_cu_main4cuda3std6ranges3__45__cpo6cbeginE)
_ZN30_INTERNAL_e927e45b_4_k_cu_main4cuda3std6ranges3__45__cpo6cbeginE:
	.zero		1
	.type		_ZN30_INTERNAL_e927e45b_4_k_cu_main6thrust24THRUST_300001_SM_1000_NS12placeholders2_7E,@object
	.size		_ZN30_INTERNAL_e927e45b_4_k_cu_main6thrust24THRUST_300001_SM_1000_NS12placeholders2_7E,(_ZN30_INTERNAL_e927e45b_4_k_cu_main4cuda3std3__45__cpo7crbeginE - _ZN30_INTERNAL_e927e45b_4_k_cu_main6thrust24THRUST_300001_SM_1000_NS12placeholders2_7E)
_ZN30_INTERNAL_e927e45b_4_k_cu_main6thrust24THRUST_300001_SM_1000_NS12placeholders2_7E:
	.zero		1
	.type		_ZN30_INTERNAL_e927e45b_4_k_cu_main4cuda3std3__45__cpo7crbeginE,@object
	.size		_ZN30_INTERNAL_e927e45b_4_k_cu_main4cuda3std3__45__cpo7crbeginE,(_ZN30_INTERNAL_e927e45b_4_k_cu_main4cuda3std6ranges3__45__cpo4nextE - _ZN30_INTERNAL_e927e45b_4_k_cu_main4cuda3std3__45__cpo7crbeginE)
_ZN30_INTERNAL_e927e45b_4_k_cu_main4cuda3std3__45__cpo7crbeginE:
	.zero		1
	.type		_ZN30_INTERNAL_e927e45b_4_k_cu_main4cuda3std6ranges3__45__cpo4nextE,@object
	.size		_ZN30_INTERNAL_e927e45b_4_k_cu_main4cuda3std6ranges3__45__cpo4nextE,(_ZN30_INTERNAL_e927e45b_4_k_cu_main4cuda3std6ranges3__45__cpo4swapE - _ZN30_INTERNAL_e927e45b_4_k_cu_main4cuda3std6ranges3__45__cpo4nextE)
_ZN30_INTERNAL_e927e45b_4_k_cu_main4cuda3std6ranges3__45__cpo4nextE:
	.zero		1
	.type		_ZN30_INTERNAL_e927e45b_4_k_cu_main4cuda3std6ranges3__45__cpo4swapE,@object
	.size		_ZN30_INTERNAL_e927e45b_4_k_cu_main4cuda3std6ranges3__45__cpo4swapE,(_ZN30_INTERNAL_e927e45b_4_k_cu_main6thrust24THRUST_300001_SM_1000_NS8cuda_cub10par_nosyncE - _ZN30_INTERNAL_e927e45b_4_k_cu_main4cuda3std6ranges3__45__cpo4swapE)
_ZN30_INTERNAL_e927e45b_4_k_cu_main4cuda3std6ranges3__45__cpo4swapE:
	.zero		1
	.type		_ZN30_INTERNAL_e927e45b_4_k_cu_main6thrust24THRUST_300001_SM_1000_NS8cuda_cub10par_nosyncE,@object
	.size		_ZN30_INTERNAL_e927e45b_4_k_cu_main6thrust24THRUST_300001_SM_1000_NS8cuda_cub10par_nosyncE,(_ZN30_INTERNAL_e927e45b_4_k_cu_main6thrust24THRUST_300001_SM_1000_NS12placeholders2_9E - _ZN30_INTERNAL_e927e45b_4_k_cu_main6thrust24THRUST_300001_SM_1000_NS8cuda_cub10par_nosyncE)
_ZN30_INTERNAL_e927e45b_4_k_cu_main6thrust24THRUST_300001_SM_1000_NS8cuda_cub10par_nosyncE:
	.zero		1
	.type		_ZN30_INTERNAL_e927e45b_4_k_cu_main6thrust24THRUST_300001_SM_1000_NS12placeholders2_9E,@object
	.size		_ZN30_INTERNAL_e927e45b_4_k_cu_main6thrust24THRUST_300001_SM_1000_NS12placeholders2_9E,(_ZN30_INTERNAL_e927e45b_4_k_cu_main4cuda3std3__432_GLOBAL__N__e927e45b_4_k_cu_main6ignoreE - _ZN30_INTERNAL_e927e45b_4_k_cu_main6thrust24THRUST_300001_SM_1000_NS12placeholders2_9E)
_ZN30_INTERNAL_e927e45b_4_k_cu_main6thrust24THRUST_300001_SM_1000_NS12placeholders2_9E:
	.zero		1
	.type		_ZN30_INTERNAL_e927e45b_4_k_cu_main4cuda3std3__432_GLOBAL__N__e927e45b_4_k_cu_main6ignoreE,@object
	.size		_ZN30_INTERNAL_e927e45b_4_k_cu_main4cuda3std3__432_GLOBAL__N__e927e45b_4_k_cu_main6ignoreE,(_ZN30_INTERNAL_e927e45b_4_k_cu_main4cuda3std6ranges3__45__cpo4dataE - _ZN30_INTERNAL_e927e45b_4_k_cu_main4cuda3std3__432_GLOBAL__N__e927e45b_4_k_cu_main6ignoreE)
_ZN30_INTERNAL_e927e45b_4_k_cu_main4cuda3std3__432_GLOBAL__N__e927e45b_4_k_cu_main6ignoreE:
	.zero		1
	.type		_ZN30_INTERNAL_e927e45b_4_k_cu_main4cuda3std6ranges3__45__cpo4dataE,@object
	.size		_ZN30_INTERNAL_e927e45b_4_k_cu_main4cuda3std6ranges3__45__cpo4dataE,(_ZN30_INTERNAL_e927e45b_4_k_cu_main6thrust24THRUST_300001_SM_1000_NS12placeholders2_1E - _ZN30_INTERNAL_e927e45b_4_k_cu_main4cuda3std6ranges3__45__cpo4dataE)
_ZN30_INTERNAL_e927e45b_4_k_cu_main4cuda3std6ranges3__45__cpo4dataE:
	.zero		1
	.type		_ZN30_INTERNAL_e927e45b_4_k_cu_main6thrust24THRUST_300001_SM_1000_NS12placeholders2_1E,@object
	.size		_ZN30_INTERNAL_e927e45b_4_k_cu_main6thrust24THRUST_300001_SM_1000_NS12placeholders2_1E,(_ZN30_INTERNAL_e927e45b_4_k_cu_main4cuda3std3__45__cpo5beginE - _ZN30_INTERNAL_e927e45b_4_k_cu_main6thrust24THRUST_300001_SM_1000_NS12placeholders2_1E)
_ZN30_INTERNAL_e927e45b_4_k_cu_main6thrust24THRUST_300001_SM_1000_NS12placeholders2_1E:
	.zero		1
	.type		_ZN30_INTERNAL_e927e45b_4_k_cu_main4cuda3std3__45__cpo5beginE,@object
	.size		_ZN30_INTERNAL_e927e45b_4_k_cu_main4cuda3std3__45__cpo5beginE,(_ZN30_INTERNAL_e927e45b_4_k_cu_main4cuda3std6ranges3__45__cpo5beginE - _ZN30_INTERNAL_e927e45b_4_k_cu_main4cuda3std3__45__cpo5beginE)
_ZN30_INTERNAL_e927e45b_4_k_cu_main4cuda3std3__45__cpo5beginE:
	.zero		1
	.type		_ZN30_INTERNAL_e927e45b_4_k_cu_main4cuda3std6ranges3__45__cpo5beginE,@object
	.size		_ZN30_INTERNAL_e927e45b_4_k_cu_main4cuda3std6ranges3__45__cpo5beginE,(_ZN30_INTERNAL_e927e45b_4_k_cu_main6thrust24THRUST_300001_SM_1000_NS12placeholders2_5E - _ZN30_INTERNAL_e927e45b_4_k_cu_main4cuda3std6ranges3__45__cpo5beginE)
_ZN30_INTERNAL_e927e45b_4_k_cu_main4cuda3std6ranges3__45__cpo5beginE:
	.zero		1
	.type		_ZN30_INTERNAL_e927e45b_4_k_cu_main6thrust24THRUST_300001_SM_1000_NS12placeholders2_5E,@object
	.size		_ZN30_INTERNAL_e927e45b_4_k_cu_main6thrust24THRUST_300001_SM_1000_NS12placeholders2_5E,(_ZN30_INTERNAL_e927e45b_4_k_cu_main4cuda3std3__45__cpo6rbeginE - _ZN30_INTERNAL_e927e45b_4_k_cu_main6thrust24THRUST_300001_SM_1000_NS12placeholders2_5E)
_ZN30_INTERNAL_e927e45b_4_k_cu_main6thrust24THRUST_300001_SM_1000_NS12placeholders2_5E:
	.zero		1
	.type		_ZN30_INTERNAL_e927e45b_4_k_cu_main4cuda3std3__45__cpo6rbeginE,@object
	.size		_ZN30_INTERNAL_e927e45b_4_k_cu_main4cuda3std3__45__cpo6rbeginE,(_ZN30_INTERNAL_e927e45b_4_k_cu_main4cuda3std6ranges3__45__cpo7advanceE - _ZN30_INTERNAL_e927e45b_4_k_cu_main4cuda3std3__45__cpo6rbeginE)
_ZN30_INTERNAL_e927e45b_4_k_cu_main4cuda3std3__45__cpo6rbeginE:
	.zero		1
	.type		_ZN30_INTERNAL_e927e45b_4_k_cu_main4cuda3std6ranges3__45__cpo7advanceE,@object
	.size		_ZN30_INTERNAL_e927e45b_4_k_cu_main4cuda3std6ranges3__45__cpo7advanceE,(_ZN30_INTERNAL_e927e45b_4_k_cu_main4cuda3std3__47nulloptE - _ZN30_INTERNAL_e927e45b_4_k_cu_main4cuda3std6ranges3__45__cpo7advanceE)
_ZN30_INTERNAL_e927e45b_4_k_cu_main4cuda3std6ranges3__45__cpo7advanceE:
	.zero		1
	.type		_ZN30_INTERNAL_e927e45b_4_k_cu_main4cuda3std3__47nulloptE,@object
	.size		_ZN30_INTERNAL_e927e45b_4_k_cu_main4cuda3std3__47nulloptE,(_ZN30_INTERNAL_e927e45b_4_k_cu_main4cuda3std6ranges3__45__cpo8distanceE - _ZN30_INTERNAL_e927e45b_4_k_cu_main4cuda3std3__47nulloptE)
_ZN30_INTERNAL_e927e45b_4_k_cu_main4cuda3std3__47nulloptE:
	.zero		1
	.type		_ZN30_INTERNAL_e927e45b_4_k_cu_main4cuda3std6ranges3__45__cpo8distanceE,@object
	.size		_ZN30_INTERNAL_e927e45b_4_k_cu_main4cuda3std6ranges3__45__cpo8distanceE,(_ZN30_INTERNAL_e927e45b_4_k_cu_main6thrust24THRUST_300001_SM_1000_NS12placeholders3_10E - _ZN30_INTERNAL_e927e45b_4_k_cu_main4cuda3std6ranges3__45__cpo8distanceE)
_ZN30_INTERNAL_e927e45b_4_k_cu_main4cuda3std6ranges3__45__cpo8distanceE:
	.zero		1
	.type		_ZN30_INTERNAL_e927e45b_4_k_cu_main6thrust24THRUST_300001_SM_1000_NS12placeholders3_10E,@object
	.size		_ZN30_INTERNAL_e927e45b_4_k_cu_main6thrust24THRUST_300001_SM_1000_NS12placeholders3_10E,(_ZN30_INTERNAL_e927e45b_4_k_cu_main4cuda3std3__419piecewise_constructE - _ZN30_INTERNAL_e927e45b_4_k_cu_main6thrust24THRUST_300001_SM_1000_NS12placeholders3_10E)
_ZN30_INTERNAL_e927e45b_4_k_cu_main6thrust24THRUST_300001_SM_1000_NS12placeholders3_10E:
	.zero		1
	.type		_ZN30_INTERNAL_e927e45b_4_k_cu_main4cuda3std3__419piecewise_constructE,@object
	.size		_ZN30_INTERNAL_e927e45b_4_k_cu_main4cuda3std3__419piecewise_constructE,(_ZN30_INTERNAL_e927e45b_4_k_cu_main4cuda3std6ranges3__45__cpo5cdataE - _ZN30_INTERNAL_e927e45b_4_k_cu_main4cuda3std3__419piecewise_constructE)
_ZN30_INTERNAL_e927e45b_4_k_cu_main4cuda3std3__419piecewise_constructE:
	.zero		1
	.type		_ZN30_INTERNAL_e927e45b_4_k_cu_main4cuda3std6ranges3__45__cpo5cdataE,@object
	.size		_ZN30_INTERNAL_e927e45b_4_k_cu_main4cuda3std6ranges3__45__cpo5cdataE,(_ZN30_INTERNAL_e927e45b_4_k_cu_main6thrust24THRUST_300001_SM_1000_NS12placeholders2_2E - _ZN30_INTERNAL_e927e45b_4_k_cu_main4cuda3std6ranges3__45__cpo5cdataE)
_ZN30_INTERNAL_e927e45b_4_k_cu_main4cuda3std6ranges3__45__cpo5cdataE:
	.zero		1
	.type		_ZN30_INTERNAL_e927e45b_4_k_cu_main6thrust24THRUST_300001_SM_1000_NS12placeholders2_2E,@object
	.size		_ZN30_INTERNAL_e927e45b_4_k_cu_main6thrust24THRUST_300001_SM_1000_NS12placeholders2_2E,(_ZN30_INTERNAL_e927e45b_4_k_cu_main4cuda3std3__45__cpo3endE - _ZN30_INTERNAL_e927e45b_4_k_cu_main6thrust24THRUST_300001_SM_1000_NS12placeholders2_2E)
_ZN30_INTERNAL_e927e45b_4_k_cu_main6thrust24THRUST_300001_SM_1000_NS12placeholders2_2E:
	.zero		1
	.type		_ZN30_INTERNAL_e927e45b_4_k_cu_main4cuda3std3__45__cpo3endE,@object
	.size		_ZN30_INTERNAL_e927e45b_4_k_cu_main4cuda3std3__45__cpo3endE,(_ZN30_INTERNAL_e927e45b_4_k_cu_main4cuda3std6ranges3__45__cpo3endE - _ZN30_INTERNAL_e927e45b_4_k_cu_main4cuda3std3__45__cpo3endE)
_ZN30_INTERNAL_e927e45b_4_k_cu_main4cuda3std3__45__cpo3endE:
	.zero		1
	.type		_ZN30_INTERNAL_e927e45b_4_k_cu_main4cuda3std6ranges3__45__cpo3endE,@object
	.size		_ZN30_INTERNAL_e927e45b_4_k_cu_main4cuda3std6ranges3__45__cpo3endE,(_ZN30_INTERNAL_e927e45b_4_k_cu_main6thrust24THRUST_300001_SM_1000_NS12placeholders2_6E - _ZN30_INTERNAL_e927e45b_4_k_cu_main4cuda3std6ranges3__45__cpo3endE)
_ZN30_INTERNAL_e927e45b_4_k_cu_main4cuda3std6ranges3__45__cpo3endE:
	.zero		1
	.type		_ZN30_INTERNAL_e927e45b_4_k_cu_main6thrust24THRUST_300001_SM_1000_NS12placeholders2_6E,@object
	.size		_ZN30_INTERNAL_e927e45b_4_k_cu_main6thrust24THRUST_300001_SM_1000_NS12placeholders2_6E,(_ZN30_INTERNAL_e927e45b_4_k_cu_main4cuda3std3__45__cpo4rendE - _ZN30_INTERNAL_e927e45b_4_k_cu_main6thrust24THRUST_300001_SM_1000_NS12placeholders2_6E)
_ZN30_INTERNAL_e927e45b_4_k_cu_main6thrust24THRUST_300001_SM_1000_NS12placeholders2_6E:
	.zero		1
	.type		_ZN30_INTERNAL_e927e45b_4_k_cu_main4cuda3std3__45__cpo4rendE,@object
	.size		_ZN30_INTERNAL_e927e45b_4_k_cu_main4cuda3std3__45__cpo4rendE,(_ZN30_INTERNAL_e927e45b_4_k_cu_main4cuda3std6ranges3__45__cpo9iter_swapE - _ZN30_INTERNAL_e927e45b_4_k_cu_main4cuda3std3__45__cpo4rendE)
_ZN30_INTERNAL_e927e45b_4_k_cu_main4cuda3std3__45__cpo4rendE:
	.zero		1
	.type		_ZN30_INTERNAL_e927e45b_4_k_cu_main4cuda3std6ranges3__45__cpo9iter_swapE,@object
	.size		_ZN30_INTERNAL_e927e45b_4_k_cu_main4cuda3std6ranges3__45__cpo9iter_swapE,(_ZN30_INTERNAL_e927e45b_4_k_cu_main4cuda3std3__48unexpectE - _ZN30_INTERNAL_e927e45b_4_k_cu_main4cuda3std6ranges3__45__cpo9iter_swapE)
_ZN30_INTERNAL_e927e45b_4_k_cu_main4cuda3std6ranges3__45__cpo9iter_swapE:
	.zero		1
	.type		_ZN30_INTERNAL_e927e45b_4_k_cu_main4cuda3std3__48unexpectE,@object
	.size		_ZN30_INTERNAL_e927e45b_4_k_cu_main4cuda3std3__48unexpectE,(_ZN30_INTERNAL_e927e45b_4_k_cu_main6thrust24THRUST_300001_SM_1000_NS8cuda_cub3parE - _ZN30_INTERNAL_e927e45b_4_k_cu_main4cuda3std3__48unexpectE)
_ZN30_INTERNAL_e927e45b_4_k_cu_main4cuda3std3__48unexpectE:
	.zero		1
	.type		_ZN30_INTERNAL_e927e45b_4_k_cu_main6thrust24THRUST_300001_SM_1000_NS8cuda_cub3parE,@object
	.size		_ZN30_INTERNAL_e927e45b_4_k_cu_main6thrust24THRUST_300001_SM_1000_NS8cuda_cub3parE,(_ZN30_INTERNAL_e927e45b_4_k_cu_main6thrust24THRUST_300001_SM_1000_NS12placeholders2_4E - _ZN30_INTERNAL_e927e45b_4_k_cu_main6thrust24THRUST_300001_SM_1000_NS8cuda_cub3parE)
_ZN30_INTERNAL_e927e45b_4_k_cu_main6thrust24THRUST_300001_SM_1000_NS8cuda_cub3parE:
	.zero		1
	.type		_ZN30_INTERNAL_e927e45b_4_k_cu_main6thrust24THRUST_300001_SM_1000_NS12placeholders2_4E,@object
	.size		_ZN30_INTERNAL_e927e45b_4_k_cu_main6thrust24THRUST_300001_SM_1000_NS12placeholders2_4E,(_ZN30_INTERNAL_e927e45b_4_k_cu_main4cuda3std3__45__cpo4cendE - _ZN30_INTERNAL_e927e45b_4_k_cu_main6thrust24THRUST_300001_SM_1000_NS12placeholders2_4E)
_ZN30_INTERNAL_e927e45b_4_k_cu_main6thrust24THRUST_300001_SM_1000_NS12placeholders2_4E:
	.zero		1
	.type		_ZN30_INTERNAL_e927e45b_4_k_cu_main4cuda3std3__45__cpo4cendE,@object
	.size		_ZN30_INTERNAL_e927e45b_4_k_cu_main4cuda3std3__45__cpo4cendE,(_ZN30_INTERNAL_e927e45b_4_k_cu_main4cuda3std6ranges3__45__cpo4cendE - _ZN30_INTERNAL_e927e45b_4_k_cu_main4cuda3std3__45__cpo4cendE)
_ZN30_INTERNAL_e927e45b_4_k_cu_main4cuda3std3__45__cpo4cendE:
	.zero		1
	.type		_ZN30_INTERNAL_e927e45b_4_k_cu_main4cuda3std6ranges3__45__cpo4cendE,@object
	.size		_ZN30_INTERNAL_e927e45b_4_k_cu_main4cuda3std6ranges3__45__cpo4cendE,(_ZN30_INTERNAL_e927e45b_4_k_cu_main4cuda3std3__420unreachable_sentinelE - _ZN30_INTERNAL_e927e45b_4_k_cu_main4cuda3std6ranges3__45__cpo4cendE)
_ZN30_INTERNAL_e927e45b_4_k_cu_main4cuda3std6ranges3__45__cpo4cendE:
	.zero		1
	.type		_ZN30_INTERNAL_e927e45b_4_k_cu_main4cuda3std3__420unreachable_sentinelE,@object
	.size		_ZN30_INTERNAL_e927e45b_4_k_cu_main4cuda3std3__420unreachable_sentinelE,(_ZN30_INTERNAL_e927e45b_4_k_cu_main4cuda3std6ranges3__45__cpo5ssizeE - _ZN30_INTERNAL_e927e45b_4_k_cu_main4cuda3std3__420unreachable_sentinelE)
_ZN30_INTERNAL_e927e45b_4_k_cu_main4cuda3std3__420unreachable_sentinelE:
	.zero		1
	.type		_ZN30_INTERNAL_e927e45b_4_k_cu_main4cuda3std6ranges3__45__cpo5ssizeE,@object
	.size		_ZN30_INTERNAL_e927e45b_4_k_cu_main4cuda3std6ranges3__45__cpo5ssizeE,(_ZN30_INTERNAL_e927e45b_4_k_cu_main6thrust24THRUST_300001_SM_1000_NS12placeholders2_8E - _ZN30_INTERNAL_e927e45b_4_k_cu_main4cuda3std6ranges3__45__cpo5ssizeE)
_ZN30_INTERNAL_e927e45b_4_k_cu_main4cuda3std6ranges3__45__cpo5ssizeE:
	.zero		1
	.type		_ZN30_INTERNAL_e927e45b_4_k_cu_main6thrust24THRUST_300001_SM_1000_NS12placeholders2_8E,@object
	.size		_ZN30_INTERNAL_e927e45b_4_k_cu_main6thrust24THRUST_300001_SM_1000_NS12placeholders2_8E,(_ZN30_INTERNAL_e927e45b_4_k_cu_main4cuda3std3__45__cpo5crendE - _ZN30_INTERNAL_e927e45b_4_k_cu_main6thrust24THRUST_300001_SM_1000_NS12placeholders2_8E)
_ZN30_INTERNAL_e927e45b_4_k_cu_main6thrust24THRUST_300001_SM_1000_NS12placeholders2_8E:
	.zero		1
	.type		_ZN30_INTERNAL_e927e45b_4_k_cu_main4cuda3std3__45__cpo5crendE,@object
	.size		_ZN30_INTERNAL_e927e45b_4_k_cu_main4cuda3std3__45__cpo5crendE,(_ZN30_INTERNAL_e927e45b_4_k_cu_main4cuda3std6ranges3__45__cpo4prevE - _ZN30_INTERNAL_e927e45b_4_k_cu_main4cuda3std3__45__cpo5crendE)
_ZN30_INTERNAL_e927e45b_4_k_cu_main4cuda3std3__45__cpo5crendE:
	.zero		1
	.type		_ZN30_INTERNAL_e927e45b_4_k_cu_main4cuda3std6ranges3__45__cpo4prevE,@object
	.size		_ZN30_INTERNAL_e927e45b_4_k_cu_main4cuda3std6ranges3__45__cpo4prevE,(_ZN30_INTERNAL_e927e45b_4_k_cu_main4cuda3std6ranges3__45__cpo9iter_moveE - _ZN30_INTERNAL_e927e45b_4_k_cu_main4cuda3std6ranges3__45__cpo4prevE)
_ZN30_INTERNAL_e927e45b_4_k_cu_main4cuda3std6ranges3__45__cpo4prevE:
	.zero		1
	.type		_ZN30_INTERNAL_e927e45b_4_k_cu_main4cuda3std6ranges3__45__cpo9iter_moveE,@object
	.size		_ZN30_INTERNAL_e927e45b_4_k_cu_main4cuda3std6ranges3__45__cpo9iter_moveE,(_ZN30_INTERNAL_e927e45b_4_k_cu_main6thrust24THRUST_300001_SM_1000_NS6system6detail10sequential3seqE - _ZN30_INTERNAL_e927e45b_4_k_cu_main4cuda3std6ranges3__45__cpo9iter_moveE)
_ZN30_INTERNAL_e927e45b_4_k_cu_main4cuda3std6ranges3__45__cpo9iter_moveE:
	.zero		1
	.type		_ZN30_INTERNAL_e927e45b_4_k_cu_main6thrust24THRUST_300001_SM_1000_NS6system6detail10sequential3seqE,@object
	.size		_ZN30_INTERNAL_e927e45b_4_k_cu_main6thrust24THRUST_300001_SM_1000_NS6system6detail10sequential3seqE,(.L_31 - _ZN30_INTERNAL_e927e45b_4_k_cu_main6thrust24THRUST_300001_SM_1000_NS6system6detail10sequential3seqE)
_ZN30_INTERNAL_e927e45b_4_k_cu_main6thrust24THRUST_300001_SM_1000_NS6system6detail10sequential3seqE:
	.zero		1
.L_31:


//--------------------- .nv.shared._ZN3cub18CUB_300001_SM_10006detail6reduce18DeviceReduceKernelINS2_10policy_hubIdyN4cuda3std3__44plusIdEEE10Policy1000EN6thrust24THRUST_300001_SM_1000_NS6detail15normal_iteratorINSD_10device_ptrIdEEEEyS9_dNS7_10__identityEEEvT0_PT3_T1_NS0_13GridEvenShareISN_EET2_T4_ --------------------------
	.section	.nv.shared._ZN3cub18CUB_300001_SM_10006detail6reduce18DeviceReduceKernelINS2_10policy_hubIdyN4cuda3std3__44plusIdEEE10Policy1000EN6thrust24THRUST_300001_SM_1000_NS6detail15normal_iteratorINSD_10device_ptrIdEEEEyS9_dNS7_10__identityEEEvT0_PT3_T1_NS0_13GridEvenShareISN_EET2_T4_,"aw",@nobits
	.sectionflags	@""
	.align	8
.nv.shared._ZN3cub18CUB_300001_SM_10006detail6reduce18DeviceReduceKernelINS2_10policy_hubIdyN4cuda3std3__44plusIdEEE10Policy1000EN6thrust24THRUST_300001_SM_1000_NS6detail15normal_iteratorINSD_10device_ptrIdEEEEyS9_dNS7_10__identityEEEvT0_PT3_T1_NS0_13GridEvenShareISN_EET2_T4_:
	.zero		1176


//--------------------- .nv.shared._ZN3cub18CUB_300001_SM_10006detail6reduce28DeviceReduceSingleTileKernelINS2_10policy_hubIdyN4cuda3std3__44plusIdEEE10Policy1000EN6thrust24THRUST_300001_SM_1000_NS6detail15normal_iteratorINSD_10device_ptrIdEEEEPdyS9_ddNS7_10__identityEEEvT0_T1_T2_T3_T4_T6_ --------------------------
	.section	.nv.shared._ZN3cub18CUB_300001_SM_10006detail6reduce28DeviceReduceSingleTileKernelINS2_10policy_hubIdyN4cuda3std3__44plusIdEEE10Policy1000EN6thrust24THRUST_300001_SM_1000_NS6detail15normal_iteratorINSD_10device_ptrIdEEEEPdyS9_ddNS7_10__identityEEEvT0_T1_T2_T3_T4_T6_,"aw",@nobits
	.sectionflags	@""
	.align	8
.nv.shared._ZN3cub18CUB_300001_SM_10006detail6reduce28DeviceReduceSingleTileKernelINS2_10policy_hubIdyN4cuda3std3__44plusIdEEE10Policy1000EN6thrust24THRUST_300001_SM_1000_NS6detail15normal_iteratorINSD_10device_ptrIdEEEEPdyS9_ddNS7_10__identityEEEvT0_T1_T2_T3_T4_T6_:
	.zero		1176


//--------------------- .nv.shared._ZN3cub18CUB_300001_SM_10006detail6reduce28DeviceReduceSingleTileKernelINS2_10policy_hubIdjN4cuda3std3__44plusIdEEE10Policy1000EPdSC_iS9_ddNS7_10__identityEEEvT0_T1_T2_T3_T4_T6_ --------------------------
	.section	.nv.shared._ZN3cub18CUB_300001_SM_10006detail6reduce28DeviceReduceSingleTileKernelINS2_10policy_hubIdjN4cuda3std3__44plusIdEEE10Policy1000EPdSC_iS9_ddNS7_10__identityEEEvT0_T1_T2_T3_T4_T6_,"aw",@nobits
	.sectionflags	@""
	.align	8
.nv.shared._ZN3cub18CUB_300001_SM_10006detail6reduce28DeviceReduceSingleTileKernelINS2_10policy_hubIdjN4cuda3std3__44plusIdEEE10Policy1000EPdSC_iS9_ddNS7_10__identityEEEvT0_T1_T2_T3_T4_T6_:
	.zero		1216


//--------------------- .nv.shared._ZN3cub18CUB_300001_SM_10006detail6reduce18DeviceReduceKernelINS2_10policy_hubIdjN4cuda3std3__44plusIdEEE10Policy1000EN6thrust24THRUST_300001_SM_1000_NS6detail15normal_iteratorINSD_10device_ptrIdEEEEjS9_dNS7_10__identityEEEvT0_PT3_T1_NS0_13GridEvenShareISN_EET2_T4_ --------------------------
	.section	.nv.shared._ZN3cub18CUB_300001_SM_10006detail6reduce18DeviceReduceKernelINS2_10policy_hubIdjN4cuda3std3__44plusIdEEE10Policy1000EN6thrust24THRUST_300001_SM_1000_NS6detail15normal_iteratorINSD_10device_ptrIdEEEEjS9_dNS7_10__identityEEEvT0_PT3_T1_NS0_13GridEvenShareISN_EET2_T4_,"aw",@nobits
	.sectionflags	@""
	.align	8
.nv.shared._ZN3cub18CUB_300001_SM_10006detail6reduce18DeviceReduceKernelINS2_10policy_hubIdjN4cuda3std3__44plusIdEEE10Policy1000EN6thrust24THRUST_300001_SM_1000_NS6detail15normal_iteratorINSD_10device_ptrIdEEEEjS9_dNS7_10__identityEEEvT0_PT3_T1_NS0_13GridEvenShareISN_EET2_T4_:
	.zero		1216


//--------------------- .nv.shared._ZN3cub18CUB_300001_SM_10006detail6reduce28DeviceReduceSingleTileKernelINS2_10policy_hubIdjN4cuda3std3__44plusIdEEE10Policy1000EN6thrust24THRUST_300001_SM_1000_NS6detail15normal_iteratorINSD_10device_ptrIdEEEEPdjS9_ddNS7_10__identityEEEvT0_T1_T2_T3_T4_T6_ --------------------------
	.section	.nv.shared._ZN3cub18CUB_300001_SM_10006detail6reduce28DeviceReduceSingleTileKernelINS2_10policy_hubIdjN4cuda3std3__44plusIdEEE10Policy1000EN6thrust24THRUST_300001_SM_1000_NS6detail15normal_iteratorINSD_10device_ptrIdEEEEPdjS9_ddNS7_10__identityEEEvT0_T1_T2_T3_T4_T6_,"aw",@nobits
	.sectionflags	@""
	.align	8
.nv.shared._ZN3cub18CUB_300001_SM_10006detail6reduce28DeviceReduceSingleTileKernelINS2_10policy_hubIdjN4cuda3std3__44plusIdEEE10Policy1000EN6thrust24THRUST_300001_SM_1000_NS6detail15normal_iteratorINSD_10device_ptrIdEEEEPdjS9_ddNS7_10__identityEEEvT0_T1_T2_T3_T4_T6_:
	.zero		1216


//--------------------- .nv.constant0._ZN3cub18CUB_300001_SM_10006detail6reduce28DeviceReduceSingleTileKernelINS2_10policy_hubIdyN4cuda3std3__44plusIdEEE10Policy1000EPdSC_iS9_ddNS7_10__identityEEEvT0_T1_T2_T3_T4_T6_ --------------------------
	.section	.nv.constant0._ZN3cub18CUB_300001_SM_10006detail6reduce28DeviceReduceSingleTileKernelINS2_10policy_hubIdyN4cuda3std3__44plusIdEEE10Policy1000EPdSC_iS9_ddNS7_10__identityEEEvT0_T1_T2_T3_T4_T6_,"a",@progbits
	.sectionflags	@""
	.align	4
.nv.constant0._ZN3cub18CUB_300001_SM_10006detail6reduce28DeviceReduceSingleTileKernelINS2_10policy_hubIdyN4cuda3std3__44plusIdEEE10Policy1000EPdSC_iS9_ddNS7_10__identityEEEvT0_T1_T2_T3_T4_T6_:
	.zero		929


//--------------------- .nv.constant0._ZN3cub18CUB_300001_SM_10006detail6reduce18DeviceReduceKernelINS2_10policy_hubIdyN4cuda3std3__44plusIdEEE10Policy1000EN6thrust24THRUST_300001_SM_1000_NS6detail15normal_iteratorINSD_10device_ptrIdEEEEyS9_dNS7_10__identityEEEvT0_PT3_T1_NS0_13GridEvenShareISN_EET2_T4_ --------------------------
	.section	.nv.constant0._ZN3cub18CUB_300001_SM_10006detail6reduce18DeviceReduceKernelINS2_10policy_hubIdyN4cuda3std3__44plusIdEEE10Policy1000EN6thrust24THRUST_300001_SM_1000_NS6detail15normal_iteratorINSD_10device_ptrIdEEEEyS9_dNS7_10__identityEEEvT0_PT3_T1_NS0_13GridEvenShareISN_EET2_T4_,"a",@progbits
	.sectionflags	@""
	.align	4
.nv.constant0._ZN3cub18CUB_300001_SM_10006detail6reduce18DeviceReduceKernelINS2_10policy_hubIdyN4cuda3std3__44plusIdEEE10Policy1000EN6thrust24THRUST_300001_SM_1000_NS6detail15normal_iteratorINSD_10device_ptrIdEEEEyS9_dNS7_10__identityEEEvT0_PT3_T1_NS0_13GridEvenShareISN_EET2_T4_:
	.zero		994


//--------------------- .nv.constant0._ZN3cub18CUB_300001_SM_10006detail6reduce28DeviceReduceSingleTileKernelINS2_10policy_hubIdyN4cuda3std3__44plusIdEEE10Policy1000EN6thrust24THRUST_300001_SM_1000_NS6detail15normal_iteratorINSD_10device_ptrIdEEEEPdyS9_ddNS7_10__identityEEEvT0_T1_T2_T3_T4_T6_ --------------------------
	.section	.nv.constant0._ZN3cub18CUB_300001_SM_10006detail6reduce28DeviceReduceSingleTileKernelINS2_10policy_hubIdyN4cuda3std3__44plusIdEEE10Policy1000EN6thrust24THRUST_300001_SM_1000_NS6detail15normal_iteratorINSD_10device_ptrIdEEEEPdyS9_ddNS7_10__identityEEEvT0_T1_T2_T3_T4_T6_,"a",@progbits
	.sectionflags	@""
	.align	4
.nv.constant0._ZN3cub18CUB_300001_SM_10006detail6reduce28DeviceReduceSingleTileKernelINS2_10policy_hubIdyN4cuda3std3__44plusIdEEE10Policy1000EN6thrust24THRUST_300001_SM_1000_NS6detail15normal_iteratorINSD_10device_ptrIdEEEEPdyS9_ddNS7_10__identityEEEvT0_T1_T2_T3_T4_T6_:
	.zero		937


//--------------------- .nv.constant0._ZN3cub18CUB_300001_SM_10006detail6reduce28DeviceReduceSingleTileKernelINS2_10policy_hubIdjN4cuda3std3__44plusIdEEE10Policy1000EPdSC_iS9_ddNS7_10__identityEEEvT0_T1_T2_T3_T4_T6_ --------------------------
	.section	.nv.constant0._ZN3cub18CUB_300001_SM_10006detail6reduce28DeviceReduceSingleTileKernelINS2_10policy_hubIdjN4cuda3std3__44plusIdEEE10Policy1000EPdSC_iS9_ddNS7_10__identityEEEvT0_T1_T2_T3_T4_T6_,"a",@progbits
	.sectionflags	@""
	.align	4
.nv.constant0._ZN3cub18CUB_300001_SM_10006detail6reduce28DeviceReduceSingleTileKernelINS2_10policy_hubIdjN4cuda3std3__44plusIdEEE10Policy1000EPdSC_iS9_ddNS7_10__identityEEEvT0_T1_T2_T3_T4_T6_:
	.zero		929


//--------------------- .nv.constant0._ZN3cub18CUB_300001_SM_10006detail6reduce18DeviceReduceKernelINS2_10policy_hubIdjN4cuda3std3__44plusIdEEE10Policy1000EN6thrust24THRUST_300001_SM_1000_NS6detail15normal_iteratorINSD_10device_ptrIdEEEEjS9_dNS7_10__identityEEEvT0_PT3_T1_NS0_13GridEvenShareISN_EET2_T4_ --------------------------
	.section	.nv.constant0._ZN3cub18CUB_300001_SM_10006detail6reduce18DeviceReduceKernelINS2_10policy_hubIdjN4cuda3std3__44plusIdEEE10Policy1000EN6thrust24THRUST_300001_SM_1000_NS6detail15normal_iteratorINSD_10device_ptrIdEEEEjS9_dNS7_10__identityEEEvT0_PT3_T1_NS0_13GridEvenShareISN_EET2_T4_,"a",@progbits
	.sectionflags	@""
	.align	4
.nv.constant0._ZN3cub18CUB_300001_SM_10006detail6reduce18DeviceReduceKernelINS2_10policy_hubIdjN4cuda3std3__44plusIdEEE10Policy1000EN6thrust24THRUST_300001_SM_1000_NS6detail15normal_iteratorINSD_10device_ptrIdEEEEjS9_dNS7_10__identityEEEvT0_PT3_T1_NS0_13GridEvenShareISN_EET2_T4_:
	.zero		958


//--------------------- .nv.constant0._ZN3cub18CUB_300001_SM_10006detail6reduce28DeviceReduceSingleTileKernelINS2_10policy_hubIdjN4cuda3std3__44plusIdEEE10Policy1000EN6thrust24THRUST_300001_SM_1000_NS6detail15normal_iteratorINSD_10device_ptrIdEEEEPdjS9_ddNS7_10__identityEEEvT0_T1_T2_T3_T4_T6_ --------------------------
	.section	.nv.constant0._ZN3cub18CUB_300001_SM_10006detail6reduce28DeviceReduceSingleTileKernelINS2_10policy_hubIdjN4cuda3std3__44plusIdEEE10Policy1000EN6thrust24THRUST_300001_SM_1000_NS6detail15normal_iteratorINSD_10device_ptrIdEEEEPdjS9_ddNS7_10__identityEEEvT0_T1_T2_T3_T4_T6_,"a",@progbits
	.sectionflags	@""
	.align	4
.nv.constant0._ZN3cub18CUB_300001_SM_10006detail6reduce28DeviceReduceSingleTileKernelINS2_10policy_hubIdjN4cuda3std3__44plusIdEEE10Policy1000EN6thrust24THRUST_300001_SM_1000_NS6detail15normal_iteratorINSD_10device_ptrIdEEEEPdjS9_ddNS7_10__identityEEEvT0_T1_T2_T3_T4_T6_:
	.zero		929


//--------------------- .nv.constant0._ZN3cub18CUB_300001_SM_10006detail9transform16transform_kernelINS2_10policy_hubILb1EN4cuda3std3__45tupleIJN6thrust24THRUST_300001_SM_1000_NS17counting_iteratorIiNSA_11use_defaultESC_SC_EEEEEE10policy1000El4calcNSA_6detail15normal_iteratorINSA_10device_ptrIdEEEEJSD_EEEvT0_iT1_T2_DpNS2_10kernel_argIT3_EE --------------------------
	.section	.nv.constant0._ZN3cub18CUB_300001_SM_10006detail9transform16transform_kernelINS2_10policy_hubILb1EN4cuda3std3__45tupleIJN6thrust24THRUST_300001_SM_1000_NS17counting_iteratorIiNSA_11use_defaultESC_SC_EEEEEE10policy1000El4calcNSA_6detail15normal_iteratorINSA_10device_ptrIdEEEEJSD_EEEvT0_iT1_T2_DpNS2_10kernel_argIT3_EE,"a",@progbits
	.sectionflags	@""
	.align	4
.nv.constant0._ZN3cub18CUB_300001_SM_10006detail9transform16transform_kernelINS2_10policy_hubILb1EN4cuda3std3__45tupleIJN6thrust24THRUST_300001_SM_1000_NS17counting_iteratorIiNSA_11use_defaultESC_SC_EEEEEE10policy1000El4calcNSA_6detail15normal_iteratorINSA_10device_ptrIdEEEEJSD_EEEvT0_iT1_T2_DpNS2_10kernel_argIT3_EE:
	.zero		936


//--------------------- .nv.constant0._ZN3cub18CUB_300001_SM_10006detail9transform16transform_kernelINS2_10policy_hubILb1EN4cuda3std3__45tupleIJN6thrust24THRUST_300001_SM_1000_NS17counting_iteratorIiNSA_11use_defaultESC_SC_EEEEEE10policy1000Ei4calcNSA_6detail15normal_iteratorINSA_10device_ptrIdEEEEJSD_EEEvT0_iT1_T2_DpNS2_10kernel_argIT3_EE --------------------------
	.section	.nv.constant0._ZN3cub18CUB_300001_SM_10006detail9transform16transform_kernelINS2_10policy_hubILb1EN4cuda3std3__45tupleIJN6thrust24THRUST_300001_SM_1000_NS17counting_iteratorIiNSA_11use_defaultESC_SC_EEEEEE10policy1000Ei4calcNSA_6detail15normal_iteratorINSA_10device_ptrIdEEEEJSD_EEEvT0_iT1_T2_DpNS2_10kernel_argIT3_EE,"a",@progbits
	.sectionflags	@""
	.align	4
.nv.constant0._ZN3cub18CUB_300001_SM_10006detail9transform16transform_kernelINS2_10policy_hubILb1EN4cuda3std3__45tupleIJN6thrust24THRUST_300001_SM_1000_NS17counting_iteratorIiNSA_11use_defaultESC_SC_EEEEEE10policy1000Ei4calcNSA_6detail15normal_iteratorINSA_10device_ptrIdEEEEJSD_EEEvT0_iT1_T2_DpNS2_10kernel_argIT3_EE:
	.zero		936


//--------------------- .nv.constant0._ZN3cub18CUB_300001_SM_10006detail8for_each13static_kernelINS2_12policy_hub_t12policy_500_tEmN6thrust24THRUST_300001_SM_1000_NS8cuda_cub20__uninitialized_fill7functorINS7_10device_ptrIdEEdEEEEvT0_T1_ --------------------------
	.section	.nv.constant0._ZN3cub18CUB_300001_SM_10006detail8for_each13static_kernelINS2_12policy_hub_t12policy_500_tEmN6thrust24THRUST_300001_SM_1000_NS8cuda_cub20__uninitialized_fill7functorINS7_10device_ptrIdEEdEEEEvT0_T1_,"a",@progbits
	.sectionflags	@""
	.align	4
.nv.constant0._ZN3cub18CUB_300001_SM_10006detail8for_each13static_kernelINS2_12policy_hub_t12policy_500_tEmN6thrust24THRUST_300001_SM_1000_NS8cuda_cub20__uninitialized_fill7functorINS7_10device_ptrIdEEdEEEEvT0_T1_:
	.zero		920


//--------------------- .nv.constant0._ZN3cub18CUB_300001_SM_10006detail11EmptyKernelIvEEvv --------------------------
	.section	.nv.constant0._ZN3cub18CUB_300001_SM_10006detail11EmptyKernelIvEEvv,"a",@progbits
	.sectionflags	@""
	.align	4
.nv.constant0._ZN3cub18CUB_300001_SM_10006detail11EmptyKernelIvEEvv:
	.zero		896


//--------------------- SYMBOLS --------------------------

	.type		.nv.reservedSmem.offset0,@object
	.size		.nv.reservedSmem.offset0,0x4
	.type		.nv.reservedSmem.cap,@object
	.size		.nv.reservedSmem.cap,0x4
